def matmul_kernel(
    a_ptr,
    b_ptr,
    c_ptr,
    M,
    N,
    K,
    stride_am,
    stride_ak,
    stride_bk,
    stride_bn,
    stride_cm,
    stride_cn,
    BLOCK_M: tl.constexpr,
    BLOCK_N: tl.constexpr,
    BLOCK_K: tl.constexpr,
    GROUP_M: tl.constexpr,
):
    pid = tl.program_id(axis=0)
    num_pid_m = tl.cdiv(M, BLOCK_M)
    num_pid_n = tl.cdiv(N, BLOCK_N)
    num_pid_in_group = GROUP_M * num_pid_n
    group_id = pid // num_pid_in_group
    first_pid_m = group_id * GROUP_M
    group_size_m = min(num_pid_m - first_pid_m, GROUP_M)
    pid_m = first_pid_m + ((pid % num_pid_in_group) % group_size_m)
    pid_n = (pid % num_pid_in_group) // group_size_m

    offs_am = (pid_m * BLOCK_M + tl.arange(0, BLOCK_M)) % M
    offs_bn = (pid_n * BLOCK_N + tl.arange(0, BLOCK_N)) % N
    offs_k = tl.arange(0, BLOCK_K)
    a_ptrs = a_ptr + offs_am[:, None] * stride_am + offs_k[None, :] * stride_ak
    b_ptrs = b_ptr + offs_k[:, None] * stride_bk + offs_bn[None, :] * stride_bn

    acc = tl.zeros((BLOCK_M, BLOCK_N), dtype=tl.float32)
    for kk in range(0, tl.cdiv(K, BLOCK_K)):
        a = tl.load(a_ptrs, mask=offs_k[None, :] < K - kk * BLOCK_K, other=0.0)
        b = tl.load(b_ptrs, mask=offs_k[:, None] < K - kk * BLOCK_K, other=0.0)
        acc = tl.dot(a, b, acc)
        a_ptrs += BLOCK_K * stride_ak
        b_ptrs += BLOCK_K * stride_bk

    c = acc.to(c_ptr.dtype.element_ty)
    offs_cm = pid_m * BLOCK_M + tl.arange(0, BLOCK_M)
    offs_cn = pid_n * BLOCK_N + tl.arange(0, BLOCK_N)
    c_ptrs = c_ptr + offs_cm[:, None] * stride_cm + offs_cn[None, :] * stride_cn
    mask = (offs_cm[:, None] < M) & (offs_cn[None, :] < N)
    tl.store(c_ptrs, c, mask=mask)

# config = {"BLOCK_K": 128, "BLOCK_M": 64, "BLOCK_N": 512, "GROUP_M": 8, "arch": "sm_100", "dtype": "fp16", "num_ctas": 1, "num_stages": 2, "num_warps": 4}
# arch = sm_100


// ===== COMPILED SASS (sm_100a) =====

	.target	sm_100a

	.elftype	@"ET_EXEC"


//--------------------- .note.nv.tkinfo           --------------------------
	.section	.note.nv.tkinfo,"",@"SHT_NOTE"
	.sectionflags	@"SHF_NOTE_NV_TKINFO"
	.tkinfo
        /*0018*/ 	.word	0x00000081
        /*0030*/ 	.string	""
        /*0030*/ 	.string	"ptxas-blackwell"
        /*0030*/ 	.string	"Cuda compilation tools, release 12.9, V12.9.86"
        /*0030*/ 	.string	"Build cuda_12.9.r12.9/compiler.36037853_0"
        /*0030*/ 	.string	"-v  -suppress-debug-info  -lineinfo  -arch sm_100a "



//--------------------- .note.nv.cuver            --------------------------
	.section	.note.nv.cuver,"",@"SHT_NOTE"
	.sectionflags	@"SHF_NOTE_NV_CUVER"
        /*0018*/ 	.short	0x0001
        /*001a*/ 	.short	0x0064
        /*001c*/ 	.short	0x0001
        /*001e*/ 	.short	0x0000
        /*0020*/ 	.short	0x0001
        /*0022*/ 	.short	0x0000


//--------------------- .nv.info                  --------------------------
	.section	.nv.info,"",@"SHT_CUDA_INFO"
	.align	4


	//----- nvinfo : EIATTR_REGCOUNT
	.align		4
        /*0000*/ 	.byte	0x04, 0x2f
        /*0002*/ 	.short	(.L_4 - .L_3)
	.align		4
.L_3:
        /*0004*/ 	.word	index@(matmul_kernel)
        /*0008*/ 	.word	0x00000060


	//----- nvinfo : EIATTR_FRAME_SIZE
	.align		4
.L_4:
        /*000c*/ 	.byte	0x04, 0x11
        /*000e*/ 	.short	(.L_6 - .L_5)
	.align		4
.L_5:
        /*0010*/ 	.word	index@($__internal_2_$__cuda_sm10x_tcgen05_guardrail_trap_unallocated_columns_being_dealloced)
        /*0014*/ 	.word	0x00001ec8


	//----- nvinfo : EIATTR_FRAME_SIZE
	.align		4
.L_6:
        /*0018*/ 	.byte	0x04, 0x11
        /*001a*/ 	.short	(.L_8 - .L_7)
	.align		4
.L_7:
        /*001c*/ 	.word	index@($__internal_1_$__cuda_sm10x_tcgen05_guardrail_trap_phase_invalid_during_alloc)
        /*0020*/ 	.word	0x00001ec8


	//----- nvinfo : EIATTR_FRAME_SIZE
	.align		4
.L_8:
        /*0024*/ 	.byte	0x04, 0x11
        /*0026*/ 	.short	(.L_10 - .L_9)
	.align		4
.L_9:
        /*0028*/ 	.word	index@($__internal_0_$__cuda_sm10x_tcgen05_guardrail_trap_col_being_dealloced_not_returned_by_alloc)
        /*002c*/ 	.word	0x00001ec8


	//----- nvinfo : EIATTR_FRAME_SIZE
	.align		4
.L_10:
        /*0030*/ 	.byte	0x04, 0x11
        /*0032*/ 	.short	(.L_12 - .L_11)
	.align		4
.L_11:
        /*0034*/ 	.word	index@(matmul_kernel)
        /*0038*/ 	.word	0x00001ec8


	//----- nvinfo : EIATTR_MIN_STACK_SIZE
	.align		4
.L_12:
        /*003c*/ 	.byte	0x04, 0x12
        /*003e*/ 	.short	(.L_14 - .L_13)
	.align		4
.L_13:
        /*0040*/ 	.word	index@(matmul_kernel)
        /*0044*/ 	.word	0x00001ec8
.L_14:


//--------------------- .nv.info.matmul_kernel    --------------------------
	.section	.nv.info.matmul_kernel,"",@"SHT_CUDA_INFO"
	.sectionflags	@""
	.align	4


	//----- nvinfo : EIATTR_CUDA_API_VERSION
	.align		4
        /*0000*/ 	.byte	0x04, 0x37
        /*0002*/ 	.short	(.L_16 - .L_15)
.L_15:
        /*0004*/ 	.word	0x00000081


	//----- nvinfo : EIATTR_KPARAM_INFO
	.align		4
.L_16:
        /*0008*/ 	.byte	0x04, 0x17
        /*000a*/ 	.short	(.L_18 - .L_17)
.L_17:
        /*000c*/ 	.word	0x00000000
        /*0010*/ 	.short	0x000d
        /*0012*/ 	.short	0x0048
        /*0014*/ 	.byte	0x00, 0xf4, 0x21, 0x00


	//----- nvinfo : EIATTR_KPARAM_INFO
	.align		4
.L_18:
        /*0018*/ 	.byte	0x04, 0x17
        /*001a*/ 	.short	(.L_20 - .L_19)
.L_19:
        /*001c*/ 	.word	0x00000000
        /*0020*/ 	.short	0x000c
        /*0022*/ 	.short	0x0040
        /*0024*/ 	.byte	0x00, 0xf4, 0x21, 0x00


	//----- nvinfo : EIATTR_KPARAM_INFO
	.align		4
.L_20:
        /*0028*/ 	.byte	0x04, 0x17
        /*002a*/ 	.short	(.L_22 - .L_21)
.L_21:
        /*002c*/ 	.word	0x00000000
        /*0030*/ 	.short	0x000b
        /*0032*/ 	.short	0x0038
        /*0034*/ 	.byte	0x00, 0xf0, 0x11, 0x00


	//----- nvinfo : EIATTR_KPARAM_INFO
	.align		4
.L_22:
        /*0038*/ 	.byte	0x04, 0x17
        /*003a*/ 	.short	(.L_24 - .L_23)
.L_23:
        /*003c*/ 	.word	0x00000000
        /*0040*/ 	.short	0x000a
        /*0042*/ 	.short	0x0034
        /*0044*/ 	.byte	0x00, 0xf0, 0x11, 0x00


	//----- nvinfo : EIATTR_KPARAM_INFO
	.align		4
.L_24:
        /*0048*/ 	.byte	0x04, 0x17
        /*004a*/ 	.short	(.L_26 - .L_25)
.L_25:
        /*004c*/ 	.word	0x00000000
        /*0050*/ 	.short	0x0009
        /*0052*/ 	.short	0x0030
        /*0054*/ 	.byte	0x00, 0xf0, 0x11, 0x00


	//----- nvinfo : EIATTR_KPARAM_INFO
	.align		4
.L_26:
        /*0058*/ 	.byte	0x04, 0x17
        /*005a*/ 	.short	(.L_28 - .L_27)
.L_27:
        /*005c*/ 	.word	0x00000000
        /*0060*/ 	.short	0x0008
        /*0062*/ 	.short	0x002c
        /*0064*/ 	.byte	0x00, 0xf0, 0x11, 0x00


	//----- nvinfo : EIATTR_KPARAM_INFO
	.align		4
.L_28:
        /*0068*/ 	.byte	0x04, 0x17
        /*006a*/ 	.short	(.L_30 - .L_29)
.L_29:
        /*006c*/ 	.word	0x00000000
        /*0070*/ 	.short	0x0007
        /*0072*/ 	.short	0x0028
        /*0074*/ 	.byte	0x00, 0xf0, 0x11, 0x00


	//----- nvinfo : EIATTR_KPARAM_INFO
	.align		4
.L_30:
        /*0078*/ 	.byte	0x04, 0x17
        /*007a*/ 	.short	(.L_32 - .L_31)
.L_31:
        /*007c*/ 	.word	0x00000000
        /*0080*/ 	.short	0x0006
        /*0082*/ 	.short	0x0024
        /*0084*/ 	.byte	0x00, 0xf0, 0x11, 0x00


	//----- nvinfo : EIATTR_KPARAM_INFO
	.align		4
.L_32:
        /*0088*/ 	.byte	0x04, 0x17
        /*008a*/ 	.short	(.L_34 - .L_33)
.L_33:
        /*008c*/ 	.word	0x00000000
        /*0090*/ 	.short	0x0005
        /*0092*/ 	.short	0x0020
        /*0094*/ 	.byte	0x00, 0xf0, 0x11, 0x00


	//----- nvinfo : EIATTR_KPARAM_INFO
	.align		4
.L_34:
        /*0098*/ 	.byte	0x04, 0x17
        /*009a*/ 	.short	(.L_36 - .L_35)
.L_35:
        /*009c*/ 	.word	0x00000000
        /*00a0*/ 	.short	0x0004
        /*00a2*/ 	.short	0x001c
        /*00a4*/ 	.byte	0x00, 0xf0, 0x11, 0x00


	//----- nvinfo : EIATTR_KPARAM_INFO
	.align		4
.L_36:
        /*00a8*/ 	.byte	0x04, 0x17
        /*00aa*/ 	.short	(.L_38 - .L_37)
.L_37:
        /*00ac*/ 	.word	0x00000000
        /*00b0*/ 	.short	0x0003
        /*00b2*/ 	.short	0x0018
        /*00b4*/ 	.byte	0x00, 0xf0, 0x11, 0x00


	//----- nvinfo : EIATTR_KPARAM_INFO
	.align		4
.L_38:
        /*00b8*/ 	.byte	0x04, 0x17
        /*00ba*/ 	.short	(.L_40 - .L_39)
.L_39:
        /*00bc*/ 	.word	0x00000000
        /*00c0*/ 	.short	0x0002
        /*00c2*/ 	.short	0x0010
        /*00c4*/ 	.byte	0x00, 0xf4, 0x21, 0x00


	//----- nvinfo : EIATTR_KPARAM_INFO
	.align		4
.L_40:
        /*00c8*/ 	.byte	0x04, 0x17
        /*00ca*/ 	.short	(.L_42 - .L_41)
.L_41:
        /*00cc*/ 	.word	0x00000000
        /*00d0*/ 	.short	0x0001
        /*00d2*/ 	.short	0x0008
        /*00d4*/ 	.byte	0x00, 0xf4, 0x21, 0x00


	//----- nvinfo : EIATTR_KPARAM_INFO
	.align		4
.L_42:
        /*00d8*/ 	.byte	0x04, 0x17
        /*00da*/ 	.short	(.L_44 - .L_43)
.L_43:
        /*00dc*/ 	.word	0x00000000
        /*00e0*/ 	.short	0x0000
        /*00e2*/ 	.short	0x0000
        /*00e4*/ 	.byte	0x00, 0xf4, 0x21, 0x00


	//----- nvinfo : EIATTR_AT_ENTRY_FRAGMENTS
	.align		4
.L_44:
        /*00e8*/ 	.byte	0x04, 0x4f
        /*00ea*/ 	.short	(.L_46 - .L_45)


	//   ....[0]....
.L_45:
        /*00ec*/ 	.word	0x00000004


	//----- nvinfo : EIATTR_RESERVED_SMEM_USED
	.align		4
.L_46:
        /*00f0*/ 	.byte	0x01, 0x41
	.zero		2


	//----- nvinfo : EIATTR_SPARSE_MMA_MASK
	.align		4
        /*00f4*/ 	.byte	0x03, 0x50
        /*00f6*/ 	.short	0x0000


	//----- nvinfo : EIATTR_TCGEN05_1CTA_USED
	.align		4
        /*00f8*/ 	.byte	0x01, 0x51
	.zero		2


	//----- nvinfo : EIATTR_MAXREG_COUNT
	.align		4
        /*00fc*/ 	.byte	0x03, 0x1b
        /*00fe*/ 	.short	0x00ff


	//----- nvinfo : EIATTR_NUM_BARRIERS
	.align		4
        /*0100*/ 	.byte	0x02, 0x4c
        /*0102*/ 	.byte	0x01
	.zero		1


	//----- nvinfo : EIATTR_ANNOTATIONS
	.align		4
        /*0104*/ 	.byte	0x04, 0x55
        /*0106*/ 	.short	(.L_48 - .L_47)


	//   ....[0]....
.L_47:
        /*0108*/ 	.word	0x00000001
        /*010c*/ 	.byte	0xd0, 0x0c, 0x00, 0x00, 0x01, 0x00, 0x00, 0x00, 0x70, 0x11, 0x00, 0x00, 0x01, 0x00, 0x00, 0x00
        /* <DEDUP_REMOVED lines=1361> */
        /*562c*/ 	.byte	0x80, 0xd3, 0x02, 0x00, 0x01, 0x00, 0x00, 0x00, 0x90, 0xd3, 0x02, 0x00


	//----- nvinfo : EIATTR_INT_WARP_WIDE_INSTR_OFFSETS
	.align		4
.L_48:
        /*5638*/ 	.byte	0x04, 0x31
        /*563a*/ 	.short	(.L_50 - .L_49)


	//   ....[0]....
.L_49:
        /*563c*/ 	.word	0x0001a4a0


	//   ....[1]....
        /*5640*/ 	.word	0x0001a4b0


	//   ....[2]....
        /*5644*/ 	.word	0x00031b80


	//   ....[3]....
        /*5648*/ 	.word	0x00077300


	//   ....[4]....
        /*564c*/ 	.word	0x00077350


	//----- nvinfo : EIATTR_COOP_GROUP_MASK_REGIDS
	.align		4
.L_50:
        /*5650*/ 	.byte	0x04, 0x29
        /*5652*/ 	.short	(.L_52 - .L_51)


	//   ....[0]....
.L_51:
        /*5654*/ 	.word	0xffffffff


	//   ....[1]....
        /*5658*/ 	.word	0xffffffff


	//   ....[2]....
        /*565c*/ 	.word	0xffffffff


	//   ....[3]....
        /*5660*/ 	.word	0xffffffff


	//----- nvinfo : EIATTR_COOP_GROUP_INSTR_OFFSETS
	.align		4
.L_52:
        /*5664*/ 	.byte	0x04, 0x28
        /*5666*/ 	.short	(.L_54 - .L_53)


	//   ....[0]....
.L_53:
        /*5668*/ 	.word	0x00000070


	//   ....[1]....
        /*566c*/ 	.word	0x00000330


	//   ....[2]....
        /*5670*/ 	.word	0x00077190


	//   ....[3]....
        /*5674*/ 	.word	0x00077400


	//----- nvinfo : EIATTR_VRC_CTA_INIT_COUNT
	.align		4
.L_54:
        /*5678*/ 	.byte	0x02, 0x4a
        /*567a*/ 	.byte	0x80
	.zero		1


	//----- nvinfo : EIATTR_MBARRIER_INSTR_OFFSETS
	.align		4
        /*567c*/ 	.byte	0x04, 0x39
        /*567e*/ 	.short	(.L_56 - .L_55)


	//   ....[0]....
.L_55:
        /*5680*/ 	.word	0x0001a6a0
        /*5684*/ 	.word	0x000000ff
        /*5688*/ 	.word	0x00000000
        /*568c*/ 	.short	0x0100
        /*568e*/ 	.byte	0x4d
	.zero		1


	//   ....[1]....
        /*5690*/ 	.word	0x00031bc0
        /*5694*/ 	.word	0x000000ff
        /*5698*/ 	.word	0x00048008
        /*569c*/ 	.short	0x0100
        /*569e*/ 	.byte	0x05
	.zero		1


	//   ....[2]....
        /*56a0*/ 	.word	0x000532f0
        /*56a4*/ 	.word	0x000000ff
        /*56a8*/ 	.word	0x00000000
        /*56ac*/ 	.short	0x010a
        /*56ae*/ 	.byte	0x4d
	.zero		1


	//   ....[3]....
        /*56b0*/ 	.word	0x0006c5d0
        /*56b4*/ 	.word	0x000000ff
        /*56b8*/ 	.word	0x00000000
        /*56bc*/ 	.short	0x010a
        /*56be*/ 	.byte	0x4d
	.zero		1


	//   ....[4]....
        /*56c0*/ 	.word	0x0006c690
        /*56c4*/ 	.word	0x000000ff
        /*56c8*/ 	.word	0x00048000
        /*56cc*/ 	.short	0x0108
        /*56ce*/ 	.byte	0x05
	.zero		1


	//   ....[5]....
        /*56d0*/ 	.word	0x0006c770
        /*56d4*/ 	.word	0x000000ff
        /*56d8*/ 	.word	0x00048008
        /*56dc*/ 	.short	0x0108
        /*56de*/ 	.byte	0x05
	.zero		1


	//   ....[6]....
        /*56e0*/ 	.word	0x00077420
        /*56e4*/ 	.word	0x000000ff
        /*56e8*/ 	.word	0x00000000
        /*56ec*/ 	.short	0x010a
        /*56ee*/ 	.byte	0x4d
	.zero		1


	//   ....[7]....
        /*56f0*/ 	.word	0x00077450
        /*56f4*/ 	.word	0x000000ff
        /*56f8*/ 	.word	0x00000000
        /*56fc*/ 	.short	0x010a
        /*56fe*/ 	.byte	0x4d
	.zero		1


	//----- nvinfo : EIATTR_NUM_MBARRIERS
	.align		4
.L_56:
        /*5700*/ 	.byte	0x03, 0x38
        /*5702*/ 	.short	0x0002


	//----- nvinfo : EIATTR_EXIT_INSTR_OFFSETS
	.align		4
        /*5704*/ 	.byte	0x04, 0x1c
        /*5706*/ 	.short	(.L_58 - .L_57)


	//   ....[0]....
.L_57:
        /*5708*/ 	.word	0x00077410


	//----- nvinfo : EIATTR_REQNTID
	.align		4
.L_58:
        /*570c*/ 	.byte	0x04, 0x10
        /*570e*/ 	.short	(.L_60 - .L_59)
.L_59:
        /*5710*/ 	.word	0x00000080
        /*5714*/ 	.word	0x00000001
        /*5718*/ 	.word	0x00000001


	//----- nvinfo : EIATTR_CRS_STACK_SIZE
	.align		4
.L_60:
        /*571c*/ 	.byte	0x04, 0x1e
        /*571e*/ 	.short	(.L_62 - .L_61)
.L_61:
        /*5720*/ 	.word	0x00000000


	//----- nvinfo : EIATTR_CBANK_PARAM_SIZE
	.align		4
.L_62:
        /*5724*/ 	.byte	0x03, 0x19
        /*5726*/ 	.short	0x0050


	//----- nvinfo : EIATTR_PARAM_CBANK
	.align		4
        /*5728*/ 	.byte	0x04, 0x0a
        /*572a*/ 	.short	(.L_64 - .L_63)
	.align		4
.L_63:
        /*572c*/ 	.word	index@(.nv.constant0.matmul_kernel)
        /*5730*/ 	.short	0x0380
        /*5732*/ 	.short	0x0050


	//----- nvinfo : EIATTR_SW_WAR
	.align		4
.L_64:
        /*5734*/ 	.byte	0x04, 0x36
        /*5736*/ 	.short	(.L_66 - .L_65)
.L_65:
        /*5738*/ 	.word	0x00000008
.L_66:


//--------------------- .nv.compat                --------------------------
	.section	.nv.compat,"",@"SHT_CUDA_COMPAT_INFO"
	.align	4
        /*0000*/ 	.byte	0x02, 0x02, 0x02, 0x00, 0x02, 0x05, 0x05, 0x00, 0x02, 0x03, 0x00, 0x00, 0x02, 0x06, 0x01, 0x00


//--------------------- .nv.callgraph             --------------------------
	.section	.nv.callgraph,"",@"SHT_CUDA_CALLGRAPH"
	.align	4
	.sectionentsize	8
	.align		4
        /*0000*/ 	.word	0x00000000
	.align		4
        /*0004*/ 	.word	0xffffffff
	.align		4
        /*0008*/ 	.word	0x00000000
	.align		4
        /*000c*/ 	.word	0xfffffffe
	.align		4
        /*0010*/ 	.word	0x00000000
	.align		4
        /*0014*/ 	.word	0xfffffffd
	.align		4
        /*0018*/ 	.word	0x00000000
	.align		4
        /*001c*/ 	.word	0xfffffffc


//--------------------- .text.matmul_kernel       --------------------------
	.section	.text.matmul_kernel,"ax",@progbits
	.align	128
        .global         matmul_kernel
        .type           matmul_kernel,@function
        .size           matmul_kernel,(.L_x_20 - matmul_kernel)
        .other          matmul_kernel,@"STO_CUDA_ENTRY STV_DEFAULT"
matmul_kernel:
.text.matmul_kernel:
[----:B------:R-:W0:Y:S01]  /*0000*/  LDC R1, c[0x0][0x37c] ;  /* 0x0000df00ff017b82 */ /* 0x000e220000000800 */
[----:B------:R-:W1:Y:S01]  /*0010*/  S2R R0, SR_TID.X ;  /* 0x0000000000007919 */ /* 0x000e620000002100 */
[----:B0-----:R-:W-:Y:S01]  /*0020*/  VIADD R1, R1, 0xffffe138 ;  /* 0xffffe13801017836 */ /* 0x001fe20000000000 */
[----:B-1----:R-:W-:-:S13]  /*0030*/  ISETP.GE.U32.AND P0, PT, R0, 0x20, PT ;  /* 0x000000200000780c */ /* 0x002fda0003f06070 */
[----:B------:R-:W-:Y:S02]  /*0040*/  VOTEU.ANY UP0, P0 ;  /* 0x0000000000ff7886 */ /* 0x000fe40000000100 */
[----:B------:R-:W-:Y:S05]  /*0050*/  BRA.U UP0, `(.L_x_0) ;  /* 0x0000000100b87547 */ /* 0x000fea000b800000 */
[----:B------:R-:W0:Y:S01]  /*0060*/  S2UR UR6, SR_CgaCtaId ;  /* 0x00000000000679c3 */ /* 0x000e220000008800 */
[----:B------:R-:W-:Y:S01]  /*0070*/  NOP ;  /* 0x0000000000007918 */ /* 0x000fe20000000000 */
[----:B------:R-:W-:Y:S02]  /*0080*/  UMOV UR4, 0x40 ;  /* 0x0000004000047882 */ /* 0x000fe40000000000 */
[----:B0-----:R-:W-:-:S09]  /*0090*/  ULEA UR4, UR6, UR4, 0x18 ;  /* 0x0000000406047291 */ /* 0x001fd2000f8ec0ff */
[----:B------:R-:W0:Y:S01]  /*00a0*/  LDS.U8 R0, [UR4] ;  /* 0x00000004ff007984 */ /* 0x000e220008000000 */
[----:B------:R-:W-:Y:S02]  /*00b0*/  UMOV UR4, 0x400 ;  /* 0x0000040000047882 */ /* 0x000fe40000000000 */
[----:B------:R-:W-:Y:S01]  /*00c0*/  ULEA UR4, UR6, UR4, 0x18 ;  /* 0x0000000406047291 */ /* 0x000fe2000f8ec0ff */
[----:B0-----:R-:W-:-:S13]  /*00d0*/  ISETP.NE.AND P0, PT, R0, RZ, PT ;  /* 0x000000ff0000720c */ /* 0x001fda0003f05270 */
[----:B------:R-:W-:Y:S05]  /*00e0*/  @P0 BRA `(.L_x_1) ;  /* 0x00000000007c0947 */ /* 0x000fea0003800000 */
[----:B------:R-:W-:-:S13]  /*00f0*/  ELECT P0, URZ, PT ;  /* 0x0000000000ff782f */ /* 0x000fda0003800000 */
[----:B------:R-:W-:Y:S05]  /*0100*/  @!P0 BRA `(.L_x_2) ;  /* 0x0000000000848947 */ /* 0x000fea0003800000 */
[----:B------:R-:W-:Y:S01]  /*0110*/  UMOV UR5, 0x8 ;  /* 0x0000000800057882 */ /* 0x000fe20000000000 */
[----:B------:R-:W-:Y:S02]  /*0120*/  IMAD.MOV.U32 R4, RZ, RZ, 0x1 ;  /* 0x00000001ff047424 */ /* 0x000fe400078e00ff */
[----:B------:R-:W-:Y:S02]  /*0130*/  IMAD.MOV.U32 R5, RZ, RZ, 0xff ;  /* 0x000000ffff057424 */ /* 0x000fe400078e00ff */
[----:B------:R-:W-:Y:S04]  /*0140*/  DEPBAR.LE SB0, 0x36 ;  /* 0x00008d800000791a */ /* 0x000fe80000000000 */
[----:B------:R-:W0:Y:S02]  /*0150*/  UTCATOMSWS.FIND_AND_SET.ALIGN UP1, UR5, UR5 ;  /* 0x00000005000575e3 */ /* 0x000e240008020800 */
[----:B0-----:R-:W-:-:S04]  /*0160*/  PLOP3.LUT P0, PT, PT, PT, UP1, 0x80, 0x8 ;  /* 0x000000000008781c */ /* 0x001fc80003f0f018 */
[----:B------:R-:W-:-:S04]  /*0170*/  SEL R0, RZ, 0xffffffff, !P0 ;  /* 0xffffffffff007807 */ /* 0x000fc80004000000 */
[----:B------:R-:W-:Y:S01]  /*0180*/  ISETP.NE.AND P0, PT, R0, RZ, PT ;  /* 0x000000ff0000720c */ /* 0x000fe20003f05270 */
[----:B------:R-:W-:-:S12]  /*0190*/  IMAD.U32 R0, RZ, RZ, UR5 ;  /* 0x00000005ff007e24 */ /* 0x000fd8000f8e00ff */
[----:B------:R-:W-:Y:S05]  /*01a0*/  @P0 BRA `(.L_x_3) ;  /* 0x0000000000240947 */ /* 0x000fea0003800000 */
.L_x_4:
[----:B------:R-:W-:Y:S05]  /*01b0*/  NANOSLEEP 0x64 ;  /* 0x000000640000795d */ /* 0x000fea0003800000 */
[----:B------:R-:W-:-:S05]  /*01c0*/  UMOV UR5, 0x8 ;  /* 0x0000000800057882 */ /* 0x000fca0000000000 */
[----:B------:R-:W-:Y:S04]  /*01d0*/  DEPBAR.LE SB0, 0x36 ;  /* 0x00008d800000791a */ /* 0x000fe80000000000 */
[----:B------:R-:W0:Y:S02]  /*01e0*/  UTCATOMSWS.FIND_AND_SET.ALIGN UP1, UR5, UR5 ;  /* 0x00000005000575e3 */ /* 0x000e240008020800 */
[----:B0-----:R-:W-:-:S04]  /*01f0*/  PLOP3.LUT P0, PT, PT, PT, UP1, 0x80, 0x8 ;  /* 0x000000000008781c */ /* 0x001fc80003f0f018 */
[----:B------:R-:W-:-:S04]  /*0200*/  SEL R0, RZ, 0xffffffff, !P0 ;  /* 0xffffffffff007807 */ /* 0x000fc80004000000 */
[----:B------:R-:W-:Y:S01]  /*0210*/  ISETP.NE.AND P0, PT, R0, RZ, PT ;  /* 0x000000ff0000720c */ /* 0x000fe20003f05270 */
[----:B------:R-:W-:-:S12]  /*0220*/  IMAD.U32 R0, RZ, RZ, UR5 ;  /* 0x00000005ff007e24 */ /* 0x000fd8000f8e00ff */
[----:B------:R-:W-:Y:S05]  /*0230*/  @!P0 BRA `(.L_x_4) ;  /* 0xfffffffc00dc8947 */ /* 0x000fea000383ffff */
.L_x_3:
[C---:B------:R-:W-:Y:S01]  /*0240*/  VIADD R3, R0.reuse, 0x10 ;  /* 0x0000001000037836 */ /* 0x040fe20000000000 */
[----:B------:R-:W-:Y:S01]  /*0250*/  UMOV UR5, 0x50 ;  /* 0x0000005000057882 */ /* 0x000fe20000000000 */
[----:B------:R-:W-:Y:S01]  /*0260*/  SHF.L.U32 R2, R5, R0, RZ ;  /* 0x0000000005027219 */ /* 0x000fe200000006ff */
[----:B------:R-:W-:Y:S01]  /*0270*/  ULEA UR5, UR6, UR5, 0x18 ;  /* 0x0000000506057291 */ /* 0x000fe2000f8ec0ff */
[----:B------:R-:W-:Y:S01]  /*0280*/  IMAD.SHL.U32 R0, R0, 0x20, RZ ;  /* 0x0000002000007824 */ /* 0x000fe200078e00ff */
[----:B------:R-:W-:-:S04]  /*0290*/  SHF.L.U32 R3, R4, R3, RZ ;  /* 0x0000000304037219 */ /* 0x000fc800000006ff */
[----:B------:R-:W-:-:S05]  /*02a0*/  LOP3.LUT R2, R3, R2, RZ, 0xfc, !PT ;  /* 0x0000000203027212 */ /* 0x000fca00078efcff */
[----:B------:R0:W-:Y:S04]  /*02b0*/  ATOMS.OR RZ, [UR5], R2 ;  /* 0x00000002ffff798c */ /* 0x0001e8000b000005 */
[----:B------:R0:W-:Y:S01]  /*02c0*/  STS [UR4], R0 ;  /* 0x00000000ff007988 */ /* 0x0001e20008000804 */
[----:B------:R-:W-:Y:S05]  /*02d0*/  BRA `(.L_x_2) ;  /* 0x0000000000107947 */ /* 0x000fea0003800000 */
.L_x_1:
[----:B------:R-:W-:Y:S01]  /*02e0*/  IMAD.MOV.U32 R0, RZ, RZ, -0x1 ;  /* 0xffffffffff007424 */ /* 0x000fe200078e00ff */
[----:B------:R-:W-:-:S04]  /*02f0*/  MOV R2, 0x320 ;  /* 0x0000032000027802 */ /* 0x000fc80000000f00 */
[----:B------:R0:W-:Y:S03]  /*0300*/  STS [UR4], R0 ;  /* 0x00000000ff007988 */ /* 0x0001e60008000804 */
[----:B0-----:R-:W-:Y:S05]  /*0310*/  CALL.REL.NOINC `($__internal_1_$__cuda_sm10x_tcgen05_guardrail_trap_phase_invalid_during_alloc) ;  /* 0x0000077000647944 */ /* 0x001fea0003c00000 */
.L_x_2:
[----:B------:R-:W-:Y:S05]  /*0320*/  WARPSYNC.ALL ;  /* 0x0000000000007948 */ /* 0x000fea0003800000 */
[----:B------:R-:W-:Y:S01]  /*0330*/  NOP ;  /* 0x0000000000007918 */ /* 0x000fe20000000000 */
.L_x_0:
[----:B------:R-:W1:Y:S01]  /*0340*/  LDC.64 R6, c[0x0][0x398] ;  /* 0x0000e600ff067b82 */ /* 0x000e620000000a00 */
[----:B------:R-:W2:Y:S01]  /*0350*/  S2R R5, SR_CTAID.X ;  /* 0x0000000000057919 */ /* 0x000ea20000002500 */
[----:B------:R-:W-:Y:S01]  /*0360*/  UMOV UR5, 0x400 ;  /* 0x0000040000057882 */ /* 0x000fe20000000000 */
[----:B------:R-:W3:Y:S01]  /*0370*/  LDCU.64 UR8, c[0x0][0x3a8] ;  /* 0x00007500ff0877ac */ /* 0x000ee20008000a00 */
[----:B------:R-:W4:Y:S01]  /*0380*/  S2R R25, SR_TID.X ;  /* 0x0000000000197919 */ /* 0x000f220000002100 */
[----:B------:R-:W0:Y:S03]  /*0390*/  LDCU UR7, c[0x0][0x3a4] ;  /* 0x00007480ff0777ac */ /* 0x000e260008000800 */
[----:B------:R-:W0:Y:S01]  /*03a0*/  S2UR UR6, SR_CgaCtaId ;  /* 0x00000000000679c3 */ /* 0x000e220000008800 */
[----:B------:R-:W0:Y:S01]  /*03b0*/  LDCU.128 UR24, c[0x0][0x380] ;  /* 0x00007000ff1877ac */ /* 0x000e220008000c00 */
[----:B------:R-:W0:Y:S01]  /*03c0*/  LDCU UR21, c[0x0][0x39c] ;  /* 0x00007380ff1577ac */ /* 0x000e220008000800 */
[----:B------:R-:W0:Y:S01]  /*03d0*/  LDCU UR65, c[0x0][0x3b0] ;  /* 0x00007600ff4177ac */ /* 0x000e220008000800 */
[----:B---3--:R-:W-:-:S02]  /*03e0*/  IMAD.U32 R89, RZ, RZ, UR8 ;  /* 0x00000008ff597e24 */ /* 0x008fc4000f8e00ff */
[----:B------:R-:W-:Y:S01]  /*03f0*/  IMAD.U32 R87, RZ, RZ, UR8 ;  /* 0x00000008ff577e24 */ /* 0x000fe2000f8e00ff */
[----:B-1----:R-:W-:Y:S01]  /*0400*/  ISETP.NE.AND P4, PT, R6, RZ, PT ;  /* 0x000000ff0600720c */ /* 0x002fe20003f85270 */
[----:B0-----:R-:W-:Y:S01]  /*0410*/  VIADD R0, R7, 0x1ff ;  /* 0x000001ff07007836 */ /* 0x001fe20000000000 */
[----:B------:R-:W-:Y:S01]  /*0420*/  IABS R7, R7 ;  /* 0x0000000700077213 */ /* 0x000fe20000000000 */
[----:B------:R-:W-:Y:S01]  /*0430*/  IMAD.U32 R85, RZ, RZ, UR8 ;  /* 0x00000008ff557e24 */ /* 0x000fe2000f8e00ff */
[----:B------:R-:W0:Y:S01]  /*0440*/  LDCU UR20, c[0x0][0x3b0] ;  /* 0x00007600ff1477ac */ /* 0x000e220008000800 */
[----:B------:R-:W-:Y:S01]  /*0450*/  IMAD.U32 R83, RZ, RZ, UR8 ;  /* 0x00000008ff537e24 */ /* 0x000fe2000f8e00ff */
[----:B------:R-:W-:Y:S01]  /*0460*/  SHF.R.S32.HI R3, RZ, 0x1f, R0 ;  /* 0x0000001fff037819 */ /* 0x000fe20000011400 */
[----:B------:R-:W-:Y:S01]  /*0470*/  IMAD.U32 R81, RZ, RZ, UR8 ;  /* 0x00000008ff517e24 */ /* 0x000fe2000f8e00ff */
[----:B------:R-:W-:Y:S01]  /*0480*/  ULEA UR5, UR6, UR5, 0x18 ;  /* 0x0000000506057291 */ /* 0x000fe2000f8ec0ff */
[----:B--2---:R-:W-:Y:S01]  /*0490*/  IABS R10, R5 ;  /* 0x00000005000a7213 */ /* 0x004fe20000000000 */
[----:B------:R-:W-:Y:S01]  /*04a0*/  IMAD.U32 R79, RZ, RZ, UR8 ;  /* 0x00000008ff4f7e24 */ /* 0x000fe2000f8e00ff */
[----:B------:R-:W-:Y:S01]  /*04b0*/  LEA.HI R3, R3, R0, RZ, 0x9 ;  /* 0x0000000003037211 */ /* 0x000fe200078f48ff */
[----:B------:R-:W-:Y:S01]  /*04c0*/  IMAD.U32 R77, RZ, RZ, UR8 ;  /* 0x00000008ff4d7e24 */ /* 0x000fe2000f8e00ff */
[----:B----4-:R-:W-:Y:S01]  /*04d0*/  LOP3.LUT R14, R25, 0x3f, RZ, 0xc0, !PT ;  /* 0x0000003f190e7812 */ /* 0x010fe200078ec0ff */
[----:B------:R-:W-:Y:S01]  /*04e0*/  IMAD.U32 R75, RZ, RZ, UR8 ;  /* 0x00000008ff4b7e24 */ /* 0x000fe2000f8e00ff */
[----:B------:R-:W-:Y:S01]  /*04f0*/  SHF.R.S32.HI R3, RZ, 0x9, R3 ;  /* 0x00000009ff037819 */ /* 0x000fe20000011403 */
[----:B------:R-:W-:Y:S01]  /*0500*/  IMAD.U32 R73, RZ, RZ, UR8 ;  /* 0x00000008ff497e24 */ /* 0x000fe2000f8e00ff */
[----:B------:R-:W-:Y:S01]  /*0510*/  SHF.R.U32.HI R18, RZ, 0x5, R25 ;  /* 0x00000005ff127819 */ /* 0x000fe20000011619 */
[----:B------:R-:W-:Y:S01]  /*0520*/  IMAD.U32 R71, RZ, RZ, UR8 ;  /* 0x00000008ff477e24 */ /* 0x000fe2000f8e00ff */
[----:B------:R-:W1:Y:S01]  /*0530*/  LDCU UR19, c[0x0][0x3b0] ;  /* 0x00007600ff1377ac */ /* 0x000e620008000800 */
[----:B------:R-:W-:-:S02]  /*0540*/  IMAD.SHL.U32 R4, R3, 0x8, RZ ;  /* 0x0000000803047824 */ /* 0x000fc400078e00ff */
[----:B------:R-:W-:Y:S01]  /*0550*/  IMAD.U32 R69, RZ, RZ, UR8 ;  /* 0x00000008ff457e24 */ /* 0x000fe2000f8e00ff */
[----:B------:R-:W2:Y:S01]  /*0560*/  LDCU UR18, c[0x0][0x3b0] ;  /* 0x00007600ff1277ac */ /* 0x000ea20008000800 */
[----:B------:R-:W-:Y:S01]  /*0570*/  IMAD.U32 R67, RZ, RZ, UR8 ;  /* 0x00000008ff437e24 */ /* 0x000fe2000f8e00ff */
[-C--:B------:R-:W-:Y:S01]  /*0580*/  IABS R9, R4.reuse ;  /* 0x0000000400097213 */ /* 0x080fe20000000000 */
[----:B------:R-:W-:Y:S01]  /*0590*/  IMAD.U32 R65, RZ, RZ, UR8 ;  /* 0x00000008ff417e24 */ /* 0x000fe2000f8e00ff */
[----:B------:R-:W-:Y:S01]  /*05a0*/  IABS R12, R4 ;  /* 0x00000004000c7213 */ /* 0x000fe20000000000 */
[----:B------:R-:W-:Y:S01]  /*05b0*/  IMAD.U32 R63, RZ, RZ, UR8 ;  /* 0x00000008ff3f7e24 */ /* 0x000fe2000f8e00ff */
[----:B------:R-:W3:Y:S01]  /*05c0*/  I2F.RP R0, R9 ;  /* 0x0000000900007306 */ /* 0x000ee20000209400 */
[----:B------:R-:W-:Y:S01]  /*05d0*/  IMAD.U32 R61, RZ, RZ, UR8 ;  /* 0x00000008ff3d7e24 */ /* 0x000fe2000f8e00ff */
[----:B------:R-:W4:Y:S01]  /*05e0*/  LDCU UR15, c[0x0][0x3b0] ;  /* 0x00007600ff0f77ac */ /* 0x000f220008000800 */
[----:B------:R-:W-:-:S02]  /*05f0*/  IMAD.U32 R59, RZ, RZ, UR8 ;  /* 0x00000008ff3b7e24 */ /* 0x000fc4000f8e00ff */
[----:B------:R-:W-:Y:S01]  /*0600*/  IMAD.U32 R57, RZ, RZ, UR8 ;  /* 0x00000008ff397e24 */ /* 0x000fe2000f8e00ff */
[----:B------:R-:W0:Y:S01]  /*0610*/  LDCU UR14, c[0x0][0x3b0] ;  /* 0x00007600ff0e77ac */ /* 0x000e220008000800 */
[----:B------:R-:W-:Y:S02]  /*0620*/  IMAD.U32 R55, RZ, RZ, UR8 ;  /* 0x00000008ff377e24 */ /* 0x000fe4000f8e00ff */
[----:B------:R-:W-:Y:S01]  /*0630*/  IMAD.U32 R53, RZ, RZ, UR8 ;  /* 0x00000008ff357e24 */ /* 0x000fe2000f8e00ff */
[----:B------:R-:W0:Y:S01]  /*0640*/  LDCU UR13, c[0x0][0x3b0] ;  /* 0x00007600ff0d77ac */ /* 0x000e220008000800 */
[----:B------:R-:W-:Y:S02]  /*0650*/  IMAD.U32 R51, RZ, RZ, UR8 ;  /* 0x00000008ff337e24 */ /* 0x000fe4000f8e00ff */
[----:B------:R-:W-:Y:S01]  /*0660*/  IMAD.U32 R49, RZ, RZ, UR8 ;  /* 0x00000008ff317e24 */ /* 0x000fe2000f8e00ff */
[----:B------:R-:W0:Y:S01]  /*0670*/  LDCU UR12, c[0x0][0x3b0] ;  /* 0x00007600ff0c77ac */ /* 0x000e220008000800 */
[----:B---3--:R-:W3:Y:S01]  /*0680*/  MUFU.RCP R0, R0 ;  /* 0x0000000000007308 */ /* 0x008ee20000001000 */
[----:B------:R-:W-:-:S02]  /*0690*/  IMAD.U32 R47, RZ, RZ, UR8 ;  /* 0x00000008ff2f7e24 */ /* 0x000fc4000f8e00ff */
[----:B------:R-:W-:Y:S02]  /*06a0*/  IMAD.U32 R45, RZ, RZ, UR8 ;  /* 0x00000008ff2d7e24 */ /* 0x000fe4000f8e00ff */
[----:B------:R-:W-:Y:S02]  /*06b0*/  IMAD.U32 R43, RZ, RZ, UR8 ;  /* 0x00000008ff2b7e24 */ /* 0x000fe4000f8e00ff */
[----:B------:R-:W-:Y:S02]  /*06c0*/  IMAD.U32 R42, RZ, RZ, UR8 ;  /* 0x00000008ff2a7e24 */ /* 0x000fe4000f8e00ff */
[----:B------:R-:W-:Y:S02]  /*06d0*/  IMAD.U32 R41, RZ, RZ, UR8 ;  /* 0x00000008ff297e24 */ /* 0x000fe4000f8e00ff */
[----:B------:R-:W-:Y:S02]  /*06e0*/  IMAD.U32 R40, RZ, RZ, UR8 ;  /* 0x00000008ff287e24 */ /* 0x000fe4000f8e00ff */
[----:B------:R-:W-:-:S02]  /*06f0*/  IMAD.U32 R39, RZ, RZ, UR8 ;  /* 0x00000008ff277e24 */ /* 0x000fc4000f8e00ff */
[----:B------:R-:W-:Y:S02]  /*0700*/  IMAD.U32 R38, RZ, RZ, UR8 ;  /* 0x00000008ff267e24 */ /* 0x000fe4000f8e00ff */
[----:B---3--:R-:W-:Y:S02]  /*0710*/  VIADD R2, R0, 0xffffffe ;  /* 0x0ffffffe00027836 */ /* 0x008fe40000000000 */
[----:B------:R-:W-:Y:S02]  /*0720*/  IMAD.MOV R0, RZ, RZ, -R12 ;  /* 0x000000ffff007224 */ /* 0x000fe400078e0a0c */
[----:B------:R3:W0:Y:S01]  /*0730*/  F2I.FTZ.U32.TRUNC.NTZ R3, R2 ;  /* 0x0000000200037305 */ /* 0x000622000021f000 */
[----:B------:R-:W-:Y:S02]  /*0740*/  IMAD.U32 R37, RZ, RZ, UR8 ;  /* 0x00000008ff257e24 */ /* 0x000fe4000f8e00ff */
[----:B------:R-:W-:Y:S02]  /*0750*/  IMAD.U32 R36, RZ, RZ, UR8 ;  /* 0x00000008ff247e24 */ /* 0x000fe4000f8e00ff */
[----:B------:R-:W-:-:S02]  /*0760*/  IMAD.U32 R35, RZ, RZ, UR8 ;  /* 0x00000008ff237e24 */ /* 0x000fc4000f8e00ff */
[----:B------:R-:W-:Y:S02]  /*0770*/  IMAD.U32 R34, RZ, RZ, UR8 ;  /* 0x00000008ff227e24 */ /* 0x000fe4000f8e00ff */
[----:B---3--:R-:W-:Y:S02]  /*0780*/  IMAD.MOV.U32 R2, RZ, RZ, RZ ;  /* 0x000000ffff027224 */ /* 0x008fe400078e00ff */
[----:B------:R-:W-:Y:S02]  /*0790*/  IMAD.U32 R33, RZ, RZ, UR8 ;  /* 0x00000008ff217e24 */ /* 0x000fe4000f8e00ff */
[----:B------:R-:W-:Y:S02]  /*07a0*/  IMAD.U32 R32, RZ, RZ, UR8 ;  /* 0x00000008ff207e24 */ /* 0x000fe4000f8e00ff */
[----:B0-----:R-:W-:Y:S02]  /*07b0*/  IMAD.MOV R8, RZ, RZ, -R3 ;  /* 0x000000ffff087224 */ /* 0x001fe400078e0a03 */
[----:B------:R-:W-:-:S02]  /*07c0*/  IMAD.U32 R31, RZ, RZ, UR8 ;  /* 0x00000008ff1f7e24 */ /* 0x000fc4000f8e00ff */
[----:B------:R-:W-:Y:S02]  /*07d0*/  IMAD R11, R8, R9, RZ ;  /* 0x00000009080b7224 */ /* 0x000fe400078e02ff */
[----:B------:R-:W-:Y:S02]  /*07e0*/  IMAD.MOV.U32 R8, RZ, RZ, R10 ;  /* 0x000000ffff087224 */ /* 0x000fe400078e000a */
[----:B------:R-:W-:-:S04]  /*07f0*/  IMAD.HI.U32 R3, R3, R11, R2 ;  /* 0x0000000b03037227 */ /* 0x000fc800078e0002 */
[----:B------:R-:W-:Y:S02]  /*0800*/  IMAD.U32 R30, RZ, RZ, UR8 ;  /* 0x00000008ff1e7e24 */ /* 0x000fe4000f8e00ff */
[----:B------:R-:W-:-:S04]  /*0810*/  IMAD.HI.U32 R3, R3, R8, RZ ;  /* 0x0000000803037227 */ /* 0x000fc800078e00ff */
[----:B------:R-:W-:Y:S02]  /*0820*/  IMAD R0, R3, R0, R8 ;  /* 0x0000000003007224 */ /* 0x000fe400078e0208 */
[----:B------:R-:W-:Y:S02]  /*0830*/  IMAD.U32 R29, RZ, RZ, UR8 ;  /* 0x00000008ff1d7e24 */ /* 0x000fe4000f8e00ff */
[----:B------:R-:W-:Y:S01]  /*0840*/  IMAD.U32 R28, RZ, RZ, UR8 ;  /* 0x00000008ff1c7e24 */ /* 0x000fe2000f8e00ff */
[----:B------:R-:W-:Y:S01]  /*0850*/  ISETP.GT.U32.AND P1, PT, R9, R0, PT ;  /* 0x000000000900720c */ /* 0x000fe20003f24070 */
[----:B------:R-:W-:Y:S02]  /*0860*/  IMAD.U32 R27, RZ, RZ, UR8 ;  /* 0x00000008ff1b7e24 */ /* 0x000fe4000f8e00ff */
[----:B------:R-:W-:Y:S02]  /*0870*/  IMAD.U32 R44, RZ, RZ, UR8 ;  /* 0x00000008ff2c7e24 */ /* 0x000fe4000f8e00ff */
[----:B------:R-:W-:-:S02]  /*0880*/  IMAD.U32 R46, RZ, RZ, UR8 ;  /* 0x00000008ff2e7e24 */ /* 0x000fc4000f8e00ff */
[----:B------:R-:W-:Y:S02]  /*0890*/  IMAD.U32 R48, RZ, RZ, UR8 ;  /* 0x00000008ff307e24 */ /* 0x000fe4000f8e00ff */
[----:B------:R-:W-:-:S04]  /*08a0*/  IMAD.U32 R50, RZ, RZ, UR8 ;  /* 0x00000008ff327e24 */ /* 0x000fc8000f8e00ff */
[----:B------:R-:W-:Y:S02]  /*08b0*/  @!P1 IMAD.IADD R0, R0, 0x1, -R9 ;  /* 0x0000000100009824 */ /* 0x000fe400078e0a09 */
[----:B------:R-:W-:Y:S01]  /*08c0*/  @!P1 VIADD R3, R3, 0x1 ;  /* 0x0000000103039836 */ /* 0x000fe20000000000 */
[----:B------:R-:W-:Y:S01]  /*08d0*/  BAR.SYNC.DEFER_BLOCKING 0x0 ;  /* 0x0000000000007b1d */ /* 0x000fe20000010000 */
[----:B------:R-:W-:Y:S02]  /*08e0*/  ISETP.NE.AND P1, PT, R4, RZ, PT ;  /* 0x000000ff0400720c */ /* 0x000fe40003f25270 */
[----:B------:R-:W-:Y:S02]  /*08f0*/  ISETP.GE.U32.AND P0, PT, R0, R9, PT ;  /* 0x000000090000720c */ /* 0x000fe40003f06070 */
[----:B------:R-:W-:-:S04]  /*0900*/  LOP3.LUT R0, R5, R4, RZ, 0x3c, !PT ;  /* 0x0000000405007212 */ /* 0x000fc800078e3cff */
[----:B------:R-:W-:Y:S01]  /*0910*/  ISETP.GE.AND P2, PT, R0, RZ, PT ;  /* 0x000000ff0000720c */ /* 0x000fe20003f46270 */
[----:B------:R-:W-:-:S06]  /*0920*/  VIADD R0, R6, 0x3f ;  /* 0x0000003f06007836 */ /* 0x000fcc0000000000 */
[----:B------:R-:W-:-:S04]  /*0930*/  @P0 VIADD R3, R3, 0x1 ;  /* 0x0000000103030836 */ /* 0x000fc80000000000 */
[----:B------:R-:W-:Y:S01]  /*0940*/  IMAD.MOV.U32 R2, RZ, RZ, R3 ;  /* 0x000000ffff027224 */ /* 0x000fe200078e0003 */
[----:B------:R-:W-:-:S03]  /*0950*/  SHF.R.S32.HI R3, RZ, 0x1f, R0 ;  /* 0x0000001fff037819 */ /* 0x000fc60000011400 */
[----:B------:R-:W-:Y:S01]  /*0960*/  @!P2 IMAD.MOV R2, RZ, RZ, -R2 ;  /* 0x000000ffff02a224 */ /* 0x000fe200078e0a02 */
[----:B------:R-:W-:Y:S02]  /*0970*/  @!P1 LOP3.LUT R2, RZ, R4, RZ, 0x33, !PT ;  /* 0x00000004ff029212 */ /* 0x000fe400078e33ff */
[----:B------:R-:W-:-:S03]  /*0980*/  LEA.HI R3, R3, R0, RZ, 0x6 ;  /* 0x0000000003037211 */ /* 0x000fc600078f30ff */
[----:B------:R-:W-:Y:S02]  /*0990*/  IMAD.SHL.U32 R8, R2, 0x8, RZ ;  /* 0x0000000802087824 */ /* 0x000fe400078e00ff */
[----:B------:R-:W-:-:S03]  /*09a0*/  IMAD.MOV R2, RZ, RZ, -R2 ;  /* 0x000000ffff027224 */ /* 0x000fc600078e0a02 */
[----:B------:R-:W-:Y:S01]  /*09b0*/  LEA.HI.SX32 R3, R3, -R8, 0x1a ;  /* 0x8000000803037211 */ /* 0x000fe200078fd2ff */
[----:B------:R-:W-:-:S03]  /*09c0*/  IMAD R10, R4, R2, R5 ;  /* 0x00000002040a7224 */ /* 0x000fc600078e0205 */
[----:B------:R-:W-:-:S04]  /*09d0*/  VIMNMX R13, PT, PT, R3, 0x8, PT ;  /* 0x00000008030d7848 */ /* 0x000fc80003fe0100 */
[-C--:B------:R-:W-:Y:S02]  /*09e0*/  IABS R9, R13.reuse ;  /* 0x0000000d00097213 */ /* 0x080fe40000000000 */
[----:B------:R-:W-:Y:S02]  /*09f0*/  IABS R4, R13 ;  /* 0x0000000d00047213 */ /* 0x000fe40000000000 */
[----:B------:R-:W0:Y:S08]  /*0a00*/  I2F.RP R0, R9 ;  /* 0x0000000900007306 */ /* 0x000e300000209400 */
[----:B0-----:R-:W0:Y:S02]  /*0a10*/  MUFU.RCP R0, R0 ;  /* 0x0000000000007308 */ /* 0x001e240000001000 */
[----:B0-----:R-:W-:-:S02]  /*0a20*/  VIADD R3, R0, 0xffffffe ;  /* 0x0ffffffe00037836 */ /* 0x001fc40000000000 */
[----:B------:R-:W-:-:S04]  /*0a30*/  IMAD.MOV R0, RZ, RZ, -R4 ;  /* 0x000000ffff007224 */ /* 0x000fc800078e0a04 */
[----:B------:R-:W0:Y:S08]  /*0a40*/  I2F.RP R4, R7 ;  /* 0x0000000700047306 */ /* 0x000e300000209400 */
[----:B------:R-:W3:Y:S08]  /*0a50*/  F2I.FTZ.U32.TRUNC.NTZ R3, R3 ;  /* 0x0000000300037305 */ /* 0x000ef0000021f000 */
[----:B0-----:R-:W0:Y:S01]  /*0a60*/  MUFU.RCP R4, R4 ;  /* 0x0000000400047308 */ /* 0x001e220000001000 */
[----:B---3--:R-:W-:-:S04]  /*0a70*/  IMAD.MOV R11, RZ, RZ, -R3 ;  /* 0x000000ffff0b7224 */ /* 0x008fc800078e0a03 */
[----:B------:R-:W-:Y:S01]  /*0a80*/  IMAD.MOV.U32 R2, RZ, RZ, R11 ;  /* 0x000000ffff027224 */ /* 0x000fe200078e000b */
[----:B------:R-:W-:-:S03]  /*0a90*/  IABS R11, R10 ;  /* 0x0000000a000b7213 */ /* 0x000fc60000000000 */
[----:B------:R-:W-:Y:S02]  /*0aa0*/  IMAD R5, R2, R9, RZ ;  /* 0x0000000902057224 */ /* 0x000fe400078e02ff */
[----:B------:R-:W-:Y:S02]  /*0ab0*/  IMAD.MOV.U32 R2, RZ, RZ, RZ ;  /* 0x000000ffff027224 */ /* 0x000fe400078e00ff */
[----:B0-----:R-:W-:Y:S02]  /*0ac0*/  VIADD R4, R4, 0xffffffe ;  /* 0x0ffffffe04047836 */ /* 0x001fe40000000000 */
[----:B------:R-:W-:-:S06]  /*0ad0*/  IMAD.HI.U32 R2, R3, R5, R2 ;  /* 0x0000000503027227 */ /* 0x000fcc00078e0002 */
[----:B------:R-:W-:-:S04]  /*0ae0*/  IMAD.HI.U32 R2, R2, R11, RZ ;  /* 0x0000000b02027227 */ /* 0x000fc800078e00ff */
[----:B------:R-:W-:Y:S01]  /*0af0*/  IMAD R0, R2, R0, R11 ;  /* 0x0000000002007224 */ /* 0x000fe200078e020b */
[----:B------:R-:W-:-:S04]  /*0b00*/  IABS R11, R6 ;  /* 0x00000006000b7213 */ /* 0x000fc80000000000 */
[----:B------:R-:W-:Y:S01]  /*0b10*/  ISETP.GT.U32.AND P1, PT, R9, R0, PT ;  /* 0x000000000900720c */ /* 0x000fe20003f24070 */
[----:B------:R-:W0:-:S12]  /*0b20*/  I2F.RP R3, R11 ;  /* 0x0000000b00037306 */ /* 0x000e180000209400 */
[----:B------:R-:W-:Y:S02]  /*0b30*/  @!P1 IMAD.IADD R0, R0, 0x1, -R9 ;  /* 0x0000000100009824 */ /* 0x000fe400078e0a09 */
[----:B------:R-:W-:Y:S01]  /*0b40*/  @!P1 VIADD R2, R2, 0x1 ;  /* 0x0000000102029836 */ /* 0x000fe20000000000 */
[----:B0-----:R-:W0:Y:S01]  /*0b50*/  MUFU.RCP R3, R3 ;  /* 0x0000000300037308 */ /* 0x001e220000001000 */
[----:B------:R-:W-:Y:S02]  /*0b60*/  ISETP.NE.AND P1, PT, R13, RZ, PT ;  /* 0x000000ff0d00720c */ /* 0x000fe40003f25270 */
[----:B------:R-:W-:Y:S02]  /*0b70*/  ISETP.GE.U32.AND P0, PT, R0, R9, PT ;  /* 0x000000090000720c */ /* 0x000fe40003f06070 */
[----:B------:R-:W-:-:S03]  /*0b80*/  LOP3.LUT R0, R10, R13, RZ, 0x3c, !PT ;  /* 0x0000000d0a007212 */ /* 0x000fc600078e3cff */
[----:B------:R-:W3:Y:S01]  /*0b90*/  F2I.FTZ.U32.TRUNC.NTZ R9, R4 ;  /* 0x0000000400097305 */ /* 0x000ee2000021f000 */
[----:B------:R-:W-:-:S07]  /*0ba0*/  ISETP.GE.AND P2, PT, R0, RZ, PT ;  /* 0x000000ff0000720c */ /* 0x000fce0003f46270 */
[----:B------:R-:W-:-:S04]  /*0bb0*/  @P0 VIADD R2, R2, 0x1 ;  /* 0x0000000102020836 */ /* 0x000fc80000000000 */
[----:B------:R-:W-:Y:S02]  /*0bc0*/  IMAD.MOV.U32 R12, RZ, RZ, R2 ;  /* 0x000000ffff0c7224 */ /* 0x000fe400078e0002 */
[----:B0-----:R-:W-:Y:S02]  /*0bd0*/  VIADD R2, R3, 0xffffffe ;  /* 0x0ffffffe03027836 */ /* 0x001fe40000000000 */
[----:B------:R-:W-:Y:S01]  /*0be0*/  @!P2 IMAD.MOV R12, RZ, RZ, -R12 ;  /* 0x000000ffff0ca224 */ /* 0x000fe200078e0a0c */
[----:B------:R-:W-:Y:S01]  /*0bf0*/  @!P1 LOP3.LUT R12, RZ, R13, RZ, 0x33, !PT ;  /* 0x0000000dff0c9212 */ /* 0x000fe200078e33ff */
[----:B------:R0:W1:Y:S01]  /*0c00*/  F2I.FTZ.U32.TRUNC.NTZ R3, R2 ;  /* 0x0000000200037305 */ /* 0x000062000021f000 */
[----:B---3--:R-:W-:-:S03]  /*0c10*/  IMAD.MOV R4, RZ, RZ, -R9 ;  /* 0x000000ffff047224 */ /* 0x008fc600078e0a09 */
[----:B------:R-:W-:-:S04]  /*0c20*/  IMAD.MOV R0, RZ, RZ, -R12 ;  /* 0x000000ffff007224 */ /* 0x000fc800078e0a0c */
[----:B------:R-:W-:Y:S02]  /*0c30*/  IMAD R0, R13, R0, R10 ;  /* 0x000000000d007224 */ /* 0x000fe400078e020a */
[----:B0-----:R-:W-:Y:S01]  /*0c40*/  IMAD.MOV.U32 R2, RZ, RZ, RZ ;  /* 0x000000ffff027224 */ /* 0x001fe200078e00ff */
[----:B------:R-:W0:Y:S01]  /*0c50*/  LDS R13, [UR5] ;  /* 0x00000005ff0d7984 */ /* 0x000e220008000800 */
[----:B------:R-:W-:Y:S02]  /*0c60*/  IMAD.IADD R0, R8, 0x1, R0 ;  /* 0x0000000108007824 */ /* 0x000fe400078e0200 */
[----:B-1----:R-:W-:Y:S02]  /*0c70*/  IMAD.MOV R8, RZ, RZ, -R3 ;  /* 0x000000ffff087224 */ /* 0x002fe400078e0a03 */
[----:B------:R-:W-:Y:S02]  /*0c80*/  IMAD R17, R0, 0x40, R14 ;  /* 0x0000004000117824 */ /* 0x000fe400078e020e */
[----:B------:R-:W-:-:S02]  /*0c90*/  IMAD R5, R8, R11, RZ ;  /* 0x0000000b08057224 */ /* 0x000fc400078e02ff */
[----:B------:R-:W-:Y:S01]  /*0ca0*/  IMAD.MOV.U32 R8, RZ, RZ, RZ ;  /* 0x000000ffff087224 */ /* 0x000fe200078e00ff */
[----:B------:R-:W-:Y:S01]  /*0cb0*/  IABS R0, R17 ;  /* 0x0000001100007213 */ /* 0x000fe20000000000 */
[----:B------:R-:W-:Y:S01]  /*0cc0*/  IMAD.HI.U32 R2, R3, R5, R2 ;  /* 0x0000000503027227 */ /* 0x000fe200078e0002 */
[----:B------:R1:W-:Y:S03]  /*0cd0*/  STL [R1+0x17c0], R17 ;  /* 0x0017c01101007387 */ /* 0x0003e60000100800 */
[----:B------:R-:W-:Y:S02]  /*0ce0*/  IMAD.SHL.U32 R3, R12, 0x200, RZ ;  /* 0x000002000c037824 */ /* 0x000fe400078e00ff */
[----:B------:R-:W-:-:S04]  /*0cf0*/  IMAD.HI.U32 R2, R2, R0, RZ ;  /* 0x0000000002027227 */ /* 0x000fc800078e00ff */
[----:B------:R-:W-:Y:S02]  /*0d00*/  IMAD.MOV R2, RZ, RZ, -R2 ;  /* 0x000000ffff027224 */ /* 0x000fe400078e0a02 */
[----:B------:R-:W-:Y:S02]  /*0d10*/  VIADD R14, R3, 0x1 ;  /* 0x00000001030e7836 */ /* 0x000fe40000000000 */
[----:B------:R-:W-:Y:S02]  /*0d20*/  IMAD R0, R11, R2, R0 ;  /* 0x000000020b007224 */ /* 0x000fe400078e0200 */
[----:B------:R-:W-:Y:S01]  /*0d30*/  IMAD R5, R4, R7, RZ ;  /* 0x0000000704057224 */ /* 0x000fe200078e02ff */
[----:B------:R-:W-:Y:S01]  /*0d40*/  IABS R2, R14 ;  /* 0x0000000e00027213 */ /* 0x000fe20000000000 */
[----:B------:R-:W-:Y:S01]  /*0d50*/  VIADD R15, R3, 0x2 ;  /* 0x00000002030f7836 */ /* 0x000fe20000000000 */
[----:B------:R-:W-:Y:S01]  /*0d60*/  ISETP.GT.U32.AND P0, PT, R11, R0, PT ;  /* 0x000000000b00720c */ /* 0x000fe20003f04070 */
[----:B------:R-:W-:Y:S01]  /*0d70*/  IMAD.HI.U32 R8, R9, R5, R8 ;  /* 0x0000000509087227 */ /* 0x000fe200078e0008 */
[----:B------:R-:W-:-:S02]  /*0d80*/  ISETP.GE.AND P1, PT, R14, RZ, PT ;  /* 0x000000ff0e00720c */ /* 0x000fc40003f26270 */
[----:B------:R-:W-:Y:S01]  /*0d90*/  IABS R10, R15 ;  /* 0x0000000f000a7213 */ /* 0x000fe20000000000 */
[----:B------:R-:W-:Y:S01]  /*0da0*/  IMAD.MOV.U32 R5, RZ, RZ, R2 ;  /* 0x000000ffff057224 */ /* 0x000fe200078e0002 */
[----:B------:R-:W-:Y:S01]  /*0db0*/  ISETP.GE.AND P6, PT, R15, RZ, PT ;  /* 0x000000ff0f00720c */ /* 0x000fe20003fc6270 */
[----:B------:R-:W-:Y:S02]  /*0dc0*/  IMAD.SHL.U32 R4, R18, 0x200000, RZ ;  /* 0x0020000012047824 */ /* 0x000fe400078e00ff */
[----:B------:R-:W-:Y:S01]  /*0dd0*/  IMAD.HI.U32 R2, R8, R5, RZ ;  /* 0x0000000508027227 */ /* 0x000fe200078e00ff */
[----:B0-----:R-:W-:Y:S02]  /*0de0*/  R2UR UR4, R13 ;  /* 0x000000000d0472ca */ /* 0x001fe400000e0000 */
[----:B------:R-:W-:Y:S01]  /*0df0*/  LOP3.LUT R9, R4, 0x600000, RZ, 0xc0, !PT ;  /* 0x0060000004097812 */ /* 0x000fe200078ec0ff */
[----:B------:R-:W-:Y:S02]  /*0e00*/  IMAD.MOV R2, RZ, RZ, -R2 ;  /* 0x000000ffff027224 */ /* 0x000fe400078e0a02 */
[----:B------:R-:W-:Y:S01]  /*0e10*/  @!P0 IMAD.IADD R0, R0, 0x1, -R11 ;  /* 0x0000000100008824 */ /* 0x000fe200078e0a0b */
[----:B------:R-:W-:Y:S01]  /*0e20*/  ISETP.GE.AND P0, PT, R17, RZ, PT ;  /* 0x000000ff1100720c */ /* 0x000fe20003f06270 */
[----:B------:R-:W-:Y:S01]  /*0e30*/  IMAD R2, R7, R2, R5 ;  /* 0x0000000207027224 */ /* 0x000fe200078e0205 */
[----:B------:R-:W-:Y:S01]  /*0e40*/  R2UR UR11, R9 ;  /* 0x00000000090b72ca */ /* 0x000fe200000e0000 */
[----:B------:R-:W-:Y:S01]  /*0e50*/  IMAD.HI.U32 R4, R8, R10, RZ ;  /* 0x0000000a08047227 */ /* 0x000fe200078e00ff */
[----:B------:R-:W-:-:S02]  /*0e60*/  ISETP.GT.U32.AND P2, PT, R11, R0, PT ;  /* 0x000000000b00720c */ /* 0x000fc40003f44070 */
[----:B------:R-:W-:Y:S01]  /*0e70*/  ISETP.GT.U32.AND P3, PT, R7, R2, PT ;  /* 0x000000020700720c */ /* 0x000fe20003f64070 */
[C---:B------:R-:W-:Y:S02]  /*0e80*/  VIADD R16, R3.reuse, 0x3 ;  /* 0x0000000303107836 */ /* 0x040fe40000000000 */
[----:B------:R-:W-:Y:S02]  /*0e90*/  IMAD.MOV R4, RZ, RZ, -R4 ;  /* 0x000000ffff047224 */ /* 0x000fe400078e0a04 */
[----:B------:R-:W-:Y:S01]  /*0ea0*/  VIADD R15, R3, 0x9 ;  /* 0x00000009030f7836 */ /* 0x000fe20000000000 */
[----:B------:R-:W-:Y:S01]  /*0eb0*/  IABS R12, R16 ;  /* 0x00000010000c7213 */ /* 0x000fe20000000000 */
[----:B------:R-:W-:Y:S02]  /*0ec0*/  IMAD R4, R7, R4, R10 ;  /* 0x0000000407047224 */ /* 0x000fe400078e020a */
[----:B-1----:R-:W-:Y:S02]  /*0ed0*/  VIADD R17, R3, 0xa ;  /* 0x0000000a03117836 */ /* 0x002fe40000000000 */
[----:B------:R-:W-:Y:S01]  /*0ee0*/  @!P2 IMAD.IADD R0, R0, 0x1, -R11 ;  /* 0x000000010000a824 */ /* 0x000fe200078e0a0b */
[----:B------:R-:W-:Y:S01]  /*0ef0*/  ISETP.GT.U32.AND P2, PT, R7, R4, PT ;  /* 0x000000040700720c */ /* 0x000fe20003f44070 */
[----:B------:R-:W-:-:S02]  /*0f00*/  @!P3 IMAD.IADD R2, R2, 0x1, -R7 ;  /* 0x000000010202b824 */ /* 0x000fc400078e0a07 */
[----:B------:R-:W-:-:S03]  /*0f10*/  IMAD.HI.U32 R5, R8, R12, RZ ;  /* 0x0000000c08057227 */ /* 0x000fc600078e00ff */
[C---:B------:R-:W-:Y:S01]  /*0f20*/  ISETP.GT.U32.AND P5, PT, R7.reuse, R2, PT ;  /* 0x000000020700720c */ /* 0x040fe20003fa4070 */
[----:B------:R-:W-:Y:S02]  /*0f30*/  IMAD.MOV R5, RZ, RZ, -R5 ;  /* 0x000000ffff057224 */ /* 0x000fe400078e0a05 */
[----:B------:R-:W-:Y:S01]  /*0f40*/  @!P0 IMAD.MOV R0, RZ, RZ, -R0 ;  /* 0x000000ffff008224 */ /* 0x000fe200078e0a00 */
[----:B------:R-:W-:Y:S01]  /*0f50*/  @!P4 LOP3.LUT R0, RZ, R6, RZ, 0x33, !PT ;  /* 0x00000006ff00c212 */ /* 0x000fe200078e33ff */
[----:B------:R-:W-:Y:S01]  /*0f60*/  IMAD R10, R7, R5, R12 ;  /* 0x00000005070a7224 */ /* 0x000fe200078e020c */
[----:B------:R-:W-:Y:S01]  /*0f70*/  ISETP.GE.AND P0, PT, R16, RZ, PT ;  /* 0x000000ff1000720c */ /* 0x000fe20003f06270 */
[----:B------:R-:W-:Y:S02]  /*0f80*/  VIADD R5, R3, 0x4 ;  /* 0x0000000403057836 */ /* 0x000fe40000000000 */
[--C-:B------:R-:W-:Y:S01]  /*0f90*/  @!P2 IMAD.IADD R4, R4, 0x1, -R7.reuse ;  /* 0x000000010404a824 */ /* 0x100fe200078e0a07 */
[----:B------:R-:W-:Y:S01]  /*0fa0*/  ISETP.GT.U32.AND P3, PT, R7, R10, PT ;  /* 0x0000000a0700720c */ /* 0x000fe20003f64070 */
[----:B------:R-:W-:Y:S01]  /*0fb0*/  VIADD R12, R3, 0x5 ;  /* 0x00000005030c7836 */ /* 0x000fe20000000000 */
[----:B------:R-:W-:Y:S01]  /*0fc0*/  IABS R9, R5 ;  /* 0x0000000500097213 */ /* 0x000fe20000000000 */
[----:B------:R-:W-:Y:S01]  /*0fd0*/  @!P5 IMAD.IADD R2, R2, 0x1, -R7 ;  /* 0x000000010202d824 */ /* 0x000fe200078e0a07 */
[----:B------:R-:W-:Y:S01]  /*0fe0*/  ISETP.GE.AND P4, PT, R5, RZ, PT ;  /* 0x000000ff0500720c */ /* 0x000fe20003f86270 */
[----:B------:R-:W-:Y:S01]  /*0ff0*/  VIADD R19, R3, 0xc ;  /* 0x0000000c03137836 */ /* 0x000fe20000000000 */
[----:B------:R-:W-:Y:S01]  /*1000*/  ISETP.GT.U32.AND P5, PT, R7, R4, PT ;  /* 0x000000040700720c */ /* 0x000fe20003fa4070 */
[----:B------:R-:W-:Y:S01]  /*1010*/  IMAD.HI.U32 R5, R8, R9, RZ ;  /* 0x0000000908057227 */ /* 0x000fe200078e00ff */
[----:B------:R-:W-:-:S02]  /*1020*/  IABS R11, R12 ;  /* 0x0000000c000b7213 */ /* 0x000fc40000000000 */
[----:B------:R-:W-:Y:S01]  /*1030*/  ISETP.GE.AND P2, PT, R12, RZ, PT ;  /* 0x000000ff0c00720c */ /* 0x000fe20003f46270 */
[----:B------:R-:W-:Y:S02]  /*1040*/  IMAD.MOV.U32 R13, RZ, RZ, R2 ;  /* 0x000000ffff0d7224 */ /* 0x000fe400078e0002 */
[----:B------:R-:W-:Y:S02]  /*1050*/  IMAD.MOV R2, RZ, RZ, -R5 ;  /* 0x000000ffff027224 */ /* 0x000fe400078e0a05 */
[----:B------:R-:W-:Y:S02]  /*1060*/  @!P3 IMAD.IADD R10, R10, 0x1, -R7 ;  /* 0x000000010a0ab824 */ /* 0x000fe400078e0a07 */
[C---:B------:R-:W-:Y:S02]  /*1070*/  IMAD R2, R7.reuse, R2, R9 ;  /* 0x0000000207027224 */ /* 0x040fe400078e0209 */
[----:B------:R-:W-:Y:S01]  /*1080*/  IMAD.HI.U32 R6, R8, R11, RZ ;  /* 0x0000000b08067227 */ /* 0x000fe200078e00ff */
[----:B------:R-:W-:-:S03]  /*1090*/  ISETP.GT.U32.AND P3, PT, R7, R10, PT ;  /* 0x0000000a0700720c */ /* 0x000fc60003f64070 */
[----:B------:R-:W-:Y:S01]  /*10a0*/  @!P5 IMAD.IADD R4, R4, 0x1, -R7 ;  /* 0x000000010404d824 */ /* 0x000fe200078e0a07 */
[----:B------:R-:W-:Y:S01]  /*10b0*/  ISETP.GT.U32.AND P5, PT, R7, R2, PT ;  /* 0x000000020700720c */ /* 0x000fe20003fa4070 */
[----:B------:R-:W-:Y:S02]  /*10c0*/  IMAD.MOV R6, RZ, RZ, -R6 ;  /* 0x000000ffff067224 */ /* 0x000fe400078e0a06 */
[----:B------:R-:W-:Y:S02]  /*10d0*/  VIADD R12, R3, 0x6 ;  /* 0x00000006030c7836 */ /* 0x000fe40000000000 */
[----:B------:R-:W-:Y:S02]  /*10e0*/  IMAD R6, R7, R6, R11 ;  /* 0x0000000607067224 */ /* 0x000fe400078e020b */
[----:B------:R-:W-:Y:S02]  /*10f0*/  IMAD.MOV.U32 R14, RZ, RZ, R4 ;  /* 0x000000ffff0e7224 */ /* 0x000fe400078e0004 */
[----:B------:R-:W-:Y:S01]  /*1100*/  @!P1 IMAD.MOV R13, RZ, RZ, -R13 ;  /* 0x000000ffff0d9224 */ /* 0x000fe200078e0a0d */
[----:B------:R-:W-:Y:S01]  /*1110*/  ISETP.GE.AND P1, PT, R12, RZ, PT ;  /* 0x000000ff0c00720c */ /* 0x000fe20003f26270 */
[----:B------:R-:W-:Y:S01]  /*1120*/  @!P6 IMAD.MOV R14, RZ, RZ, -R14 ;  /* 0x000000ffff0ee224 */ /* 0x000fe200078e0a0e */
[----:B------:R-:W-:Y:S01]  /*1130*/  IABS R12, R12 ;  /* 0x0000000c000c7213 */ /* 0x000fe20000000000 */
[----:B------:R-:W-:Y:S01]  /*1140*/  VIADD R5, R3, 0x7 ;  /* 0x0000000703057836 */ /* 0x000fe20000000000 */
[----:B------:R-:W-:Y:S01]  /*1150*/  ISETP.GT.U32.AND P6, PT, R7, R6, PT ;  /* 0x000000060700720c */ /* 0x000fe20003fc4070 */
[--C-:B------:R-:W-:Y:S01]  /*1160*/  @!P5 IMAD.IADD R2, R2, 0x1, -R7.reuse ;  /* 0x000000010202d824 */ /* 0x100fe200078e0a07 */
[----:B------:R0:W-:Y:S01]  /*1170*/  STL [R1+0x80], R13 ;  /* 0x0000800d01007387 */ /* 0x0001e20000100800 */
[----:B------:R-:W-:Y:S01]  /*1180*/  @!P3 IMAD.IADD R10, R10, 0x1, -R7 ;  /* 0x000000010a0ab824 */ /* 0x000fe200078e0a07 */
[----:B------:R-:W-:Y:S01]  /*1190*/  ISETP.GE.AND P3, PT, R5, RZ, PT ;  /* 0x000000ff0500720c */ /* 0x000fe20003f66270 */
[----:B------:R-:W-:Y:S01]  /*11a0*/  IMAD.MOV.U32 R9, RZ, RZ, R12 ;  /* 0x000000ffff097224 */ /* 0x000fe200078e000c */
[----:B------:R-:W-:Y:S01]  /*11b0*/  IABS R11, R5 ;  /* 0x00000005000b7213 */ /* 0x000fe20000000000 */
[----:B------:R-:W-:Y:S01]  /*11c0*/  VIADD R12, R3, 0x8 ;  /* 0x00000008030c7836 */ /* 0x000fe20000000000 */
[----:B------:R-:W-:Y:S01]  /*11d0*/  ISETP.GT.U32.AND P5, PT, R7, R2, PT ;  /* 0x000000020700720c */ /* 0x000fe20003fa4070 */
[----:B------:R-:W-:Y:S01]  /*11e0*/  IMAD.HI.U32 R5, R8, R9, RZ ;  /* 0x0000000908057227 */ /* 0x000fe200078e00ff */
[----:B------:R-:W-:Y:S03]  /*11f0*/  STL [R1+0x7c], R14 ;  /* 0x00007c0e01007387 */ /* 0x000fe60000100800 */
[----:B0-----:R-:W-:-:S02]  /*1200*/  IMAD.MOV.U32 R13, RZ, RZ, R10 ;  /* 0x000000ffff0d7224 */ /* 0x001fc400078e000a */
[----:B------:R-:W-:Y:S02]  /*1210*/  IMAD.MOV R4, RZ, RZ, -R5 ;  /* 0x000000ffff047224 */ /* 0x000fe400078e0a05 */
[----:B------:R-:W-:Y:S01]  /*1220*/  @!P0 IMAD.MOV R13, RZ, RZ, -R13 ;  /* 0x000000ffff0d8224 */ /* 0x000fe200078e0a0d */
[----:B------:R-:W-:Y:S01]  /*1230*/  ISETP.GE.AND P0, PT, R12, RZ, PT ;  /* 0x000000ff0c00720c */ /* 0x000fe20003f06270 */
[----:B------:R-:W-:Y:S01]  /*1240*/  @!P6 IMAD.IADD R6, R6, 0x1, -R7 ;  /* 0x000000010606e824 */ /* 0x000fe200078e0a07 */
[----:B------:R-:W-:Y:S01]  /*1250*/  IABS R12, R12 ;  /* 0x0000000c000c7213 */ /* 0x000fe20000000000 */
[----:B------:R-:W-:Y:S01]  /*1260*/  IMAD.HI.U32 R5, R8, R11, RZ ;  /* 0x0000000b08057227 */ /* 0x000fe200078e00ff */
[----:B------:R0:W-:Y:S02]  /*1270*/  STL [R1+0x234], R13 ;  /* 0x0002340d01007387 */ /* 0x0001e40000100800 */
[C---:B------:R-:W-:Y:S01]  /*1280*/  ISETP.GT.U32.AND P6, PT, R7.reuse, R6, PT ;  /* 0x000000060700720c */ /* 0x040fe20003fc4070 */
[----:B------:R-:W-:-:S02]  /*1290*/  IMAD R4, R7, R4, R9 ;  /* 0x0000000407047224 */ /* 0x000fc400078e0209 */
[----:B------:R-:W-:Y:S02]  /*12a0*/  IMAD.MOV R10, RZ, RZ, -R5 ;  /* 0x000000ffff0a7224 */ /* 0x000fe400078e0a05 */
[----:B------:R-:W-:Y:S01]  /*12b0*/  IMAD.HI.U32 R5, R8, R12, RZ ;  /* 0x0000000c08057227 */ /* 0x000fe200078e00ff */
[----:B0-----:R-:W-:-:S03]  /*12c0*/  IABS R13, R15 ;  /* 0x0000000f000d7213 */ /* 0x001fc60000000000 */
[----:B------:R-:W-:Y:S01]  /*12d0*/  @!P5 IMAD.IADD R2, R2, 0x1, -R7 ;  /* 0x000000010202d824 */ /* 0x000fe200078e0a07 */
[----:B------:R-:W-:Y:S01]  /*12e0*/  ISETP.GT.U32.AND P5, PT, R7, R4, PT ;  /* 0x000000040700720c */ /* 0x000fe20003fa4070 */
[----:B------:R-:W-:Y:S02]  /*12f0*/  IMAD.MOV R5, RZ, RZ, -R5 ;  /* 0x000000ffff057224 */ /* 0x000fe400078e0a05 */
[----:B------:R-:W-:-:S04]  /*1300*/  IMAD.HI.U32 R9, R8, R13, RZ ;  /* 0x0000000d08097227 */ /* 0x000fc800078e00ff */
[----:B------:R-:W-:Y:S02]  /*1310*/  IMAD.MOV.U32 R16, RZ, RZ, R2 ;  /* 0x000000ffff107224 */ /* 0x000fe400078e0002 */
[----:B------:R-:W-:Y:S02]  /*1320*/  IMAD.MOV R14, RZ, RZ, -R9 ;  /* 0x000000ffff0e7224 */ /* 0x000fe400078e0a09 */
[C---:B------:R-:W-:Y:S02]  /*1330*/  IMAD R2, R7.reuse, R5, R12 ;  /* 0x0000000507027224 */ /* 0x040fe400078e020c */
[C---:B------:R-:W-:Y:S02]  /*1340*/  IMAD R12, R7.reuse, R14, R13 ;  /* 0x0000000e070c7224 */ /* 0x040fe400078e020d */
[----:B------:R-:W-:Y:S01]  /*1350*/  @!P6 IMAD.IADD R6, R6, 0x1, -R7 ;  /* 0x000000010606e824 */ /* 0x000fe200078e0a07 */
[C---:B------:R-:W-:Y:S01]  /*1360*/  ISETP.GT.U32.AND P6, PT, R7.reuse, R2, PT ;  /* 0x000000020700720c */ /* 0x040fe20003fc4070 */
[C---:B------:R-:W-:Y:S01]  /*1370*/  IMAD R10, R7.reuse, R10, R11 ;  /* 0x0000000a070a7224 */ /* 0x040fe200078e020b */
[----:B------:R-:W-:Y:S01]  /*1380*/  IABS R11, R17 ;  /* 0x00000011000b7213 */ /* 0x000fe20000000000 */
[----:B------:R-:W-:Y:S01]  /*1390*/  @!P5 IMAD.IADD R4, R4, 0x1, -R7 ;  /* 0x000000010404d824 */ /* 0x000fe200078e0a07 */
[C---:B------:R-:W-:Y:S01]  /*13a0*/  ISETP.GT.U32.AND P5, PT, R7.reuse, R12, PT ;  /* 0x0000000c0700720c */ /* 0x040fe20003fa4070 */
[----:B------:R-:W-:Y:S01]  /*13b0*/  @!P4 IMAD.MOV R16, RZ, RZ, -R16 ;  /* 0x000000ffff10c224 */ /* 0x000fe200078e0a10 */
[----:B------:R-:W-:Y:S01]  /*13c0*/  ISETP.GT.U32.AND P4, PT, R7, R10, PT ;  /* 0x0000000a0700720c */ /* 0x000fe20003f84070 */
[----:B------:R-:W-:-:S02]  /*13d0*/  VIADD R13, R3, 0xb ;  /* 0x0000000b030d7836 */ /* 0x000fc40000000000 */
[----:B------:R-:W-:Y:S01]  /*13e0*/  IMAD.HI.U32 R5, R8, R11, RZ ;  /* 0x0000000b08057227 */ /* 0x000fe200078e00ff */
[----:B------:R0:W-:Y:S02]  /*13f0*/  STL [R1+0x238], R16 ;  /* 0x0002381001007387 */ /* 0x0001e40000100800 */
[----:B------:R-:W-:Y:S01]  /*1400*/  IABS R9, R13 ;  /* 0x0000000d00097213 */ /* 0x000fe20000000000 */
[----:B------:R-:W-:Y:S02]  /*1410*/  @!P6 IMAD.IADD R2, R2, 0x1, -R7 ;  /* 0x000000010202e824 */ /* 0x000fe400078e0a07 */
[----:B------:R-:W-:Y:S02]  /*1420*/  IMAD.MOV R14, RZ, RZ, -R5 ;  /* 0x000000ffff0e7224 */ /* 0x000fe400078e0a05 */
[----:B------:R-:W-:Y:S01]  /*1430*/  @!P5 IMAD.IADD R12, R12, 0x1, -R7 ;  /* 0x000000010c0cd824 */ /* 0x000fe200078e0a07 */
[----:B------:R-:W-:Y:S01]  /*1440*/  ISETP.GT.U32.AND P5, PT, R7, R2, PT ;  /* 0x000000020700720c */ /* 0x000fe20003fa4070 */
[----:B------:R-:W-:Y:S01]  /*1450*/  IMAD.HI.U32 R5, R8, R9, RZ ;  /* 0x0000000908057227 */ /* 0x000fe200078e00ff */
[----:B0-----:R-:W-:-:S03]  /*1460*/  IABS R16, R19 ;  /* 0x0000001300107213 */ /* 0x001fc60000000000 */
[----:B------:R-:W-:Y:S01]  /*1470*/  @!P4 IMAD.IADD R10, R10, 0x1, -R7 ;  /* 0x000000010a0ac824 */ /* 0x000fe200078e0a07 */
[C---:B------:R-:W-:Y:S01]  /*1480*/  ISETP.GT.U32.AND P4, PT, R7.reuse, R4, PT ;  /* 0x000000040700720c */ /* 0x040fe20003f84070 */
[----:B------:R-:W-:Y:S02]  /*1490*/  IMAD.MOV.U32 R21, RZ, RZ, R6 ;  /* 0x000000ffff157224 */ /* 0x000fe400078e0006 */
[----:B------:R-:W-:Y:S01]  /*14a0*/  IMAD.MOV R6, RZ, RZ, -R5 ;  /* 0x000000ffff067224 */ /* 0x000fe200078e0a05 */
[C---:B------:R-:W-:Y:S01]  /*14b0*/  ISETP.GT.U32.AND P6, PT, R7.reuse, R10, PT ;  /* 0x0000000a0700720c */ /* 0x040fe20003fc4070 */
[C---:B------:R-:W-:Y:S02]  /*14c0*/  IMAD R14, R7.reuse, R14, R11 ;  /* 0x0000000e070e7224 */ /* 0x040fe400078e020b */
[----:B------:R-:W-:Y:S02]  /*14d0*/  IMAD R6, R7, R6, R9 ;  /* 0x0000000607067224 */ /* 0x000fe400078e0209 */
[----:B------:R-:W-:-:S02]  /*14e0*/  @!P5 IMAD.IADD R2, R2, 0x1, -R7 ;  /* 0x000000010202d824 */ /* 0x000fc400078e0a07 */
[----:B------:R-:W-:Y:S01]  /*14f0*/  @!P2 IMAD.MOV R21, RZ, RZ, -R21 ;  /* 0x000000ffff15a224 */ /* 0x000fe200078e0a15 */
[C---:B------:R-:W-:Y:S01]  /*1500*/  ISETP.GT.U32.AND P5, PT, R7.reuse, R6, PT ;  /* 0x000000060700720c */ /* 0x040fe20003fa4070 */
[--C-:B------:R-:W-:Y:S01]  /*1510*/  @!P4 IMAD.IADD R4, R4, 0x1, -R7.reuse ;  /* 0x000000010404c824 */ /* 0x100fe200078e0a07 */
[----:B------:R-:W-:Y:S01]  /*1520*/  ISETP.GT.U32.AND P4, PT, R7, R14, PT ;  /* 0x0000000e0700720c */ /* 0x000fe20003f84070 */
[----:B------:R-:W-:Y:S01]  /*1530*/  VIADD R20, R3, 0xd ;  /* 0x0000000d03147836 */ /* 0x000fe20000000000 */
[----:B------:R-:W-:Y:S01]  /*1540*/  ISETP.GT.U32.AND P2, PT, R7, R12, PT ;  /* 0x0000000c0700720c */ /* 0x000fe20003f44070 */
[--C-:B------:R-:W-:Y:S01]  /*1550*/  @!P6 IMAD.IADD R10, R10, 0x1, -R7.reuse ;  /* 0x000000010a0ae824 */ /* 0x100fe200078e0a07 */
[----:B------:R-:W-:Y:S01]  /*1560*/  ISETP.GE.AND P6, PT, R15, RZ, PT ;  /* 0x000000ff0f00720c */ /* 0x000fe20003fc6270 */
[----:B------:R-:W-:Y:S01]  /*1570*/  VIADD R15, R3, 0xe ;  /* 0x0000000e030f7836 */ /* 0x000fe20000000000 */
[----:B------:R0:W-:Y:S01]  /*1580*/  STL [R1+0x240], R21 ;  /* 0x0002401501007387 */ /* 0x0001e20000100800 */
[----:B------:R-:W-:Y:S01]  /*1590*/  IMAD.MOV.U32 R22, RZ, RZ, R4 ;  /* 0x000000ffff167224 */ /* 0x000fe200078e0004 */
[----:B------:R-:W-:Y:S01]  /*15a0*/  IABS R18, R20 ;  /* 0x0000001400127213 */ /* 0x000fe20000000000 */
[----:B------:R-:W-:Y:S01]  /*15b0*/  @!P0 IMAD.MOV R2, RZ, RZ, -R2 ;  /* 0x000000ffff028224 */ /* 0x000fe200078e0a02 */
[----:B------:R-:W-:Y:S01]  /*15c0*/  IABS R11, R15 ;  /* 0x0000000f000b7213 */ /* 0x000fe20000000000 */
[--C-:B------:R-:W-:Y:S01]  /*15d0*/  @!P5 IMAD.IADD R6, R6, 0x1, -R7.reuse ;  /* 0x000000010606d824 */ /* 0x100fe200078e0a07 */
[----:B------:R-:W-:Y:S01]  /*15e0*/  ISETP.GE.AND P0, PT, R19, RZ, PT ;  /* 0x000000ff1300720c */ /* 0x000fe20003f06270 */
[----:B------:R-:W-:Y:S01]  /*15f0*/  @!P4 IMAD.IADD R14, R14, 0x1, -R7 ;  /* 0x000000010e0ec824 */ /* 0x000fe200078e0a07 */
[----:B------:R-:W-:Y:S01]  /*1600*/  ISETP.GE.AND P4, PT, R13, RZ, PT ;  /* 0x000000ff0d00720c */ /* 0x000fe20003f86270 */
[----:B------:R-:W-:Y:S01]  /*1610*/  IMAD.HI.U32 R4, R8, R11, RZ ;  /* 0x0000000b08047227 */ /* 0x000fe200078e00ff */
[----:B------:R-:W-:-:S03]  /*1620*/  ISETP.GT.U32.AND P5, PT, R7, R6, PT ;  /* 0x000000060700720c */ /* 0x000fc60003fa4070 */
[----:B0-----:R-:W-:Y:S02]  /*1630*/  IMAD.MOV.U32 R21, RZ, RZ, R10 ;  /* 0x000000ffff157224 */ /* 0x001fe400078e000a */
[----:B------:R-:W-:Y:S01]  /*1640*/  @!P1 IMAD.MOV R22, RZ, RZ, -R22 ;  /* 0x000000ffff169224 */ /* 0x000fe200078e0a16 */
[----:B------:R-:W-:Y:S01]  /*1650*/  ISETP.GT.U32.AND P1, PT, R7, R14, PT ;  /* 0x0000000e0700720c */ /* 0x000fe20003f24070 */
[----:B------:R-:W-:Y:S02]  /*1660*/  @!P3 IMAD.MOV R21, RZ, RZ, -R21 ;  /* 0x000000ffff15b224 */ /* 0x000fe400078e0a15 */
[----:B------:R-:W-:Y:S01]  /*1670*/  IMAD.HI.U32 R5, R8, R16, RZ ;  /* 0x0000001008057227 */ /* 0x000fe200078e00ff */
[----:B------:R-:W-:Y:S03]  /*1680*/  STL [R1+0x244], R22 ;  /* 0x0002441601007387 */ /* 0x000fe60000100800 */
[----:B------:R-:W-:Y:S01]  /*1690*/  IMAD.MOV R4, RZ, RZ, -R4 ;  /* 0x000000ffff047224 */ /* 0x000fe200078e0a04 */
[----:B------:R-:W-:Y:S01]  /*16a0*/  STL [R1+0x24c], R21 ;  /* 0x00024c1501007387 */ /* 0x000fe20000100800 */
[----:B------:R-:W-:-:S02]  /*16b0*/  IMAD.MOV R5, RZ, RZ, -R5 ;  /* 0x000000ffff057224 */ /* 0x000fc400078e0a05 */
[----:B------:R-:W-:Y:S01]  /*16c0*/  IMAD.HI.U32 R9, R8, R18, RZ ;  /* 0x0000001208097227 */ /* 0x000fe200078e00ff */
[----:B------:R0:W-:Y:S03]  /*16d0*/  STL [R1+0x78], R2 ;  /* 0x0000780201007387 */ /* 0x0001e60000100800 */
[----:B------:R-:W-:Y:S01]  /*16e0*/  @!P2 IMAD.IADD R12, R12, 0x1, -R7 ;  /* 0x000000010c0ca824 */ /* 0x000fe200078e0a07 */
[----:B------:R-:W-:Y:S01]  /*16f0*/  ISETP.GE.AND P2, PT, R17, RZ, PT ;  /* 0x000000ff1100720c */ /* 0x000fe20003f46270 */
[C---:B------:R-:W-:Y:S02]  /*1700*/  IMAD R16, R7.reuse, R5, R16 ;  /* 0x0000000507107224 */ /* 0x040fe400078e0210 */
[----:B------:R-:W-:Y:S02]  /*1710*/  IMAD.MOV R9, RZ, RZ, -R9 ;  /* 0x000000ffff097224 */ /* 0x000fe400078e0a09 */
[----:B------:R-:W-:Y:S01]  /*1720*/  IMAD.MOV.U32 R5, RZ, RZ, R12 ;  /* 0x000000ffff057224 */ /* 0x000fe200078e000c */
[C---:B------:R-:W-:Y:S01]  /*1730*/  ISETP.GT.U32.AND P3, PT, R7.reuse, R16, PT ;  /* 0x000000100700720c */ /* 0x040fe20003f64070 */
[----:B0-----:R-:W-:-:S02]  /*1740*/  IMAD R2, R7, R4, R11 ;  /* 0x0000000407027224 */ /* 0x001fc400078e020b */
[----:B------:R-:W-:Y:S02]  /*1750*/  @!P5 IMAD.IADD R6, R6, 0x1, -R7 ;  /* 0x000000010606d824 */ /* 0x000fe400078e0a07 */
[C---:B------:R-:W-:Y:S01]  /*1760*/  IMAD R18, R7.reuse, R9, R18 ;  /* 0x0000000907127224 */ /* 0x040fe200078e0212 */
[C---:B------:R-:W-:Y:S01]  /*1770*/  ISETP.GT.U32.AND P5, PT, R7.reuse, R2, PT ;  /* 0x000000020700720c */ /* 0x040fe20003fa4070 */
[----:B------:R-:W-:Y:S02]  /*1780*/  @!P6 IMAD.MOV R5, RZ, RZ, -R5 ;  /* 0x000000ffff05e224 */ /* 0x000fe400078e0a05 */
[--C-:B------:R-:W-:Y:S01]  /*1790*/  @!P1 IMAD.IADD R14, R14, 0x1, -R7.reuse ;  /* 0x000000010e0e9824 */ /* 0x100fe200078e0a07 */
[----:B------:R-:W-:Y:S01]  /*17a0*/  ISETP.GT.U32.AND P6, PT, R7, R18, PT ;  /* 0x000000120700720c */ /* 0x000fe20003fc4070 */
[C---:B------:R-:W-:Y:S01]  /*17b0*/  VIADD R17, R3.reuse, 0x10 ;  /* 0x0000001003117836 */ /* 0x040fe20000000000 */
[----:B------:R0:W-:Y:S01]  /*17c0*/  STL [R1+0x74], R5 ;  /* 0x0000740501007387 */ /* 0x0001e20000100800 */
[C---:B------:R-:W-:Y:S01]  /*17d0*/  VIADD R13, R3.reuse, 0xf ;  /* 0x0000000f030d7836 */ /* 0x040fe20000000000 */
[----:B------:R-:W-:Y:S01]  /*17e0*/  ISETP.GE.AND P1, PT, R20, RZ, PT ;  /* 0x000000ff1400720c */ /* 0x000fe20003f26270 */
[--C-:B------:R-:W-:Y:S01]  /*17f0*/  @!P3 IMAD.IADD R16, R16, 0x1, -R7.reuse ;  /* 0x000000011010b824 */ /* 0x100fe200078e0a07 */
[----:B------:R-:W-:Y:S01]  /*1800*/  IABS R10, R17 ;  /* 0x00000011000a7213 */ /* 0x000fe20000000000 */
[----:B------:R-:W-:Y:S01]  /*1810*/  VIADD R19, R3, 0x12 ;  /* 0x0000001203137836 */ /* 0x000fe20000000000 */
[----:B------:R-:W-:Y:S01]  /*1820*/  IABS R9, R13 ;  /* 0x0000000d00097213 */ /* 0x000fe20000000000 */
[----:B------:R-:W-:Y:S01]  /*1830*/  @!P5 IMAD.IADD R2, R2, 0x1, -R7 ;  /* 0x000000010202d824 */ /* 0x000fe200078e0a07 */
[----:B------:R-:W-:Y:S01]  /*1840*/  ISETP.GE.AND P3, PT, R15, RZ, PT ;  /* 0x000000ff0f00720c */ /* 0x000fe20003f66270 */
[----:B------:R-:W-:-:S02]  /*1850*/  VIADD R15, R3, 0x11 ;  /* 0x00000011030f7836 */ /* 0x000fc40000000000 */
[----:B0-----:R-:W-:Y:S01]  /*1860*/  IMAD.MOV.U32 R5, RZ, RZ, R14 ;  /* 0x000000ffff057224 */ /* 0x001fe200078e000e */
[C---:B------:R-:W-:Y:S01]  /*1870*/  ISETP.GT.U32.AND P5, PT, R7.reuse, R2, PT ;  /* 0x000000020700720c */ /* 0x040fe20003fa4070 */
[----:B------:R-:W-:Y:S01]  /*1880*/  @!P6 IMAD.IADD R18, R18, 0x1, -R7 ;  /* 0x000000011212e824 */ /* 0x000fe200078e0a07 */
[C---:B------:R-:W-:Y:S01]  /*1890*/  ISETP.GT.U32.AND P6, PT, R7.reuse, R16, PT ;  /* 0x000000100700720c */ /* 0x040fe20003fc4070 */
[----:B------:R-:W-:Y:S01]  /*18a0*/  @!P2 IMAD.MOV R5, RZ, RZ, -R5 ;  /* 0x000000ffff05a224 */ /* 0x000fe200078e0a05 */
[----:B------:R-:W-:Y:S01]  /*18b0*/  IABS R12, R15 ;  /* 0x0000000f000c7213 */ /* 0x000fe20000000000 */
[----:B------:R-:W-:Y:S01]  /*18c0*/  IMAD.HI.U32 R4, R8, R9, RZ ;  /* 0x0000000908047227 */ /* 0x000fe200078e00ff */
[----:B------:R-:W-:Y:S02]  /*18d0*/  ISETP.GT.U32.AND P2, PT, R7, R18, PT ;  /* 0x000000120700720c */ /* 0x000fe40003f44070 */
[----:B------:R0:W-:Y:S01]  /*18e0*/  STL [R1+0x70], R5 ;  /* 0x0000700501007387 */ /* 0x0001e20000100800 */
[----:B------:R-:W-:Y:S01]  /*18f0*/  IMAD.MOV R4, RZ, RZ, -R4 ;  /* 0x000000ffff047224 */ /* 0x000fe200078e0a04 */
[----:B------:R-:W-:Y:S01]  /*1900*/  IABS R14, R19 ;  /* 0x00000013000e7213 */ /* 0x000fe20000000000 */
[----:B------:R-:W-:-:S02]  /*1910*/  @!P4 IMAD.MOV R6, RZ, RZ, -R6 ;  /* 0x000000ffff06c224 */ /* 0x000fc400078e0a06 */
[----:B------:R-:W-:Y:S02]  /*1920*/  @!P5 IMAD.IADD R2, R2, 0x1, -R7 ;  /* 0x000000010202d824 */ /* 0x000fe400078e0a07 */
[C---:B------:R-:W-:Y:S01]  /*1930*/  IMAD R4, R7.reuse, R4, R9 ;  /* 0x0000000407047224 */ /* 0x040fe200078e0209 */
[----:B------:R1:W-:Y:S01]  /*1940*/  STL [R1+0x250], R6 ;  /* 0x0002500601007387 */ /* 0x0003e20000100800 */
[----:B------:R-:W-:Y:S02]  /*1950*/  @!P6 IMAD.IADD R16, R16, 0x1, -R7 ;  /* 0x000000011010e824 */ /* 0x000fe400078e0a07 */
[----:B0-----:R-:W-:Y:S01]  /*1960*/  IMAD.HI.U32 R5, R8, R10, RZ ;  /* 0x0000000a08057227 */ /* 0x001fe200078e00ff */
[----:B------:R-:W-:-:S03]  /*1970*/  ISETP.GT.U32.AND P6, PT, R7, R4, PT ;  /* 0x000000040700720c */ /* 0x000fc60003fc4070 */
[----:B------:R-:W-:Y:S02]  /*1980*/  IMAD.MOV R5, RZ, RZ, -R5 ;  /* 0x000000ffff057224 */ /* 0x000fe400078e0a05 */
[----:B------:R-:W-:Y:S01]  /*1990*/  @!P2 IMAD.IADD R18, R18, 0x1, -R7 ;  /* 0x000000011212a824 */ /* 0x000fe200078e0a07 */
[----:B------:R-:W-:Y:S01]  /*19a0*/  ISETP.GE.AND P2, PT, R13, RZ, PT ;  /* 0x000000ff0d00720c */ /* 0x000fe20003f46270 */
[----:B------:R-:W-:Y:S02]  /*19b0*/  IMAD R10, R7, R5, R10 ;  /* 0x00000005070a7224 */ /* 0x000fe400078e020a */
[----:B------:R-:W-:Y:S02]  /*19c0*/  VIADD R13, R3, 0x13 ;  /* 0x00000013030d7836 */ /* 0x000fe40000000000 */
[----:B------:R-:W-:Y:S01]  /*19d0*/  IMAD.HI.U32 R5, R8, R12, RZ ;  /* 0x0000000c08057227 */ /* 0x000fe200078e00ff */
[----:B------:R-:W-:Y:S02]  /*19e0*/  ISETP.GT.U32.AND P5, PT, R7, R10, PT ;  /* 0x0000000a0700720c */ /* 0x000fe40003fa4070 */
[----:B------:R-:W-:Y:S01]  /*19f0*/  IABS R11, R13 ;  /* 0x0000000d000b7213 */ /* 0x000fe20000000000 */
[----:B------:R-:W-:-:S02]  /*1a00*/  IMAD.MOV R5, RZ, RZ, -R5 ;  /* 0x000000ffff057224 */ /* 0x000fc400078e0a05 */
[----:B------:R-:W-:-:S04]  /*1a10*/  IMAD.HI.U32 R9, R8, R14, RZ ;  /* 0x0000000e08097227 */ /* 0x000fc800078e00ff */
[----:B------:R-:W-:Y:S02]  /*1a20*/  IMAD R12, R7, R5, R12 ;  /* 0x00000005070c7224 */ /* 0x000fe400078e020c */
[----:B------:R-:W-:-:S04]  /*1a30*/  IMAD.HI.U32 R5, R8, R11, RZ ;  /* 0x0000000b08057227 */ /* 0x000fc800078e00ff */
[----:B------:R-:W-:Y:S02]  /*1a40*/  @!P5 IMAD.IADD R10, R10, 0x1, -R7 ;  /* 0x000000010a0ad824 */ /* 0x000fe400078e0a07 */
[----:B-1----:R-:W-:Y:S02]  /*1a50*/  IMAD.MOV R6, RZ, RZ, -R5 ;  /* 0x000000ffff067224 */ /* 0x002fe400078e0a05 */
[----:B------:R-:W-:Y:S01]  /*1a60*/  @!P6 IMAD.IADD R4, R4, 0x1, -R7 ;  /* 0x000000010404e824 */ /* 0x000fe200078e0a07 */
[----:B------:R-:W-:Y:S01]  /*1a70*/  ISETP.GT.U32.AND P5, PT, R7, R10, PT ;  /* 0x0000000a0700720c */ /* 0x000fe20003fa4070 */
[----:B------:R-:W-:Y:S01]  /*1a80*/  IMAD.MOV.U32 R5, RZ, RZ, R2 ;  /* 0x000000ffff057224 */ /* 0x000fe200078e0002 */
[----:B------:R-:W-:Y:S01]  /*1a90*/  ISETP.GE.AND P6, PT, R17, RZ, PT ;  /* 0x000000ff1100720c */ /* 0x000fe20003fc6270 */
[C---:B------:R-:W-:Y:S01]  /*1aa0*/  IMAD R2, R7.reuse, R6, R11 ;  /* 0x0000000607027224 */ /* 0x040fe200078e020b */
[----:B------:R-:W-:Y:S01]  /*1ab0*/  ISETP.GT.U32.AND P4, PT, R7, R4, PT ;  /* 0x000000040700720c */ /* 0x000fe20003f84070 */
[----:B------:R-:W-:-:S02]  /*1ac0*/  IMAD.MOV R9, RZ, RZ, -R9 ;  /* 0x000000ffff097224 */ /* 0x000fc400078e0a09 */
[----:B------:R-:W-:Y:S02]  /*1ad0*/  VIADD R17, R3, 0x14 ;  /* 0x0000001403117836 */ /* 0x000fe40000000000 */
[----:B------:R-:W-:Y:S02]  /*1ae0*/  IMAD.MOV.U32 R20, RZ, RZ, R16 ;  /* 0x000000ffff147224 */ /* 0x000fe400078e0010 */
[----:B------:R-:W-:Y:S02]  /*1af0*/  IMAD.MOV.U32 R16, RZ, RZ, R18 ;  /* 0x000000ffff107224 */ /* 0x000fe400078e0012 */
[----:B------:R-:W-:Y:S01]  /*1b00*/  @!P5 IMAD.IADD R10, R10, 0x1, -R7 ;  /* 0x000000010a0ad824 */ /* 0x000fe200078e0a07 */
[C---:B------:R-:W-:Y:S01]  /*1b10*/  ISETP.GT.U32.AND P5, PT, R7.reuse, R2, PT ;  /* 0x000000020700720c */ /* 0x040fe20003fa4070 */
[C---:B------:R-:W-:Y:S01]  /*1b20*/  IMAD R14, R7.reuse, R9, R14 ;  /* 0x00000009070e7224 */ /* 0x040fe200078e020e */
[----:B------:R-:W-:Y:S01]  /*1b30*/  IABS R9, R17 ;  /* 0x0000001100097213 */ /* 0x000fe20000000000 */
[----:B------:R-:W-:Y:S01]  /*1b40*/  @!P0 IMAD.MOV R20, RZ, RZ, -R20 ;  /* 0x000000ffff148224 */ /* 0x000fe200078e0a14 */
[----:B------:R-:W-:Y:S01]  /*1b50*/  ISETP.GT.U32.AND P0, PT, R7, R12, PT ;  /* 0x0000000c0700720c */ /* 0x000fe20003f04070 */
[----:B------:R-:W-:Y:S01]  /*1b60*/  @!P1 IMAD.MOV R16, RZ, RZ, -R16 ;  /* 0x000000ffff109224 */ /* 0x000fe200078e0a10 */
[----:B------:R-:W-:Y:S01]  /*1b70*/  ISETP.GE.AND P1, PT, R15, RZ, PT ;  /* 0x000000ff0f00720c */ /* 0x000fe20003f26270 */
[----:B------:R-:W-:Y:S01]  /*1b80*/  @!P3 IMAD.MOV R5, RZ, RZ, -R5 ;  /* 0x000000ffff05b224 */ /* 0x000fe200078e0a05 */
[----:B------:R-:W-:Y:S01]  /*1b90*/  ISETP.GT.U32.AND P3, PT, R7, R14, PT ;  /* 0x0000000e0700720c */ /* 0x000fe20003f64070 */
[----:B------:R-:W-:Y:S01]  /*1ba0*/  IMAD.MOV.U32 R6, RZ, RZ, R9 ;  /* 0x000000ffff067224 */ /* 0x000fe200078e0009 */
[----:B------:R-:W-:Y:S01]  /*1bb0*/  STL [R1+0x25c], R20 ;  /* 0x00025c1401007387 */ /* 0x000fe20000100800 */
[----:B------:R-:W-:-:S02]  /*1bc0*/  VIADD R11, R3, 0x15 ;  /* 0x00000015030b7836 */ /* 0x000fc40000000000 */
[--C-:B------:R-:W-:Y:S01]  /*1bd0*/  @!P4 IMAD.IADD R4, R4, 0x1, -R7.reuse ;  /* 0x000000010404c824 */ /* 0x100fe200078e0a07 */
[----:B------:R0:W-:Y:S01]  /*1be0*/  STL [R1+0x260], R16 ;  /* 0x0002601001007387 */ /* 0x0001e20000100800 */
[--C-:B------:R-:W-:Y:S01]  /*1bf0*/  @!P5 IMAD.IADD R2, R2, 0x1, -R7.reuse ;  /* 0x000000010202d824 */ /* 0x100fe200078e0a07 */
[----:B------:R-:W-:Y:S01]  /*1c00*/  IABS R9, R11 ;  /* 0x0000000b00097213 */ /* 0x000fe20000000000 */
[--C-:B------:R-:W-:Y:S01]  /*1c10*/  @!P0 IMAD.IADD R12, R12, 0x1, -R7.reuse ;  /* 0x000000010c0c8824 */ /* 0x100fe200078e0a07 */
[----:B------:R1:W-:Y:S01]  /*1c20*/  STL [R1+0x268], R5 ;  /* 0x0002680501007387 */ /* 0x0003e20000100800 */
[----:B------:R-:W-:Y:S01]  /*1c30*/  IMAD.MOV.U32 R15, RZ, RZ, R4 ;  /* 0x000000ffff0f7224 */ /* 0x000fe200078e0004 */
[C---:B------:R-:W-:Y:S01]  /*1c40*/  ISETP.GT.U32.AND P5, PT, R7.reuse, R2, PT ;  /* 0x000000020700720c */ /* 0x040fe20003fa4070 */
[----:B------:R-:W-:Y:S01]  /*1c50*/  @!P3 IMAD.IADD R14, R14, 0x1, -R7 ;  /* 0x000000010e0eb824 */ /* 0x000fe200078e0a07 */
[----:B------:R-:W-:Y:S01]  /*1c60*/  ISETP.GT.U32.AND P3, PT, R7, R12, PT ;  /* 0x0000000c0700720c */ /* 0x000fe20003f64070 */
[----:B------:R-:W-:Y:S01]  /*1c70*/  @!P2 IMAD.MOV R15, RZ, RZ, -R15 ;  /* 0x000000ffff0fa224 */ /* 0x000fe200078e0a0f */
[----:B------:R-:W-:Y:S01]  /*1c80*/  ISETP.GE.AND P0, PT, R13, RZ, PT ;  /* 0x000000ff0d00720c */ /* 0x000fe20003f06270 */
[----:B------:R-:W-:Y:S01]  /*1c90*/  VIADD R13, R3, 0x16 ;  /* 0x00000016030d7836 */ /* 0x000fe20000000000 */
[----:B------:R-:W-:Y:S01]  /*1ca0*/  ISETP.GT.U32.AND P2, PT, R7, R14, PT ;  /* 0x0000000e0700720c */ /* 0x000fe20003f44070 */
[----:B0-----:R-:W-:Y:S01]  /*1cb0*/  VIADD R16, R3, 0x18 ;  /* 0x0000001803107836 */ /* 0x001fe20000000000 */
[----:B------:R0:W-:Y:S01]  /*1cc0*/  STL [R1+0x26c], R15 ;  /* 0x00026c0f01007387 */ /* 0x0001e20000100800 */
[----:B-1----:R-:W-:Y:S01]  /*1cd0*/  IMAD.HI.U32 R5, R8, R6, RZ ;  /* 0x0000000608057227 */ /* 0x002fe200078e00ff */
[----:B------:R-:W-:-:S03]  /*1ce0*/  ISETP.GE.AND P4, PT, R19, RZ, PT ;  /* 0x000000ff1300720c */ /* 0x000fc60003f86270 */
[----:B------:R-:W-:Y:S02]  /*1cf0*/  IMAD.MOV R5, RZ, RZ, -R5 ;  /* 0x000000ffff057224 */ /* 0x000fe400078e0a05 */
[----:B------:R-:W-:Y:S02]  /*1d00*/  @!P5 IMAD.IADD R2, R2, 0x1, -R7 ;  /* 0x000000010202d824 */ /* 0x000fe400078e0a07 */
[----:B------:R-:W-:Y:S02]  /*1d10*/  IMAD R4, R7, R5, R6 ;  /* 0x0000000507047224 */ /* 0x000fe400078e0206 */
[----:B------:R-:W-:-:S04]  /*1d20*/  IMAD.HI.U32 R5, R8, R9, RZ ;  /* 0x0000000908057227 */ /* 0x000fc800078e00ff */
[----:B------:R-:W-:Y:S02]  /*1d30*/  IMAD.MOV R6, RZ, RZ, -R5 ;  /* 0x000000ffff067224 */ /* 0x000fe400078e0a05 */
[----:B0-----:R-:W-:Y:S01]  /*1d40*/  IMAD.MOV.U32 R15, RZ, RZ, R10 ;  /* 0x000000ffff0f7224 */ /* 0x001fe200078e000a */
[----:B------:R-:W-:Y:S01]  /*1d50*/  IABS R10, R13 ;  /* 0x0000000d000a7213 */ /* 0x000fe20000000000 */
[C---:B------:R-:W-:Y:S01]  /*1d60*/  IMAD R6, R7.reuse, R6, R9 ;  /* 0x0000000607067224 */ /* 0x040fe200078e0209 */
[----:B------:R-:W-:Y:S01]  /*1d70*/  IABS R9, R16 ;  /* 0x0000001000097213 */ /* 0x000fe20000000000 */
[----:B------:R-:W-:Y:S01]  /*1d80*/  @!P3 IMAD.IADD R12, R12, 0x1, -R7 ;  /* 0x000000010c0cb824 */ /* 0x000fe200078e0a07 */
[C---:B------:R-:W-:Y:S01]  /*1d90*/  ISETP.GT.U32.AND P3, PT, R7.reuse, R4, PT ;  /* 0x000000040700720c */ /* 0x040fe20003f64070 */
[----:B------:R-:W-:Y:S01]  /*1da0*/  @!P6 IMAD.MOV R15, RZ, RZ, -R15 ;  /* 0x000000ffff0fe224 */ /* 0x000fe200078e0a0f */
[----:B------:R-:W-:Y:S01]  /*1db0*/  ISETP.GT.U32.AND P5, PT, R7, R6, PT ;  /* 0x000000060700720c */ /* 0x000fe20003fa4070 */
[----:B------:R-:W-:Y:S01]  /*1dc0*/  IMAD.HI.U32 R5, R8, R10, RZ ;  /* 0x0000000a08057227 */ /* 0x000fe200078e00ff */
[----:B------:R-:W-:-:S02]  /*1dd0*/  ISETP.GE.AND P6, PT, R17, RZ, PT ;  /* 0x000000ff1100720c */ /* 0x000fc40003fc6270 */
[----:B------:R0:W-:Y:S01]  /*1de0*/  STL [R1+0x6c], R15 ;  /* 0x00006c0f01007387 */ /* 0x0001e20000100800 */
[----:B------:R-:W-:Y:S02]  /*1df0*/  IMAD.MOV.U32 R18, RZ, RZ, R12 ;  /* 0x000000ffff127224 */ /* 0x000fe400078e000c */
[----:B------:R-:W-:Y:S01]  /*1e00*/  @!P2 IMAD.IADD R14, R14, 0x1, -R7 ;  /* 0x000000010e0ea824 */ /* 0x000fe200078e0a07 */
[----:B------:R-:W-:Y:S01]  /*1e10*/  ISETP.GE.AND P2, PT, R11, RZ, PT ;  /* 0x000000ff0b00720c */ /* 0x000fe20003f46270 */
[----:B------:R-:W-:Y:S02]  /*1e20*/  IMAD.MOV R5, RZ, RZ, -R5 ;  /* 0x000000ffff057224 */ /* 0x000fe400078e0a05 */
[--C-:B------:R-:W-:Y:S01]  /*1e30*/  @!P3 IMAD.IADD R4, R4, 0x1, -R7.reuse ;  /* 0x000000010404b824 */ /* 0x100fe200078e0a07 */
[----:B------:R-:W-:Y:S01]  /*1e40*/  ISETP.GE.AND P3, PT, R13, RZ, PT ;  /* 0x000000ff0d00720c */ /* 0x000fe20003f66270 */
[----:B------:R-:W-:Y:S02]  /*1e50*/  @!P5 IMAD.IADD R6, R6, 0x1, -R7 ;  /* 0x000000010606d824 */ /* 0x000fe400078e0a07 */
[----:B0-----:R-:W-:-:S02]  /*1e60*/  VIADD R15, R3, 0x17 ;  /* 0x00000017030f7836 */ /* 0x001fc40000000000 */
[----:B------:R-:W-:Y:S01]  /*1e70*/  @!P1 IMAD.MOV R18, RZ, RZ, -R18 ;  /* 0x000000ffff129224 */ /* 0x000fe200078e0a12 */
[C---:B------:R-:W-:Y:S01]  /*1e80*/  ISETP.GT.U32.AND P5, PT, R7.reuse, R6, PT ;  /* 0x000000060700720c */ /* 0x040fe20003fa4070 */
[----:B------:R-:W-:Y:S01]  /*1e90*/  @!P4 IMAD.MOV R14, RZ, RZ, -R14 ;  /* 0x000000ffff0ec224 */ /* 0x000fe200078e0a0e */
[----:B------:R-:W-:Y:S01]  /*1ea0*/  IABS R11, R15 ;  /* 0x0000000f000b7213 */ /* 0x000fe20000000000 */
[----:B------:R-:W-:Y:S01]  /*1eb0*/  @!P0 IMAD.MOV R2, RZ, RZ, -R2 ;  /* 0x000000ffff028224 */ /* 0x000fe200078e0a02 */
[----:B------:R-:W-:Y:S01]  /*1ec0*/  STL [R1+0x68], R18 ;  /* 0x0000681201007387 */ /* 0x000fe20000100800 */
[C---:B------:R-:W-:Y:S01]  /*1ed0*/  IMAD R10, R7.reuse, R5, R10 ;  /* 0x00000005070a7224 */ /* 0x040fe200078e020a */
[----:B------:R-:W-:Y:S01]  /*1ee0*/  ISETP.GT.U32.AND P1, PT, R7, R4, PT ;  /* 0x000000040700720c */ /* 0x000fe20003f24070 */
[----:B------:R-:W-:Y:S01]  /*1ef0*/  IMAD.HI.U32 R5, R8, R11, RZ ;  /* 0x0000000b08057227 */ /* 0x000fe200078e00ff */
[----:B------:R-:W-:Y:S01]  /*1f00*/  STL [R1+0x64], R14 ;  /* 0x0000640e01007387 */ /* 0x000fe20000100800 */
[----:B------:R-:W-:-:S02]  /*1f10*/  ISETP.GE.AND P0, PT, R15, RZ, PT ;  /* 0x000000ff0f00720c */ /* 0x000fc40003f06270 */
[----:B------:R-:W-:Y:S01]  /*1f20*/  IMAD.MOV.U32 R12, RZ, RZ, R9 ;  /* 0x000000ffff0c7224 */ /* 0x000fe200078e0009 */
[----:B------:R0:W-:Y:S01]  /*1f30*/  STL [R1+0x274], R2 ;  /* 0x0002740201007387 */ /* 0x0001e20000100800 */
[----:B------:R-:W-:Y:S01]  /*1f40*/  ISETP.GT.U32.AND P4, PT, R7, R10, PT ;  /* 0x0000000a0700720c */ /* 0x000fe20003f84070 */
[----:B------:R-:W-:Y:S02]  /*1f50*/  @!P5 IMAD.IADD R6, R6, 0x1, -R7 ;  /* 0x000000010606d824 */ /* 0x000fe400078e0a07 */
[----:B------:R-:W-:-:S04]  /*1f60*/  IMAD.HI.U32 R9, R8, R12, RZ ;  /* 0x0000000c08097227 */ /* 0x000fc800078e00ff */
[----:B------:R-:W-:Y:S02]  /*1f70*/  IMAD.MOV R9, RZ, RZ, -R9 ;  /* 0x000000ffff097224 */ /* 0x000fe400078e0a09 */
[----:B0-----:R-:W-:Y:S02]  /*1f80*/  IMAD.MOV R2, RZ, RZ, -R5 ;  /* 0x000000ffff027224 */ /* 0x001fe400078e0a05 */
[----:B------:R-:W-:Y:S01]  /*1f90*/  @!P1 IMAD.IADD R4, R4, 0x1, -R7 ;  /* 0x0000000104049824 */ /* 0x000fe200078e0a07 */
[----:B------:R-:W-:Y:S01]  /*1fa0*/  ISETP.GE.AND P1, PT, R16, RZ, PT ;  /* 0x000000ff1000720c */ /* 0x000fe20003f26270 */
[C---:B------:R-:W-:Y:S02]  /*1fb0*/  IMAD R2, R7.reuse, R2, R11 ;  /* 0x0000000207027224 */ /* 0x040fe400078e020b */
[C---:B------:R-:W-:Y:S02]  /*1fc0*/  IMAD R12, R7.reuse, R9, R12 ;  /* 0x00000009070c7224 */ /* 0x040fe400078e020c */
[----:B------:R-:W-:Y:S01]  /*1fd0*/  IMAD.MOV.U32 R18, RZ, RZ, R4 ;  /* 0x000000ffff127224 */ /* 0x000fe200078e0004 */
[----:B------:R-:W-:Y:S01]  /*1fe0*/  ISETP.GT.U32.AND P5, PT, R7, R2, PT ;  /* 0x000000020700720c */ /* 0x000fe20003fa4070 */
[----:B------:R-:W-:-:S02]  /*1ff0*/  @!P4 IMAD.IADD R10, R10, 0x1, -R7 ;  /* 0x000000010a0ac824 */ /* 0x000fc400078e0a07 */
[----:B------:R-:W-:Y:S01]  /*2000*/  @!P6 IMAD.MOV R18, RZ, RZ, -R18 ;  /* 0x000000ffff12e224 */ /* 0x000fe200078e0a12 */
[----:B------:R-:W-:Y:S01]  /*2010*/  ISETP.GT.U32.AND P6, PT, R7, R12, PT ;  /* 0x0000000c0700720c */ /* 0x000fe20003fc4070 */
[----:B------:R-:W-:Y:S01]  /*2020*/  VIADD R5, R3, 0x19 ;  /* 0x0000001903057836 */ /* 0x000fe20000000000 */
[----:B------:R-:W-:Y:S01]  /*2030*/  ISETP.GT.U32.AND P4, PT, R7, R10, PT ;  /* 0x0000000a0700720c */ /* 0x000fe20003f84070 */
[C---:B------:R-:W-:Y:S01]  /*2040*/  VIADD R14, R3.reuse, 0x1a ;  /* 0x0000001a030e7836 */ /* 0x040fe20000000000 */
[----:B------:R0:W-:Y:S01]  /*2050*/  STL [R1+0x27c], R18 ;  /* 0x00027c1201007387 */ /* 0x0001e20000100800 */
[----:B------:R-:W-:Y:S01]  /*2060*/  VIADD R15, R3, 0x1b ;  /* 0x0000001b030f7836 */ /* 0x000fe20000000000 */
[----:B------:R-:W-:Y:S01]  /*2070*/  IABS R9, R5 ;  /* 0x0000000500097213 */ /* 0x000fe20000000000 */
[----:B------:R-:W-:Y:S01]  /*2080*/  IMAD.MOV.U32 R17, RZ, RZ, R6 ;  /* 0x000000ffff117224 */ /* 0x000fe200078e0006 */
[----:B------:R-:W-:Y:S01]  /*2090*/  IABS R11, R14 ;  /* 0x0000000e000b7213 */ /* 0x000fe20000000000 */
[----:B------:R-:W-:Y:S01]  /*20a0*/  @!P5 IMAD.IADD R2, R2, 0x1, -R7 ;  /* 0x000000010202d824 */ /* 0x000fe200078e0a07 */
[----:B------:R-:W-:Y:S01]  /*20b0*/  IABS R13, R15 ;  /* 0x0000000f000d7213 */ /* 0x000fe20000000000 */
[----:B------:R-:W-:-:S03]  /*20c0*/  IMAD.HI.U32 R4, R8, R9, RZ ;  /* 0x0000000908047227 */ /* 0x000fc600078e00ff */
[----:B------:R-:W-:Y:S01]  /*20d0*/  ISETP.GT.U32.AND P5, PT, R7, R2, PT ;  /* 0x000000020700720c */ /* 0x000fe20003fa4070 */
[----:B------:R-:W-:Y:S02]  /*20e0*/  @!P6 IMAD.IADD R12, R12, 0x1, -R7 ;  /* 0x000000010c0ce824 */ /* 0x000fe400078e0a07 */
[----:B------:R-:W-:Y:S01]  /*20f0*/  @!P2 IMAD.MOV R17, RZ, RZ, -R17 ;  /* 0x000000ffff11a224 */ /* 0x000fe200078e0a11 */
[----:B------:R-:W-:Y:S01]  /*2100*/  ISETP.GE.AND P2, PT, R5, RZ, PT ;  /* 0x000000ff0500720c */ /* 0x000fe20003f46270 */
[----:B------:R-:W-:Y:S01]  /*2110*/  @!P4 IMAD.IADD R10, R10, 0x1, -R7 ;  /* 0x000000010a0ac824 */ /* 0x000fe200078e0a07 */
[----:B------:R-:W-:Y:S01]  /*2120*/  ISETP.GT.U32.AND P6, PT, R7, R12, PT ;  /* 0x0000000c0700720c */ /* 0x000fe20003fc4070 */
[----:B------:R-:W-:Y:S01]  /*2130*/  IMAD.HI.U32 R5, R8, R11, RZ ;  /* 0x0000000b08057227 */ /* 0x000fe200078e00ff */
[----:B------:R-:W-:Y:S01]  /*2140*/  ISETP.GE.AND P4, PT, R14, RZ, PT ;  /* 0x000000ff0e00720c */ /* 0x000fe20003f86270 */
[----:B------:R-:W-:Y:S02]  /*2150*/  STL [R1+0x280], R17 ;  /* 0x0002801101007387 */ /* 0x000fe40000100800 */
[----:B------:R-:W-:-:S02]  /*2160*/  IMAD.MOV R4, RZ, RZ, -R4 ;  /* 0x000000ffff047224 */ /* 0x000fc400078e0a04 */
[----:B------:R-:W-:-:S04]  /*2170*/  IMAD.HI.U32 R6, R8, R13, RZ ;  /* 0x0000000d08067227 */ /* 0x000fc800078e00ff */
[----:B------:R-:W-:Y:S02]  /*2180*/  IMAD.MOV.U32 R16, RZ, RZ, R10 ;  /* 0x000000ffff107224 */ /* 0x000fe400078e000a */
[----:B------:R-:W-:Y:S02]  /*2190*/  IMAD.MOV R10, RZ, RZ, -R5 ;  /* 0x000000ffff0a7224 */ /* 0x000fe400078e0a05 */
[----:B------:R-:W-:Y:S02]  /*21a0*/  @!P5 IMAD.IADD R2, R2, 0x1, -R7 ;  /* 0x000000010202d824 */ /* 0x000fe400078e0a07 */
[C---:B------:R-:W-:Y:S02]  /*21b0*/  IMAD R4, R7.reuse, R4, R9 ;  /* 0x0000000407047224 */ /* 0x040fe400078e0209 */
[----:B------:R-:W-:Y:S02]  /*21c0*/  IMAD.MOV R14, RZ, RZ, -R6 ;  /* 0x000000ffff0e7224 */ /* 0x000fe400078e0a06 */
[C---:B------:R-:W-:Y:S01]  /*21d0*/  IMAD R6, R7.reuse, R10, R11 ;  /* 0x0000000a07067224 */ /* 0x040fe200078e020b */
[----:B------:R-:W-:Y:S01]  /*21e0*/  ISETP.GT.U32.AND P5, PT, R7, R4, PT ;  /* 0x000000040700720c */ /* 0x000fe20003fa4070 */
[----:B------:R-:W-:-:S02]  /*21f0*/  IMAD.MOV.U32 R5, RZ, RZ, R2 ;  /* 0x000000ffff057224 */ /* 0x000fc400078e0002 */
[----:B------:R-:W-:Y:S01]  /*2200*/  @!P3 IMAD.MOV R16, RZ, RZ, -R16 ;  /* 0x000000ffff10b224 */ /* 0x000fe200078e0a10 */
[----:B------:R-:W-:Y:S01]  /*2210*/  ISETP.GE.AND P3, PT, R15, RZ, PT ;  /* 0x000000ff0f00720c */ /* 0x000fe20003f66270 */
[----:B------:R-:W-:Y:S01]  /*2220*/  @!P0 IMAD.MOV R5, RZ, RZ, -R5 ;  /* 0x000000ffff058224 */ /* 0x000fe200078e0a05 */
[C---:B------:R-:W-:Y:S01]  /*2230*/  ISETP.GT.U32.AND P0, PT, R7.reuse, R6, PT ;  /* 0x000000060700720c */ /* 0x040fe20003f04070 */
[----:B------:R-:W-:Y:S01]  /*2240*/  @!P6 IMAD.IADD R12, R12, 0x1, -R7 ;  /* 0x000000010c0ce824 */ /* 0x000fe200078e0a07 */
[----:B------:R1:W-:Y:S01]  /*2250*/  STL [R1+0x284], R16 ;  /* 0x0002841001007387 */ /* 0x0003e20000100800 */
[----:B------:R-:W-:Y:S02]  /*2260*/  IMAD R10, R7, R14, R13 ;  /* 0x0000000e070a7224 */ /* 0x000fe400078e020d */
[----:B------:R-:W-:Y:S01]  /*2270*/  VIADD R14, R3, 0x1d ;  /* 0x0000001d030e7836 */ /* 0x000fe20000000000 */
[----:B------:R3:W-:Y:S01]  /*2280*/  STL [R1+0x28c], R5 ;  /* 0x00028c0501007387 */ /* 0x0007e20000100800 */
[----:B------:R-:W-:-:S02]  /*2290*/  @!P5 IMAD.IADD R4, R4, 0x1, -R7 ;  /* 0x000000010404d824 */ /* 0x000fc400078e0a07 */
[C---:B------:R-:W-:Y:S01]  /*22a0*/  VIADD R2, R3.reuse, 0x1c ;  /* 0x0000001c03027836 */ /* 0x040fe20000000000 */
[----:B------:R-:W-:Y:S01]  /*22b0*/  IABS R11, R14 ;  /* 0x0000000e000b7213 */ /* 0x000fe20000000000 */
[----:B0-----:R-:W-:Y:S01]  /*22c0*/  VIADD R18, R3, 0x1f ;  /* 0x0000001f03127836 */ /* 0x001fe20000000000 */
[C---:B------:R-:W-:Y:S01]  /*22d0*/  ISETP.GT.U32.AND P5, PT, R7.reuse, R4, PT ;  /* 0x000000040700720c */ /* 0x040fe20003fa4070 */
[----:B-1----:R-:W-:Y:S01]  /*22e0*/  IMAD.MOV.U32 R16, RZ, RZ, R12 ;  /* 0x000000ffff107224 */ /* 0x002fe200078e000c */
[----:B------:R-:W-:Y:S01]  /*22f0*/  IABS R9, R2 ;  /* 0x0000000200097213 */ /* 0x000fe20000000000 */
[----:B------:R-:W-:Y:S01]  /*2300*/  @!P0 IMAD.IADD R6, R6, 0x1, -R7 ;  /* 0x0000000106068824 */ /* 0x000fe200078e0a07 */
[----:B------:R-:W-:Y:S01]  /*2310*/  ISETP.GE.AND P6, PT, R2, RZ, PT ;  /* 0x000000ff0200720c */ /* 0x000fe20003fc6270 */
[----:B------:R-:W-:Y:S01]  /*2320*/  @!P1 IMAD.MOV R16, RZ, RZ, -R16 ;  /* 0x000000ffff109224 */ /* 0x000fe200078e0a10 */
[C---:B------:R-:W-:Y:S01]  /*2330*/  ISETP.GT.U32.AND P1, PT, R7.reuse, R10, PT ;  /* 0x0000000a0700720c */ /* 0x040fe20003f24070 */
[----:B---3--:R-:W-:Y:S01]  /*2340*/  IMAD.HI.U32 R5, R8, R11, RZ ;  /* 0x0000000b08057227 */ /* 0x008fe200078e00ff */
[----:B------:R-:W-:-:S02]  /*2350*/  ISETP.GT.U32.AND P0, PT, R7, R6, PT ;  /* 0x000000060700720c */ /* 0x000fc40003f04070 */
[----:B------:R-:W-:Y:S01]  /*2360*/  IABS R15, R18 ;  /* 0x00000012000f7213 */ /* 0x000fe20000000000 */
[----:B------:R-:W-:Y:S01]  /*2370*/  IMAD.HI.U32 R2, R8, R9, RZ ;  /* 0x0000000908027227 */ /* 0x000fe200078e00ff */
[----:B------:R0:W-:Y:S03]  /*2380*/  STL [R1+0x60], R16 ;  /* 0x0000601001007387 */ /* 0x0001e60000100800 */
[----:B------:R-:W-:Y:S02]  /*2390*/  IMAD.MOV R12, RZ, RZ, -R5 ;  /* 0x000000ffff0c7224 */ /* 0x000fe400078e0a05 */
[--C-:B------:R-:W-:Y:S01]  /*23a0*/  @!P5 IMAD.IADD R4, R4, 0x1, -R7.reuse ;  /* 0x000000010404d824 */ /* 0x100fe200078e0a07 */
[----:B------:R-:W-:Y:S01]  /*23b0*/  ISETP.GE.AND P5, PT, R14, RZ, PT ;  /* 0x000000ff0e00720c */ /* 0x000fe20003fa6270 */
[--C-:B------:R-:W-:Y:S02]  /*23c0*/  @!P1 IMAD.IADD R10, R10, 0x1, -R7.reuse ;  /* 0x000000010a0a9824 */ /* 0x100fe400078e0a07 */
[----:B------:R-:W-:-:S02]  /*23d0*/  @!P0 IMAD.IADD R6, R6, 0x1, -R7 ;  /* 0x0000000106068824 */ /* 0x000fc400078e0a07 */
[----:B------:R-:W-:Y:S01]  /*23e0*/  IMAD.MOV R2, RZ, RZ, -R2 ;  /* 0x000000ffff027224 */ /* 0x000fe200078e0a02 */
[C---:B------:R-:W-:Y:S01]  /*23f0*/  ISETP.GT.U32.AND P1, PT, R7.reuse, R10, PT ;  /* 0x0000000a0700720c */ /* 0x040fe20003f24070 */
[----:B------:R-:W-:Y:S02]  /*2400*/  IMAD R12, R7, R12, R11 ;  /* 0x0000000c070c7224 */ /* 0x000fe400078e020b */
[----:B------:R-:W-:Y:S02]  /*2410*/  IMAD.MOV.U32 R20, RZ, RZ, R4 ;  /* 0x000000ffff147224 */ /* 0x000fe400078e0004 */
[----:B------:R-:W-:Y:S02]  /*2420*/  VIADD R17, R3, 0x1e ;  /* 0x0000001e03117836 */ /* 0x000fe40000000000 */
[----:B------:R-:W-:Y:S02]  /*2430*/  IMAD.MOV.U32 R19, RZ, RZ, R6 ;  /* 0x000000ffff137224 */ /* 0x000fe400078e0006 */
[C---:B------:R-:W-:Y:S01]  /*2440*/  IMAD R2, R7.reuse, R2, R9 ;  /* 0x0000000207027224 */ /* 0x040fe200078e0209 */
[----:B------:R-:W-:Y:S01]  /*2450*/  IABS R13, R17 ;  /* 0x00000011000d7213 */ /* 0x000fe20000000000 */
[----:B------:R-:W-:Y:S01]  /*2460*/  @!P2 IMAD.MOV R20, RZ, RZ, -R20 ;  /* 0x000000ffff14a224 */ /* 0x000fe200078e0a14 */
[C---:B------:R-:W-:Y:S01]  /*2470*/  ISETP.GT.U32.AND P2, PT, R7.reuse, R12, PT ;  /* 0x0000000c0700720c */ /* 0x040fe20003f44070 */
[----:B------:R-:W-:Y:S01]  /*2480*/  IMAD.HI.U32 R9, R8, R15, RZ ;  /* 0x0000000f08097227 */ /* 0x000fe200078e00ff */
[----:B------:R-:W-:-:S02]  /*2490*/  ISETP.GT.U32.AND P0, PT, R7, R2, PT ;  /* 0x000000020700720c */ /* 0x000fc40003f04070 */
[----:B------:R-:W-:Y:S01]  /*24a0*/  STL [R1+0x5c], R20 ;  /* 0x00005c1401007387 */ /* 0x000fe20000100800 */
[----:B------:R-:W-:Y:S01]  /*24b0*/  @!P4 IMAD.MOV R19, RZ, RZ, -R19 ;  /* 0x000000ffff13c224 */ /* 0x000fe200078e0a13 */
[----:B------:R-:W-:Y:S01]  /*24c0*/  ISETP.GE.AND P4, PT, R17, RZ, PT ;  /* 0x000000ff1100720c */ /* 0x000fe20003f86270 */
[----:B0-----:R-:W-:Y:S02]  /*24d0*/  IMAD.MOV R16, RZ, RZ, -R9 ;  /* 0x000000ffff107224 */ /* 0x001fe400078e0a09 */
[----:B------:R-:W-:Y:S01]  /*24e0*/  @!P1 IMAD.IADD R10, R10, 0x1, -R7 ;  /* 0x000000010a0a9824 */ /* 0x000fe200078e0a07 */
[----:B------:R0:W-:Y:S01]  /*24f0*/  STL [R1+0x58], R19 ;  /* 0x0000581301007387 */ /* 0x0001e20000100800 */
[----:B------:R-:W-:-:S04]  /*2500*/  IMAD.HI.U32 R5, R8, R13, RZ ;  /* 0x0000000d08057227 */ /* 0x000fc800078e00ff */
[C---:B------:R-:W-:Y:S02]  /*2510*/  IMAD R6, R7.reuse, R16, R15 ;  /* 0x0000001007067224 */ /* 0x040fe400078e020f */
[----:B------:R-:W-:Y:S02]  /*2520*/  IMAD.MOV R14, RZ, RZ, -R5 ;  /* 0x000000ffff0e7224 */ /* 0x000fe400078e0a05 */
[----:B------:R-:W-:Y:S02]  /*2530*/  @!P2 IMAD.IADD R12, R12, 0x1, -R7 ;  /* 0x000000010c0ca824 */ /* 0x000fe400078e0a07 */
[----:B0-----:R-:W-:Y:S02]  /*2540*/  IMAD.MOV.U32 R19, RZ, RZ, R10 ;  /* 0x000000ffff137224 */ /* 0x001fe400078e000a */
[C---:B------:R-:W-:Y:S01]  /*2550*/  IMAD R4, R7.reuse, R14, R13 ;  /* 0x0000000e07047224 */ /* 0x040fe200078e020d */
[C---:B------:R-:W-:Y:S01]  /*2560*/  ISETP.GT.U32.AND P2, PT, R7.reuse, R12, PT ;  /* 0x0000000c0700720c */ /* 0x040fe20003f44070 */
[----:B------:R-:W-:Y:S01]  /*2570*/  @!P3 IMAD.MOV R19, RZ, RZ, -R19 ;  /* 0x000000ffff13b224 */ /* 0x000fe200078e0a13 */
[----:B------:R-:W-:Y:S01]  /*2580*/  ISETP.GT.U32.AND P3, PT, R7, R6, PT ;  /* 0x000000060700720c */ /* 0x000fe20003f64070 */
[----:B------:R-:W-:Y:S01]  /*2590*/  VIADD R14, R3, 0x20 ;  /* 0x00000020030e7836 */ /* 0x000fe20000000000 */
[----:B------:R-:W-:Y:S01]  /*25a0*/  ISETP.GT.U32.AND P1, PT, R7, R4, PT ;  /* 0x000000040700720c */ /* 0x000fe20003f24070 */
[C---:B------:R-:W-:Y:S01]  /*25b0*/  VIADD R15, R3.reuse, 0x21 ;  /* 0x00000021030f7836 */ /* 0x040fe20000000000 */
[----:B------:R0:W-:Y:S01]  /*25c0*/  STL [R1+0x294], R19 ;  /* 0x0002941301007387 */ /* 0x0001e20000100800 */
[----:B------:R-:W-:Y:S01]  /*25d0*/  @!P0 IMAD.IADD R2, R2, 0x1, -R7 ;  /* 0x0000000102028824 */ /* 0x000fe200078e0a07 */
[----:B------:R-:W-:Y:S01]  /*25e0*/  IABS R9, R14 ;  /* 0x0000000e00097213 */ /* 0x000fe20000000000 */
[C---:B------:R-:W-:Y:S01]  /*25f0*/  VIADD R16, R3.reuse, 0x22 ;  /* 0x0000002203107836 */ /* 0x040fe20000000000 */
[----:B------:R-:W-:Y:S01]  /*2600*/  IABS R11, R15 ;  /* 0x0000000f000b7213 */ /* 0x000fe20000000000 */
[----:B------:R-:W-:Y:S01]  /*2610*/  VIADD R21, R3, 0x29 ;  /* 0x0000002903157836 */ /* 0x000fe20000000000 */
[----:B------:R-:W-:Y:S01]  /*2620*/  ISETP.GT.U32.AND P0, PT, R7, R2, PT ;  /* 0x000000020700720c */ /* 0x000fe20003f04070 */
[----:B------:R-:W-:Y:S01]  /*2630*/  IMAD.HI.U32 R5, R8, R9, RZ ;  /* 0x0000000908057227 */ /* 0x000fe200078e00ff */
[----:B------:R-:W-:-:S03]  /*2640*/  IABS R13, R16 ;  /* 0x00000010000d7213 */ /* 0x000fc60000000000 */
[----:B------:R-:W-:Y:S02]  /*2650*/  @!P3 IMAD.IADD R6, R6, 0x1, -R7 ;  /* 0x000000010606b824 */ /* 0x000fe400078e0a07 */
[----:B------:R-:W-:Y:S02]  /*2660*/  IMAD.MOV R10, RZ, RZ, -R5 ;  /* 0x000000ffff0a7224 */ /* 0x000fe400078e0a05 */
[----:B------:R-:W-:Y:S01]  /*2670*/  @!P2 IMAD.IADD R12, R12, 0x1, -R7 ;  /* 0x000000010c0ca824 */ /* 0x000fe200078e0a07 */
[----:B------:R-:W-:Y:S01]  /*2680*/  ISETP.GT.U32.AND P3, PT, R7, R6, PT ;  /* 0x000000060700720c */ /* 0x000fe20003f64070 */
[----:B------:R-:W-:-:S04]  /*2690*/  IMAD.HI.U32 R5, R8, R11, RZ ;  /* 0x0000000b08057227 */ /* 0x000fc800078e00ff */
[----:B------:R-:W-:Y:S02]  /*26a0*/  @!P1 IMAD.IADD R4, R4, 0x1, -R7 ;  /* 0x0000000104049824 */ /* 0x000fe400078e0a07 */
[----:B------:R-:W-:Y:S02]  /*26b0*/  IMAD.MOV.U32 R17, RZ, RZ, R12 ;  /* 0x000000ffff117224 */ /* 0x000fe400078e000c */
[C---:B------:R-:W-:Y:S01]  /*26c0*/  IMAD R10, R7.reuse, R10, R9 ;  /* 0x0000000a070a7224 */ /* 0x040fe200078e0209 */
[C---:B------:R-:W-:Y:S01]  /*26d0*/  ISETP.GT.U32.AND P1, PT, R7.reuse, R4, PT ;  /* 0x000000040700720c */ /* 0x040fe20003f24070 */
[----:B------:R-:W-:Y:S02]  /*26e0*/  IMAD.MOV R12, RZ, RZ, -R5 ;  /* 0x000000ffff0c7224 */ /* 0x000fe400078e0a05 */
[----:B------:R-:W-:Y:S01]  /*26f0*/  @!P3 IMAD.IADD R6, R6, 0x1, -R7 ;  /* 0x000000010606b824 */ /* 0x000fe200078e0a07 */
[C---:B------:R-:W-:Y:S01]  /*2700*/  ISETP.GT.U32.AND P2, PT, R7.reuse, R10, PT ;  /* 0x0000000a0700720c */ /* 0x040fe20003f44070 */
[----:B------:R-:W-:-:S02]  /*2710*/  IMAD R12, R7, R12, R11 ;  /* 0x0000000c070c7224 */ /* 0x000fc400078e020b */
[----:B------:R-:W-:Y:S01]  /*2720*/  @!P0 IMAD.IADD R2, R2, 0x1, -R7 ;  /* 0x0000000102028824 */ /* 0x000fe200078e0a07 */
[----:B------:R-:W-:Y:S01]  /*2730*/  ISETP.GE.AND P0, PT, R18, RZ, PT ;  /* 0x000000ff1200720c */ /* 0x000fe20003f06270 */
[----:B------:R-:W-:Y:S01]  /*2740*/  IMAD.MOV.U32 R9, RZ, RZ, R13 ;  /* 0x000000ffff097224 */ /* 0x000fe200078e000d */
[----:B------:R-:W-:Y:S01]  /*2750*/  ISETP.GT.U32.AND P3, PT, R7, R12, PT ;  /* 0x0000000c0700720c */ /* 0x000fe20003f64070 */
[----:B0-----:R-:W-:Y:S02]  /*2760*/  IMAD.MOV.U32 R19, RZ, RZ, R2 ;  /* 0x000000ffff137224 */ /* 0x001fe400078e0002 */
[----:B------:R-:W-:Y:S01]  /*2770*/  @!P1 IMAD.IADD R4, R4, 0x1, -R7 ;  /* 0x0000000104049824 */ /* 0x000fe200078e0a07 */
[----:B------:R-:W-:Y:S01]  /*2780*/  ISETP.GE.AND P1, PT, R16, RZ, PT ;  /* 0x000000ff1000720c */ /* 0x000fe20003f26270 */
[----:B------:R-:W-:-:S04]  /*2790*/  IMAD.HI.U32 R2, R8, R9, RZ ;  /* 0x0000000908027227 */ /* 0x000fc800078e00ff */
[----:B------:R-:W-:Y:S02]  /*27a0*/  @!P2 IMAD.IADD R10, R10, 0x1, -R7 ;  /* 0x000000010a0aa824 */ /* 0x000fe400078e0a07 */
[----:B------:R-:W-:Y:S02]  /*27b0*/  VIADD R5, R3, 0x23 ;  /* 0x0000002303057836 */ /* 0x000fe40000000000 */
[----:B------:R-:W-:Y:S01]  /*27c0*/  @!P6 IMAD.MOV R19, RZ, RZ, -R19 ;  /* 0x000000ffff13e224 */ /* 0x000fe200078e0a13 */
[----:B------:R-:W-:Y:S01]  /*27d0*/  ISETP.GE.AND P6, PT, R14, RZ, PT ;  /* 0x000000ff0e00720c */ /* 0x000fe20003fc6270 */
[----:B------:R-:W-:Y:S01]  /*27e0*/  IMAD.MOV.U32 R14, RZ, RZ, R4 ;  /* 0x000000ffff0e7224 */ /* 0x000fe200078e0004 */
[----:B------:R-:W-:Y:S01]  /*27f0*/  ISETP.GT.U32.AND P2, PT, R7, R10, PT ;  /* 0x0000000a0700720c */ /* 0x000fe20003f44070 */
[----:B------:R-:W-:Y:S01]  /*2800*/  IMAD.MOV R2, RZ, RZ, -R2 ;  /* 0x000000ffff027224 */ /* 0x000fe200078e0a02 */
[----:B------:R-:W-:Y:S01]  /*2810*/  STL [R1+0x2a0], R19 ;  /* 0x0002a01301007387 */ /* 0x000fe20000100800 */
[----:B------:R-:W-:-:S02]  /*2820*/  VIADD R4, R3, 0x24 ;  /* 0x0000002403047836 */ /* 0x000fc40000000000 */
[----:B------:R-:W-:Y:S01]  /*2830*/  IMAD.MOV.U32 R13, RZ, RZ, R6 ;  /* 0x000000ffff0d7224 */ /* 0x000fe200078e0006 */
[----:B------:R-:W-:Y:S01]  /*2840*/  IABS R6, R5 ;  /* 0x0000000500067213 */ /* 0x000fe20000000000 */
[----:B------:R-:W-:Y:S02]  /*2850*/  @!P3 IMAD.IADD R12, R12, 0x1, -R7 ;  /* 0x000000010c0cb824 */ /* 0x000fe400078e0a07 */
[C---:B------:R-:W-:Y:S01]  /*2860*/  IMAD R2, R7.reuse, R2, R9 ;  /* 0x0000000207027224 */ /* 0x040fe200078e0209 */
[----:B------:R-:W-:Y:S01]  /*2870*/  IABS R9, R4 ;  /* 0x0000000400097213 */ /* 0x000fe20000000000 */
[----:B------:R-:W-:Y:S01]  /*2880*/  @!P0 IMAD.MOV R13, RZ, RZ, -R13 ;  /* 0x000000ffff0d8224 */ /* 0x000fe200078e0a0d */
[----:B------:R-:W-:Y:S01]  /*2890*/  ISETP.GE.AND P0, PT, R4, RZ, PT ;  /* 0x000000ff0400720c */ /* 0x000fe20003f06270 */
[----:B------:R-:W-:Y:S01]  /*28a0*/  IMAD.HI.U32 R4, R8, R6, RZ ;  /* 0x0000000608047227 */ /* 0x000fe200078e00ff */
[----:B------:R-:W-:-:S03]  /*28b0*/  ISETP.GT.U32.AND P3, PT, R7, R12, PT ;  /* 0x0000000c0700720c */ /* 0x000fc60003f64070 */
[----:B------:R-:W-:Y:S01]  /*28c0*/  @!P5 IMAD.MOV R17, RZ, RZ, -R17 ;  /* 0x000000ffff11d224 */ /* 0x000fe200078e0a11 */
[----:B------:R-:W-:Y:S01]  /*28d0*/  ISETP.GE.AND P5, PT, R15, RZ, PT ;  /* 0x000000ff0f00720c */ /* 0x000fe20003fa6270 */
[----:B------:R-:W-:Y:S01]  /*28e0*/  @!P4 IMAD.MOV R14, RZ, RZ, -R14 ;  /* 0x000000ffff0ec224 */ /* 0x000fe200078e0a0e */
[----:B------:R-:W-:Y:S01]  /*28f0*/  ISETP.GE.AND P4, PT, R5, RZ, PT ;  /* 0x000000ff0500720c */ /* 0x000fe20003f86270 */
[----:B------:R-:W-:Y:S01]  /*2900*/  IMAD.HI.U32 R5, R8, R9, RZ ;  /* 0x0000000908057227 */ /* 0x000fe200078e00ff */
[----:B------:R-:W-:Y:S03]  /*2910*/  STL [R1+0x2a4], R17 ;  /* 0x0002a41101007387 */ /* 0x000fe60000100800 */
[----:B------:R-:W-:Y:S01]  /*2920*/  IMAD.MOV R4, RZ, RZ, -R4 ;  /* 0x000000ffff047224 */ /* 0x000fe200078e0a04 */
[----:B------:R0:W-:Y:S01]  /*2930*/  STL [R1+0x2ac], R14 ;  /* 0x0002ac0e01007387 */ /* 0x0001e20000100800 */
[--C-:B------:R-:W-:Y:S01]  /*2940*/  @!P2 IMAD.IADD R10, R10, 0x1, -R7.reuse ;  /* 0x000000010a0aa824 */ /* 0x100fe200078e0a07 */
[C---:B------:R-:W-:Y:S01]  /*2950*/  ISETP.GT.U32.AND P2, PT, R7.reuse, R2, PT ;  /* 0x000000020700720c */ /* 0x040fe20003f44070 */
[----:B------:R-:W-:Y:S01]  /*2960*/  IMAD R4, R7, R4, R6 ;  /* 0x0000000407047224 */ /* 0x000fe200078e0206 */
[----:B------:R1:W-:Y:S01]  /*2970*/  STL [R1+0x2b0], R13 ;  /* 0x0002b00d01007387 */ /* 0x0003e20000100800 */
[----:B------:R-:W-:-:S02]  /*2980*/  @!P3 IMAD.IADD R12, R12, 0x1, -R7 ;  /* 0x000000010c0cb824 */ /* 0x000fc400078e0a07 */
[----:B------:R-:W-:Y:S01]  /*2990*/  IMAD.MOV.U32 R18, RZ, RZ, R10 ;  /* 0x000000ffff127224 */ /* 0x000fe200078e000a */
[----:B------:R-:W-:Y:S01]  /*29a0*/  ISETP.GT.U32.AND P3, PT, R7, R4, PT ;  /* 0x000000040700720c */ /* 0x000fe20003f64070 */
[----:B------:R-:W-:Y:S02]  /*29b0*/  VIADD R15, R3, 0x25 ;  /* 0x00000025030f7836 */ /* 0x000fe40000000000 */
[----:B0-----:R-:W-:Y:S02]  /*29c0*/  IMAD.MOV R14, RZ, RZ, -R5 ;  /* 0x000000ffff0e7224 */ /* 0x001fe400078e0a05 */
[----:B------:R-:W-:Y:S01]  /*29d0*/  @!P6 IMAD.MOV R18, RZ, RZ, -R18 ;  /* 0x000000ffff12e224 */ /* 0x000fe200078e0a12 */
[----:B------:R-:W-:Y:S01]  /*29e0*/  IABS R11, R15 ;  /* 0x0000000f000b7213 */ /* 0x000fe20000000000 */
[C---:B------:R-:W-:Y:S02]  /*29f0*/  IMAD R6, R7.reuse, R14, R9 ;  /* 0x0000000e07067224 */ /* 0x040fe400078e0209 */
[--C-:B------:R-:W-:Y:S01]  /*2a00*/  @!P2 IMAD.IADD R2, R2, 0x1, -R7.reuse ;  /* 0x000000010202a824 */ /* 0x100fe200078e0a07 */
[----:B------:R0:W-:Y:S01]  /*2a10*/  STL [R1+0x54], R18 ;  /* 0x0000541201007387 */ /* 0x0001e20000100800 */
[----:B------:R-:W-:Y:S01]  /*2a20*/  IMAD.MOV.U32 R17, RZ, RZ, R12 ;  /* 0x000000ffff117224 */ /* 0x000fe200078e000c */
[----:B------:R-:W-:Y:S01]  /*2a30*/  ISETP.GT.U32.AND P6, PT, R7, R6, PT ;  /* 0x000000060700720c */ /* 0x000fe20003fc4070 */
[----:B------:R-:W-:Y:S01]  /*2a40*/  VIADD R16, R3, 0x26 ;  /* 0x0000002603107836 */ /* 0x000fe20000000000 */
[----:B------:R-:W-:Y:S01]  /*2a50*/  ISETP.GT.U32.AND P2, PT, R7, R2, PT ;  /* 0x000000020700720c */ /* 0x000fe20003f44070 */
[----:B------:R-:W-:-:S02]  /*2a60*/  @!P3 IMAD.IADD R4, R4, 0x1, -R7 ;  /* 0x000000010404b824 */ /* 0x000fc400078e0a07 */
[----:B------:R-:W-:Y:S01]  /*2a70*/  @!P5 IMAD.MOV R17, RZ, RZ, -R17 ;  /* 0x000000ffff11d224 */ /* 0x000fe200078e0a11 */
[----:B-1----:R-:W-:Y:S01]  /*2a80*/  IABS R13, R16 ;  /* 0x00000010000d7213 */ /* 0x002fe20000000000 */
[C---:B------:R-:W-:Y:S01]  /*2a90*/  IMAD.HI.U32 R5, R8.reuse, R11, RZ ;  /* 0x0000000b08057227 */ /* 0x040fe200078e00ff */
[----:B------:R-:W-:Y:S02]  /*2aa0*/  ISETP.GT.U32.AND P3, PT, R7, R4, PT ;  /* 0x000000040700720c */ /* 0x000fe40003f64070 */
[----:B------:R1:W-:Y:S01]  /*2ab0*/  STL [R1+0x50], R17 ;  /* 0x0000501101007387 */ /* 0x0003e20000100800 */
[----:B------:R-:W-:Y:S01]  /*2ac0*/  IMAD.HI.U32 R9, R8, R13, RZ ;  /* 0x0000000d08097227 */ /* 0x000fe200078e00ff */
[----:B0-----:R-:W-:Y:S02]  /*2ad0*/  IABS R18, R21 ;  /* 0x0000001500127213 */ /* 0x001fe40000000000 */
[----:B------:R-:W-:Y:S01]  /*2ae0*/  ISETP.GE.AND P5, PT, R15, RZ, PT ;  /* 0x000000ff0f00720c */ /* 0x000fe20003fa6270 */
[----:B------:R-:W-:-:S02]  /*2af0*/  @!P6 IMAD.IADD R6, R6, 0x1, -R7 ;  /* 0x000000010606e824 */ /* 0x000fc400078e0a07 */
[----:B------:R-:W-:Y:S02]  /*2b00*/  IMAD.MOV R10, RZ, RZ, -R5 ;  /* 0x000000ffff0a7224 */ /* 0x000fe400078e0a05 */
[----:B------:R-:W-:Y:S01]  /*2b10*/  IMAD.MOV R12, RZ, RZ, -R9 ;  /* 0x000000ffff0c7224 */ /* 0x000fe200078e0a09 */
[----:B------:R-:W-:Y:S01]  /*2b20*/  ISETP.GT.U32.AND P6, PT, R7, R6, PT ;  /* 0x000000060700720c */ /* 0x000fe20003fc4070 */
[----:B-1----:R-:W-:Y:S02]  /*2b30*/  VIADD R17, R3, 0x27 ;  /* 0x0000002703117836 */ /* 0x002fe40000000000 */
[----:B------:R-:W-:Y:S02]  /*2b40*/  IMAD R10, R7, R10, R11 ;  /* 0x0000000a070a7224 */ /* 0x000fe400078e020b */
[----:B------:R-:W-:Y:S01]  /*2b50*/  VIADD R19, R3, 0x28 ;  /* 0x0000002803137836 */ /* 0x000fe20000000000 */
[----:B------:R-:W-:Y:S01]  /*2b60*/  IABS R14, R17 ;  /* 0x00000011000e7213 */ /* 0x000fe20000000000 */
[----:B------:R-:W-:Y:S01]  /*2b70*/  @!P2 IMAD.IADD R2, R2, 0x1, -R7 ;  /* 0x000000010202a824 */ /* 0x000fe200078e0a07 */
[----:B------:R-:W-:Y:S01]  /*2b80*/  ISETP.GE.AND P2, PT, R16, RZ, PT ;  /* 0x000000ff1000720c */ /* 0x000fe20003f46270 */
[C---:B------:R-:W-:Y:S01]  /*2b90*/  IMAD R12, R7.reuse, R12, R13 ;  /* 0x0000000c070c7224 */ /* 0x040fe200078e020d */
[----:B------:R-:W-:Y:S01]  /*2ba0*/  IABS R16, R19 ;  /* 0x0000001300107213 */ /* 0x000fe20000000000 */
[----:B------:R-:W-:Y:S01]  /*2bb0*/  @!P3 IMAD.IADD R4, R4, 0x1, -R7 ;  /* 0x000000010404b824 */ /* 0x000fe200078e0a07 */
[----:B------:R-:W-:Y:S01]  /*2bc0*/  ISETP.GT.U32.AND P3, PT, R7, R10, PT ;  /* 0x0000000a0700720c */ /* 0x000fe20003f64070 */
[----:B------:R-:W-:-:S04]  /*2bd0*/  IMAD.HI.U32 R5, R8, R14, RZ ;  /* 0x0000000e08057227 */ /* 0x000fc800078e00ff */
[----:B------:R-:W-:Y:S01]  /*2be0*/  @!P6 IMAD.IADD R6, R6, 0x1, -R7 ;  /* 0x000000010606e824 */ /* 0x000fe200078e0a07 */
[----:B------:R-:W-:Y:S01]  /*2bf0*/  ISETP.GT.U32.AND P6, PT, R7, R12, PT ;  /* 0x0000000c0700720c */ /* 0x000fe20003fc4070 */
[----:B------:R-:W-:Y:S02]  /*2c00*/  IMAD.MOV R11, RZ, RZ, -R5 ;  /* 0x000000ffff0b7224 */ /* 0x000fe400078e0a05 */
[----:B------:R-:W-:-:S04]  /*2c10*/  IMAD.HI.U32 R5, R8, R16, RZ ;  /* 0x0000001008057227 */ /* 0x000fc800078e00ff */
[C---:B------:R-:W-:Y:S02]  /*2c20*/  IMAD R14, R7.reuse, R11, R14 ;  /* 0x0000000b070e7224 */ /* 0x040fe400078e020e */
[----:B------:R-:W-:Y:S02]  /*2c30*/  IMAD.MOV R13, RZ, RZ, -R5 ;  /* 0x000000ffff0d7224 */ /* 0x000fe400078e0a05 */
[--C-:B------:R-:W-:Y:S01]  /*2c40*/  @!P3 IMAD.IADD R10, R10, 0x1, -R7.reuse ;  /* 0x000000010a0ab824 */ /* 0x100fe200078e0a07 */
[C---:B------:R-:W-:Y:S01]  /*2c50*/  ISETP.GT.U32.AND P3, PT, R7.reuse, R14, PT ;  /* 0x0000000e0700720c */ /* 0x040fe20003f64070 */
[C---:B------:R-:W-:Y:S02]  /*2c60*/  IMAD R16, R7.reuse, R13, R16 ;  /* 0x0000000d07107224 */ /* 0x040fe400078e0210 */
[----:B------:R-:W-:Y:S02]  /*2c70*/  @!P6 IMAD.IADD R12, R12, 0x1, -R7 ;  /* 0x000000010c0ce824 */ /* 0x000fe400078e0a07 */
[----:B------:R-:W-:Y:S01]  /*2c80*/  IMAD.MOV.U32 R26, RZ, RZ, R2 ;  /* 0x000000ffff1a7224 */ /* 0x000fe200078e0002 */
[----:B------:R-:W-:Y:S01]  /*2c90*/  ISETP.GT.U32.AND P6, PT, R7, R16, PT ;  /* 0x000000100700720c */ /* 0x000fe20003fc4070 */
[----:B------:R-:W-:-:S04]  /*2ca0*/  IMAD.HI.U32 R9, R8, R18, RZ ;  /* 0x0000001208097227 */ /* 0x000fc800078e00ff */
[----:B------:R-:W-:Y:S01]  /*2cb0*/  @!P1 IMAD.MOV R26, RZ, RZ, -R26 ;  /* 0x000000ffff1a9224 */ /* 0x000fe200078e0a1a */
[----:B------:R-:W-:Y:S01]  /*2cc0*/  ISETP.GT.U32.AND P1, PT, R7, R12, PT ;  /* 0x0000000c0700720c */ /* 0x000fe20003f24070 */
[C---:B------:R-:W-:Y:S02]  /*2cd0*/  VIADD R15, R3.reuse, 0x2b ;  /* 0x0000002b030f7836 */ /* 0x040fe40000000000 */
[----:B------:R-:W-:Y:S01]  /*2ce0*/  @!P4 IMAD.MOV R4, RZ, RZ, -R4 ;  /* 0x000000ffff04c224 */ /* 0x000fe200078e0a04 */
[----:B------:R-:W-:Y:S01]  /*2cf0*/  STL [R1+0x4c], R26 ;  /* 0x00004c1a01007387 */ /* 0x000fe20000100800 */
[----:B------:R-:W-:Y:S01]  /*2d00*/  VIADD R23, R3, 0x2a ;  /* 0x0000002a03177836 */ /* 0x000fe20000000000 */
[----:B------:R-:W-:Y:S01]  /*2d10*/  IABS R22, R15 ;  /* 0x0000000f00167213 */ /* 0x000fe20000000000 */
[----:B------:R-:W-:Y:S01]  /*2d20*/  IMAD.MOV R9, RZ, RZ, -R9 ;  /* 0x000000ffff097224 */ /* 0x000fe200078e0a09 */
[----:B------:R0:W-:Y:S01]  /*2d30*/  STL [R1+0x2b4], R4 ;  /* 0x0002b40401007387 */ /* 0x0001e20000100800 */
[--C-:B------:R-:W-:Y:S01]  /*2d40*/  @!P3 IMAD.IADD R14, R14, 0x1, -R7.reuse ;  /* 0x000000010e0eb824 */ /* 0x100fe200078e0a07 */
[C---:B------:R-:W-:Y:S01]  /*2d50*/  ISETP.GT.U32.AND P3, PT, R7.reuse, R10, PT ;  /* 0x0000000a0700720c */ /* 0x040fe20003f64070 */
[C---:B------:R-:W-:Y:S01]  /*2d60*/  IMAD R18, R7.reuse, R9, R18 ;  /* 0x0000000907127224 */ /* 0x040fe200078e0212 */
[----:B------:R-:W-:Y:S01]  /*2d70*/  IABS R20, R23 ;  /* 0x0000001700147213 */ /* 0x000fe20000000000 */
[----:B------:R-:W-:Y:S01]  /*2d80*/  @!P6 IMAD.IADD R16, R16, 0x1, -R7 ;  /* 0x000000011010e824 */ /* 0x000fe200078e0a07 */
[----:B------:R-:W-:Y:S01]  /*2d90*/  ISETP.GT.U32.AND P6, PT, R7, R14, PT ;  /* 0x0000000e0700720c */ /* 0x000fe20003fc4070 */
[----:B------:R-:W-:-:S03]  /*2da0*/  IMAD.HI.U32 R5, R8, R22, RZ ;  /* 0x0000001608057227 */ /* 0x000fc600078e00ff */
[----:B------:R-:W-:Y:S01]  /*2db0*/  ISETP.GT.U32.AND P4, PT, R7, R16, PT ;  /* 0x000000100700720c */ /* 0x000fe20003f84070 */
[----:B0-----:R-:W-:Y:S02]  /*2dc0*/  IMAD.MOV.U32 R4, RZ, RZ, R6 ;  /* 0x000000ffff047224 */ /* 0x001fe400078e0006 */
[----:B------:R-:W-:-:S04]  /*2dd0*/  IMAD.HI.U32 R11, R8, R20, RZ ;  /* 0x00000014080b7227 */ /* 0x000fc800078e00ff */
[----:B------:R-:W-:Y:S01]  /*2de0*/  @!P0 IMAD.MOV R4, RZ, RZ, -R4 ;  /* 0x000000ffff048224 */ /* 0x000fe200078e0a04 */
[----:B------:R-:W-:Y:S01]  /*2df0*/  ISETP.GT.U32.AND P0, PT, R7, R18, PT ;  /* 0x000000120700720c */ /* 0x000fe20003f04070 */
[----:B------:R-:W-:Y:S02]  /*2e00*/  IMAD.MOV R5, RZ, RZ, -R5 ;  /* 0x000000ffff057224 */ /* 0x000fe400078e0a05 */
[C---:B------:R-:W-:Y:S01]  /*2e10*/  VIADD R24, R3.reuse, 0x2d ;  /* 0x0000002d03187836 */ /* 0x040fe20000000000 */
[----:B------:R0:W-:Y:S01]  /*2e20*/  STL [R1+0x2b8], R4 ;  /* 0x0002b80401007387 */ /* 0x0001e20000100800 */
[----:B------:R-:W-:Y:S02]  /*2e30*/  VIADD R13, R3, 0x2c ;  /* 0x0000002c030d7836 */ /* 0x000fe40000000000 */
[----:B------:R-:W-:Y:S01]  /*2e40*/  IMAD.MOV R11, RZ, RZ, -R11 ;  /* 0x000000ffff0b7224 */ /* 0x000fe200078e0a0b */
[----:B------:R-:W-:Y:S01]  /*2e50*/  IABS R2, R24 ;  /* 0x0000001800027213 */ /* 0x000fe20000000000 */
[----:B------:R-:W-:Y:S01]  /*2e60*/  IMAD R22, R7, R5, R22 ;  /* 0x0000000507167224 */ /* 0x000fe200078e0216 */
[----:B------:R-:W-:Y:S01]  /*2e70*/  IABS R5, R13 ;  /* 0x0000000d00057213 */ /* 0x000fe20000000000 */
[----:B------:R-:W-:-:S02]  /*2e80*/  @!P3 IMAD.IADD R10, R10, 0x1, -R7 ;  /* 0x000000010a0ab824 */ /* 0x000fc400078e0a07 */
[--C-:B------:R-:W-:Y:S01]  /*2e90*/  @!P1 IMAD.IADD R12, R12, 0x1, -R7.reuse ;  /* 0x000000010c0c9824 */ /* 0x100fe200078e0a07 */
[----:B------:R-:W-:Y:S01]  /*2ea0*/  ISETP.GE.AND P1, PT, R17, RZ, PT ;  /* 0x000000ff1100720c */ /* 0x000fe20003f26270 */
[C---:B------:R-:W-:Y:S02]  /*2eb0*/  IMAD R20, R7.reuse, R11, R20 ;  /* 0x0000000b07147224 */ /* 0x040fe400078e0214 */
[----:B------:R-:W-:Y:S01]  /*2ec0*/  @!P6 IMAD.IADD R14, R14, 0x1, -R7 ;  /* 0x000000010e0ee824 */ /* 0x000fe200078e0a07 */
[C---:B------:R-:W-:Y:S01]  /*2ed0*/  ISETP.GT.U32.AND P6, PT, R7.reuse, R22, PT ;  /* 0x000000160700720c */ /* 0x040fe20003fc4070 */
[----:B------:R-:W-:Y:S01]  /*2ee0*/  IMAD.MOV.U32 R11, RZ, RZ, R10 ;  /* 0x000000ffff0b7224 */ /* 0x000fe200078e000a */
[----:B------:R-:W-:Y:S01]  /*2ef0*/  ISETP.GT.U32.AND P3, PT, R7, R20, PT ;  /* 0x000000140700720c */ /* 0x000fe20003f64070 */
[----:B------:R-:W-:Y:S02]  /*2f00*/  IMAD.MOV.U32 R9, RZ, RZ, R12 ;  /* 0x000000ffff097224 */ /* 0x000fe400078e000c */
[----:B------:R-:W-:-:S02]  /*2f10*/  IMAD.MOV.U32 R6, RZ, RZ, R2 ;  /* 0x000000ffff067224 */ /* 0x000fc400078e0002 */
[----:B------:R-:W-:Y:S01]  /*2f20*/  @!P0 IMAD.IADD R18, R18, 0x1, -R7 ;  /* 0x0000000112128824 */ /* 0x000fe200078e0a07 */
[----:B------:R-:W-:Y:S01]  /*2f30*/  ISETP.GE.AND P0, PT, R21, RZ, PT ;  /* 0x000000ff1500720c */ /* 0x000fe20003f06270 */
[----:B------:R-:W-:-:S04]  /*2f40*/  IMAD.HI.U32 R2, R8, R5, RZ ;  /* 0x0000000508027227 */ /* 0x000fc800078e00ff */
[----:B------:R-:W-:Y:S01]  /*2f50*/  @!P5 IMAD.MOV R11, RZ, RZ, -R11 ;  /* 0x000000ffff0bd224 */ /* 0x000fe200078e0a0b */
[----:B------:R-:W-:Y:S01]  /*2f60*/  ISETP.GT.U32.AND P5, PT, R7, R18, PT ;  /* 0x000000120700720c */ /* 0x000fe20003fa4070 */
[----:B------:R-:W-:Y:S02]  /*2f70*/  @!P2 IMAD.MOV R9, RZ, RZ, -R9 ;  /* 0x000000ffff09a224 */ /* 0x000fe400078e0a09 */
[----:B------:R-:W-:Y:S01]  /*2f80*/  IMAD.MOV R2, RZ, RZ, -R2 ;  /* 0x000000ffff027224 */ /* 0x000fe200078e0a02 */
[----:B------:R-:W-:Y:S01]  /*2f90*/  STL [R1+0x2c0], R11 ;  /* 0x0002c00b01007387 */ /* 0x000fe20000100800 */
[----:B0-----:R-:W-:-:S03]  /*2fa0*/  IMAD.HI.U32 R4, R8, R6, RZ ;  /* 0x0000000608047227 */ /* 0x001fc600078e00ff */
[----:B------:R0:W-:Y:S01]  /*2fb0*/  STL [R1+0x2c4], R9 ;  /* 0x0002c40901007387 */ /* 0x0001e20000100800 */
[----:B------:R-:W-:Y:S01]  /*2fc0*/  @!P4 IMAD.IADD R16, R16, 0x1, -R7 ;  /* 0x000000011010c824 */ /* 0x000fe200078e0a07 */
[----:B------:R-:W-:Y:S01]  /*2fd0*/  ISETP.GE.AND P4, PT, R19, RZ, PT ;  /* 0x000000ff1300720c */ /* 0x000fe20003f86270 */
[----:B------:R-:W-:Y:S02]  /*2fe0*/  IMAD R2, R7, R2, R5 ;  /* 0x0000000207027224 */ /* 0x000fe400078e0205 */
[----:B------:R-:W-:Y:S02]  /*2ff0*/  IMAD.MOV R4, RZ, RZ, -R4 ;  /* 0x000000ffff047224 */ /* 0x000fe400078e0a04 */
[--C-:B------:R-:W-:Y:S02]  /*3000*/  @!P6 IMAD.IADD R22, R22, 0x1, -R7.reuse ;  /* 0x000000011616e824 */ /* 0x100fe400078e0a07 */
[----:B------:R-:W-:Y:S01]  /*3010*/  @!P3 IMAD.IADD R20, R20, 0x1, -R7 ;  /* 0x000000011414b824 */ /* 0x000fe200078e0a07 */
[----:B------:R-:W-:Y:S01]  /*3020*/  ISETP.GE.AND P3, PT, R23, RZ, PT ;  /* 0x000000ff1700720c */ /* 0x000fe20003f66270 */
[----:B0-----:R-:W-:Y:S01]  /*3030*/  IMAD.MOV.U32 R9, RZ, RZ, R14 ;  /* 0x000000ffff097224 */ /* 0x001fe200078e000e */
[C---:B------:R-:W-:Y:S01]  /*3040*/  ISETP.GT.U32.AND P6, PT, R7.reuse, R22, PT ;  /* 0x000000160700720c */ /* 0x040fe20003fc4070 */
[C---:B------:R-:W-:Y:S01]  /*3050*/  IMAD R4, R7.reuse, R4, R6 ;  /* 0x0000000407047224 */ /* 0x040fe200078e0206 */
[C---:B------:R-:W-:Y:S01]  /*3060*/  ISETP.GT.U32.AND P2, PT, R7.reuse, R20, PT ;  /* 0x000000140700720c */ /* 0x040fe20003f44070 */
[----:B------:R-:W-:Y:S01]  /*3070*/  @!P1 IMAD.MOV R9, RZ, RZ, -R9 ;  /* 0x000000ffff099224 */ /* 0x000fe200078e0a09 */
[----:B------:R-:W-:Y:S01]  /*3080*/  ISETP.GT.U32.AND P1, PT, R7, R2, PT ;  /* 0x000000020700720c */ /* 0x000fe20003f24070 */
[----:B------:R-:W-:-:S02]  /*3090*/  VIADD R6, R3, 0x2e ;  /* 0x0000002e03067836 */ /* 0x000fc40000000000 */
[----:B------:R-:W-:Y:S01]  /*30a0*/  IMAD.MOV.U32 R5, RZ, RZ, R16 ;  /* 0x000000ffff057224 */ /* 0x000fe200078e0010 */
[----:B------:R0:W-:Y:S01]  /*30b0*/  STL [R1+0x2d0], R9 ;  /* 0x0002d00901007387 */ /* 0x0001e20000100800 */
[----:B------:R-:W-:Y:S01]  /*30c0*/  @!P5 IMAD.IADD R18, R18, 0x1, -R7 ;  /* 0x000000011212d824 */ /* 0x000fe200078e0a07 */
[----:B------:R-:W-:Y:S01]  /*30d0*/  ISETP.GT.U32.AND P5, PT, R7, R4, PT ;  /* 0x000000040700720c */ /* 0x000fe20003fa4070 */
[----:B------:R-:W-:Y:S02]  /*30e0*/  VIADD R14, R3, 0x2f ;  /* 0x0000002f030e7836 */ /* 0x000fe40000000000 */
[----:B------:R-:W-:Y:S01]  /*30f0*/  @!P4 IMAD.MOV R5, RZ, RZ, -R5 ;  /* 0x000000ffff05c224 */ /* 0x000fe200078e0a05 */
[----:B------:R-:W-:Y:S01]  /*3100*/  ISETP.GE.AND P4, PT, R15, RZ, PT ;  /* 0x000000ff0f00720c */ /* 0x000fe20003f86270 */
[----:B------:R-:W-:Y:S01]  /*3110*/  IMAD.MOV.U32 R12, RZ, RZ, R18 ;  /* 0x000000ffff0c7224 */ /* 0x000fe200078e0012 */
[----:B------:R-:W-:Y:S01]  /*3120*/  IABS R11, R14 ;  /* 0x0000000e000b7213 */ /* 0x000fe20000000000 */
[----:B------:R-:W-:Y:S01]  /*3130*/  @!P1 IMAD.IADD R2, R2, 0x1, -R7 ;  /* 0x0000000102029824 */ /* 0x000fe200078e0a07 */
[----:B0-----:R-:W-:Y:S01]  /*3140*/  IABS R9, R6 ;  /* 0x0000000600097213 */ /* 0x001fe20000000000 */
[----:B------:R0:W-:Y:S01]  /*3150*/  STL [R1+0x48], R5 ;  /* 0x0000480501007387 */ /* 0x0001e20000100800 */
[----:B------:R-:W-:Y:S01]  /*3160*/  @!P0 IMAD.MOV R12, RZ, RZ, -R12 ;  /* 0x000000ffff0c8224 */ /* 0x000fe200078e0a0c */
[----:B------:R-:W-:Y:S01]  /*3170*/  ISETP.GE.AND P1, PT, R6, RZ, PT ;  /* 0x000000ff0600720c */ /* 0x000fe20003f26270 */
[----:B------:R-:W-:Y:S01]  /*3180*/  IMAD.HI.U32 R6, R8, R11, RZ ;  /* 0x0000000b08067227 */ /* 0x000fe200078e00ff */
[----:B------:R-:W-:-:S02]  /*3190*/  ISETP.GT.U32.AND P0, PT, R7, R2, PT ;  /* 0x000000020700720c */ /* 0x000fc40003f04070 */
[----:B------:R1:W-:Y:S01]  /*31a0*/  STL [R1+0x44], R12 ;  /* 0x0000440c01007387 */ /* 0x0003e20000100800 */
[--C-:B------:R-:W-:Y:S01]  /*31b0*/  @!P6 IMAD.IADD R22, R22, 0x1, -R7.reuse ;  /* 0x000000011616e824 */ /* 0x100fe200078e0a07 */
[----:B------:R-:W-:Y:S01]  /*31c0*/  ISETP.GE.AND P6, PT, R24, RZ, PT ;  /* 0x000000ff1800720c */ /* 0x000fe20003fc6270 */
[----:B------:R-:W-:Y:S01]  /*31d0*/  @!P2 IMAD.IADD R20, R20, 0x1, -R7 ;  /* 0x000000011414a824 */ /* 0x000fe200078e0a07 */
[----:B------:R-:W-:Y:S01]  /*31e0*/  ISETP.GE.AND P2, PT, R13, RZ, PT ;  /* 0x000000ff0d00720c */ /* 0x000fe20003f46270 */
[----:B0-----:R-:W-:-:S04]  /*31f0*/  IMAD.HI.U32 R5, R8, R9, RZ ;  /* 0x0000000908057227 */ /* 0x001fc800078e00ff */
[----:B------:R-:W-:Y:S02]  /*3200*/  IMAD.MOV R10, RZ, RZ, -R5 ;  /* 0x000000ffff0a7224 */ /* 0x000fe400078e0a05 */
[----:B------:R-:W-:Y:S02]  /*3210*/  @!P5 IMAD.IADD R4, R4, 0x1, -R7 ;  /* 0x000000010404d824 */ /* 0x000fe400078e0a07 */
[----:B-1----:R-:W-:Y:S02]  /*3220*/  IMAD.MOV R12, RZ, RZ, -R6 ;  /* 0x000000ffff0c7224 */ /* 0x002fe400078e0a06 */
[C---:B------:R-:W-:Y:S01]  /*3230*/  IMAD R6, R7.reuse, R10, R9 ;  /* 0x0000000a07067224 */ /* 0x040fe200078e0209 */
[C---:B------:R-:W-:Y:S01]  /*3240*/  ISETP.GT.U32.AND P5, PT, R7.reuse, R4, PT ;  /* 0x000000040700720c */ /* 0x040fe20003fa4070 */
[----:B------:R-:W-:Y:S02]  /*3250*/  IMAD.MOV.U32 R13, RZ, RZ, R22 ;  /* 0x000000ffff0d7224 */ /* 0x000fe400078e0016 */
[----:B------:R-:W-:-:S02]  /*3260*/  IMAD R10, R7, R12, R11 ;  /* 0x0000000c070a7224 */ /* 0x000fc400078e020b */
[----:B------:R-:W-:Y:S01]  /*3270*/  @!P4 IMAD.MOV R13, RZ, RZ, -R13 ;  /* 0x000000ffff0dc224 */ /* 0x000fe200078e0a0d */
[----:B------:R-:W-:Y:S01]  /*3280*/  ISETP.GT.U32.AND P4, PT, R7, R6, PT ;  /* 0x000000060700720c */ /* 0x000fe20003f84070 */
[----:B------:R-:W-:Y:S02]  /*3290*/  IMAD.MOV.U32 R16, RZ, RZ, R20 ;  /* 0x000000ffff107224 */ /* 0x000fe400078e0014 */
[----:B------:R-:W-:Y:S02]  /*32a0*/  VIADD R5, R3, 0x30 ;  /* 0x0000003003057836 */ /* 0x000fe40000000000 */
[----:B------:R-:W-:Y:S01]  /*32b0*/  @!P3 IMAD.MOV R16, RZ, RZ, -R16 ;  /* 0x000000ffff10b224 */ /* 0x000fe200078e0a10 */
[----:B------:R-:W-:Y:S01]  /*32c0*/  ISETP.GE.AND P3, PT, R14, RZ, PT ;  /* 0x000000ff0e00720c */ /* 0x000fe20003f66270 */
[--C-:B------:R-:W-:Y:S01]  /*32d0*/  @!P5 IMAD.IADD R4, R4, 0x1, -R7.reuse ;  /* 0x000000010404d824 */ /* 0x100fe200078e0a07 */
[----:B------:R-:W-:Y:S01]  /*32e0*/  ISETP.GT.U32.AND P5, PT, R7, R10, PT ;  /* 0x0000000a0700720c */ /* 0x000fe20003fa4070 */
[C---:B------:R-:W-:Y:S01]  /*32f0*/  VIADD R12, R3.reuse, 0x32 ;  /* 0x00000032030c7836 */ /* 0x040fe20000000000 */
[----:B------:R0:W-:Y:S01]  /*3300*/  STL [R1+0x40], R16 ;  /* 0x0000401001007387 */ /* 0x0001e20000100800 */
[--C-:B------:R-:W-:Y:S01]  /*3310*/  @!P0 IMAD.IADD R2, R2, 0x1, -R7.reuse ;  /* 0x0000000102028824 */ /* 0x100fe200078e0a07 */
[----:B------:R-:W-:Y:S01]  /*3320*/  IABS R11, R5 ;  /* 0x00000005000b7213 */ /* 0x000fe20000000000 */
[--C-:B------:R-:W-:Y:S01]  /*3330*/  @!P4 IMAD.IADD R6, R6, 0x1, -R7.reuse ;  /* 0x000000010606c824 */ /* 0x100fe200078e0a07 */
[----:B------:R1:W-:Y:S01]  /*3340*/  STL [R1+0x2d8], R13 ;  /* 0x0002d80d01007387 */ /* 0x0003e20000100800 */
[----:B------:R-:W-:Y:S01]  /*3350*/  VIADD R9, R3, 0x31 ;  /* 0x0000003103097836 */ /* 0x000fe20000000000 */
[----:B------:R-:W-:Y:S01]  /*3360*/  ISETP.GE.AND P0, PT, R5, RZ, PT ;  /* 0x000000ff0500720c */ /* 0x000fe20003f06270 */
[----:B------:R-:W-:Y:S01]  /*3370*/  @!P6 IMAD.MOV R4, RZ, RZ, -R4 ;  /* 0x000000ffff04e224 */ /* 0x000fe200078e0a04 */
[----:B------:R-:W-:Y:S01]  /*3380*/  ISETP.GT.U32.AND P4, PT, R7, R6, PT ;  /* 0x000000060700720c */ /* 0x000fe20003f84070 */
[C---:B------:R-:W-:Y:S01]  /*3390*/  VIADD R15, R3.reuse, 0x34 ;  /* 0x00000034030f7836 */ /* 0x040fe20000000000 */
[----:B0-----:R-:W-:Y:S01]  /*33a0*/  IABS R16, R12 ;  /* 0x0000000c00107213 */ /* 0x001fe20000000000 */
[----:B------:R-:W-:Y:S01]  /*33b0*/  @!P5 IMAD.IADD R10, R10, 0x1, -R7 ;  /* 0x000000010a0ad824 */ /* 0x000fe200078e0a07 */
[----:B------:R-:W-:Y:S01]  /*33c0*/  IABS R14, R9 ;  /* 0x00000009000e7213 */ /* 0x000fe20000000000 */
[----:B------:R-:W-:Y:S01]  /*33d0*/  VIADD R17, R3, 0x35 ;  /* 0x0000003503117836 */ /* 0x000fe20000000000 */
[----:B------:R-:W-:Y:S01]  /*33e0*/  ISETP.GE.AND P6, PT, R12, RZ, PT ;  /* 0x000000ff0c00720c */ /* 0x000fe20003fc6270 */
[----:B-1----:R-:W-:Y:S01]  /*33f0*/  IMAD.MOV.U32 R13, RZ, RZ, R2 ;  /* 0x000000ffff0d7224 */ /* 0x002fe200078e0002 */
[----:B------:R-:W-:Y:S01]  /*3400*/  ISETP.GT.U32.AND P5, PT, R7, R10, PT ;  /* 0x0000000a0700720c */ /* 0x000fe20003fa4070 */
[----:B------:R-:W-:-:S04]  /*3410*/  IMAD.HI.U32 R2, R8, R11, RZ ;  /* 0x0000000b08027227 */ /* 0x000fc800078e00ff */
[----:B------:R-:W-:Y:S01]  /*3420*/  @!P2 IMAD.MOV R13, RZ, RZ, -R13 ;  /* 0x000000ffff0da224 */ /* 0x000fe200078e0a0d */
[----:B------:R-:W-:Y:S01]  /*3430*/  ISETP.GE.AND P2, PT, R9, RZ, PT ;  /* 0x000000ff0900720c */ /* 0x000fe20003f46270 */
[----:B------:R-:W-:-:S03]  /*3440*/  IMAD.HI.U32 R9, R8, R16, RZ ;  /* 0x0000001008097227 */ /* 0x000fc600078e00ff */
[----:B------:R-:W-:Y:S01]  /*3450*/  STL [R1+0x2e0], R13 ;  /* 0x0002e00d01007387 */ /* 0x000fe20000100800 */
[----:B------:R-:W-:Y:S02]  /*3460*/  IMAD.MOV R2, RZ, RZ, -R2 ;  /* 0x000000ffff027224 */ /* 0x000fe400078e0a02 */
[----:B------:R-:W-:Y:S01]  /*3470*/  IMAD.HI.U32 R5, R8, R14, RZ ;  /* 0x0000000e08057227 */ /* 0x000fe200078e00ff */
[----:B------:R0:W-:Y:S03]  /*3480*/  STL [R1+0x2e4], R4 ;  /* 0x0002e40401007387 */ /* 0x0001e60000100800 */
[----:B------:R-:W-:Y:S02]  /*3490*/  IMAD.MOV R9, RZ, RZ, -R9 ;  /* 0x000000ffff097224 */ /* 0x000fe400078e0a09 */
[----:B------:R-:W-:Y:S02]  /*34a0*/  @!P4 IMAD.IADD R6, R6, 0x1, -R7 ;  /* 0x000000010606c824 */ /* 0x000fe400078e0a07 */
[C---:B------:R-:W-:Y:S01]  /*34b0*/  IMAD R2, R7.reuse, R2, R11 ;  /* 0x0000000207027224 */ /* 0x040fe200078e020b */
[----:B------:R-:W-:Y:S01]  /*34c0*/  IABS R11, R17 ;  /* 0x00000011000b7213 */ /* 0x000fe20000000000 */
[----:B------:R-:W-:Y:S01]  /*34d0*/  IMAD.MOV R5, RZ, RZ, -R5 ;  /* 0x000000ffff057224 */ /* 0x000fe200078e0a05 */
[----:B0-----:R-:W-:Y:S01]  /*34e0*/  IABS R4, R15 ;  /* 0x0000000f00047213 */ /* 0x001fe20000000000 */
[C---:B------:R-:W-:Y:S01]  /*34f0*/  IMAD R16, R7.reuse, R9, R16 ;  /* 0x0000000907107224 */ /* 0x040fe200078e0210 */
[----:B------:R-:W-:Y:S01]  /*3500*/  ISETP.GT.U32.AND P4, PT, R7, R2, PT ;  /* 0x000000020700720c */ /* 0x000fe20003f84070 */
[----:B------:R-:W-:-:S02]  /*3510*/  IMAD.MOV.U32 R18, RZ, RZ, R6 ;  /* 0x000000ffff127224 */ /* 0x000fc400078e0006 */
[C---:B------:R-:W-:Y:S02]  /*3520*/  IMAD R14, R7.reuse, R5, R14 ;  /* 0x00000005070e7224 */ /* 0x040fe400078e020e */
[----:B------:R-:W-:Y:S01]  /*3530*/  @!P1 IMAD.MOV R18, RZ, RZ, -R18 ;  /* 0x000000ffff129224 */ /* 0x000fe200078e0a12 */
[----:B------:R-:W-:Y:S01]  /*3540*/  ISETP.GT.U32.AND P1, PT, R7, R16, PT ;  /* 0x000000100700720c */ /* 0x000fe20003f24070 */
[----:B------:R-:W-:Y:S02]  /*3550*/  VIADD R12, R3, 0x33 ;  /* 0x00000033030c7836 */ /* 0x000fe40000000000 */
[--C-:B------:R-:W-:Y:S01]  /*3560*/  @!P5 IMAD.IADD R10, R10, 0x1, -R7.reuse ;  /* 0x000000010a0ad824 */ /* 0x100fe200078e0a07 */
[----:B------:R-:W-:Y:S01]  /*3570*/  ISETP.GT.U32.AND P5, PT, R7, R14, PT ;  /* 0x0000000e0700720c */ /* 0x000fe20003fa4070 */
[----:B------:R-:W-:Y:S01]  /*3580*/  IMAD.MOV.U32 R6, RZ, RZ, R4 ;  /* 0x000000ffff067224 */ /* 0x000fe200078e0004 */
[----:B------:R-:W-:Y:S01]  /*3590*/  IABS R5, R12 ;  /* 0x0000000c00057213 */ /* 0x000fe20000000000 */
[----:B------:R-:W-:Y:S01]  /*35a0*/  @!P4 IMAD.IADD R2, R2, 0x1, -R7 ;  /* 0x000000010202c824 */ /* 0x000fe200078e0a07 */
[----:B------:R-:W-:Y:S01]  /*35b0*/  STL [R1+0x2f0], R18 ;  /* 0x0002f01201007387 */ /* 0x000fe20000100800 */
[----:B------:R-:W-:-:S02]  /*35c0*/  VIADD R19, R3, 0x36 ;  /* 0x0000003603137836 */ /* 0x000fc40000000000 */
[----:B------:R-:W-:Y:S01]  /*35d0*/  IMAD.HI.U32 R4, R8, R5, RZ ;  /* 0x0000000508047227 */ /* 0x000fe200078e00ff */
[C---:B------:R-:W-:Y:S02]  /*35e0*/  ISETP.GT.U32.AND P4, PT, R7.reuse, R2, PT ;  /* 0x000000020700720c */ /* 0x040fe40003f84070 */
[----:B------:R-:W-:Y:S01]  /*35f0*/  IABS R13, R19 ;  /* 0x00000013000d7213 */ /* 0x000fe20000000000 */
[--C-:B------:R-:W-:Y:S02]  /*3600*/  @!P1 IMAD.IADD R16, R16, 0x1, -R7.reuse ;  /* 0x0000000110109824 */ /* 0x100fe400078e0a07 */
[----:B------:R-:W-:Y:S02]  /*3610*/  @!P5 IMAD.IADD R14, R14, 0x1, -R7 ;  /* 0x000000010e0ed824 */ /* 0x000fe400078e0a07 */
[----:B------:R-:W-:Y:S01]  /*3620*/  IMAD.MOV.U32 R9, RZ, RZ, R10 ;  /* 0x000000ffff097224 */ /* 0x000fe200078e000a */
[C---:B------:R-:W-:Y:S01]  /*3630*/  ISETP.GT.U32.AND P1, PT, R7.reuse, R16, PT ;  /* 0x000000100700720c */ /* 0x040fe20003f24070 */
[----:B------:R-:W-:Y:S01]  /*3640*/  IMAD.MOV R4, RZ, RZ, -R4 ;  /* 0x000000ffff047224 */ /* 0x000fe200078e0a04 */
[C---:B------:R-:W-:Y:S01]  /*3650*/  ISETP.GT.U32.AND P5, PT, R7.reuse, R14, PT ;  /* 0x0000000e0700720c */ /* 0x040fe20003fa4070 */
[----:B------:R-:W-:Y:S01]  /*3660*/  @!P3 IMAD.MOV R9, RZ, RZ, -R9 ;  /* 0x000000ffff09b224 */ /* 0x000fe200078e0a09 */
[----:B------:R-:W-:Y:S01]  /*3670*/  ISETP.GE.AND P3, PT, R12, RZ, PT ;  /* 0x000000ff0c00720c */ /* 0x000fe20003f66270 */
[----:B------:R-:W-:-:S02]  /*3680*/  IMAD R10, R7, R4, R5 ;  /* 0x00000004070a7224 */ /* 0x000fc400078e0205 */
[C---:B------:R-:W-:Y:S01]  /*3690*/  IMAD.HI.U32 R4, R8.reuse, R6, RZ ;  /* 0x0000000608047227 */ /* 0x040fe200078e00ff */
[----:B------:R0:W-:Y:S03]  /*36a0*/  STL [R1+0x300], R9 ;  /* 0x0003000901007387 */ /* 0x0001e60000100800 */
[----:B------:R-:W-:-:S04]  /*36b0*/  IMAD.HI.U32 R5, R8, R11, RZ ;  /* 0x0000000b08057227 */ /* 0x000fc800078e00ff */
[----:B------:R-:W-:Y:S02]  /*36c0*/  IMAD.MOV R4, RZ, RZ, -R4 ;  /* 0x000000ffff047224 */ /* 0x000fe400078e0a04 */
[----:B------:R-:W-:Y:S02]  /*36d0*/  IMAD.MOV R12, RZ, RZ, -R5 ;  /* 0x000000ffff0c7224 */ /* 0x000fe400078e0a05 */
[----:B0-----:R-:W-:-:S04]  /*36e0*/  IMAD.HI.U32 R9, R8, R13, RZ ;  /* 0x0000000d08097227 */ /* 0x001fc800078e00ff */
[----:B------:R-:W-:Y:S01]  /*36f0*/  @!P4 IMAD.IADD R2, R2, 0x1, -R7 ;  /* 0x000000010202c824 */ /* 0x000fe200078e0a07 */
[C---:B------:R-:W-:Y:S01]  /*3700*/  ISETP.GT.U32.AND P4, PT, R7.reuse, R10, PT ;  /* 0x0000000a0700720c */ /* 0x040fe20003f84070 */
[C---:B------:R-:W-:Y:S02]  /*3710*/  IMAD R6, R7.reuse, R4, R6 ;  /* 0x0000000407067224 */ /* 0x040fe400078e0206 */
[----:B------:R-:W-:Y:S02]  /*3720*/  IMAD.MOV R18, RZ, RZ, -R9 ;  /* 0x000000ffff127224 */ /* 0x000fe400078e0a09 */
[----:B------:R-:W-:Y:S02]  /*3730*/  IMAD R4, R7, R12, R11 ;  /* 0x0000000c07047224 */ /* 0x000fe400078e020b */
[----:B------:R-:W-:Y:S02]  /*3740*/  @!P1 IMAD.IADD R16, R16, 0x1, -R7 ;  /* 0x0000000110109824 */ /* 0x000fe400078e0a07 */
[----:B------:R-:W-:Y:S01]  /*3750*/  VIADD R9, R3, 0x37 ;  /* 0x0000003703097836 */ /* 0x000fe20000000000 */
[----:B------:R-:W-:Y:S01]  /*3760*/  ISETP.GT.U32.AND P1, PT, R7, R4, PT ;  /* 0x000000040700720c */ /* 0x000fe20003f24070 */
[----:B------:R-:W-:-:S02]  /*3770*/  IMAD.MOV.U32 R20, RZ, RZ, R2 ;  /* 0x000000ffff147224 */ /* 0x000fc400078e0002 */
[----:B------:R-:W-:Y:S01]  /*3780*/  @!P5 IMAD.IADD R14, R14, 0x1, -R7 ;  /* 0x000000010e0ed824 */ /* 0x000fe200078e0a07 */
[----:B------:R-:W-:Y:S01]  /*3790*/  IABS R2, R9 ;  /* 0x0000000900027213 */ /* 0x000fe20000000000 */
[----:B------:R-:W-:Y:S01]  /*37a0*/  IMAD R12, R7, R18, R13 ;  /* 0x00000012070c7224 */ /* 0x000fe200078e020d */
[----:B------:R-:W-:Y:S01]  /*37b0*/  ISETP.GE.AND P5, PT, R15, RZ, PT ;  /* 0x000000ff0f00720c */ /* 0x000fe20003fa6270 */
[----:B------:R-:W-:Y:S02]  /*37c0*/  IMAD.MOV.U32 R5, RZ, RZ, R16 ;  /* 0x000000ffff057224 */ /* 0x000fe400078e0010 */
[----:B------:R-:W-:Y:S01]  /*37d0*/  @!P0 IMAD.MOV R20, RZ, RZ, -R20 ;  /* 0x000000ffff148224 */ /* 0x000fe200078e0a14 */
[C---:B------:R-:W-:Y:S01]  /*37e0*/  ISETP.GT.U32.AND P0, PT, R7.reuse, R6, PT ;  /* 0x000000060700720c */ /* 0x040fe20003f04070 */
[----:B------:R-:W-:Y:S02]  /*37f0*/  IMAD.MOV.U32 R11, RZ, RZ, R14 ;  /* 0x000000ffff0b7224 */ /* 0x000fe400078e000e */
[----:B------:R-:W-:Y:S01]  /*3800*/  @!P6 IMAD.MOV R5, RZ, RZ, -R5 ;  /* 0x000000ffff05e224 */ /* 0x000fe200078e0a05 */
[----:B------:R-:W-:Y:S01]  /*3810*/  ISETP.GT.U32.AND P6, PT, R7, R12, PT ;  /* 0x0000000c0700720c */ /* 0x000fe20003fc4070 */
[----:B------:R-:W-:Y:S01]  /*3820*/  @!P4 IMAD.IADD R10, R10, 0x1, -R7 ;  /* 0x000000010a0ac824 */ /* 0x000fe200078e0a07 */
[----:B------:R-:W-:Y:S01]  /*3830*/  STL [R1+0x3c], R20 ;  /* 0x00003c1401007387 */ /* 0x000fe20000100800 */
[----:B------:R-:W-:-:S02]  /*3840*/  IMAD.MOV.U32 R14, RZ, RZ, R2 ;  /* 0x000000ffff0e7224 */ /* 0x000fc400078e0002 */
[----:B------:R-:W-:Y:S01]  /*3850*/  @!P2 IMAD.MOV R11, RZ, RZ, -R11 ;  /* 0x000000ffff0ba224 */ /* 0x000fe200078e0a0b */
[----:B------:R-:W-:Y:S01]  /*3860*/  ISETP.GT.U32.AND P4, PT, R7, R10, PT ;  /* 0x0000000a0700720c */ /* 0x000fe20003f84070 */
[----:B------:R-:W-:Y:S01]  /*3870*/  VIADD R15, R3, 0x38 ;  /* 0x00000038030f7836 */ /* 0x000fe20000000000 */
[----:B------:R-:W-:Y:S01]  /*3880*/  ISETP.GE.AND P2, PT, R17, RZ, PT ;  /* 0x000000ff1100720c */ /* 0x000fe20003f46270 */
[----:B------:R-:W-:Y:S01]  /*3890*/  IMAD.HI.U32 R2, R8, R14, RZ ;  /* 0x0000000e08027227 */ /* 0x000fe200078e00ff */
[----:B------:R-:W-:Y:S03]  /*38a0*/  STL [R1+0x38], R11 ;  /* 0x0000380b01007387 */ /* 0x000fe60000100800 */
[----:B------:R-:W-:Y:S01]  /*38b0*/  @!P1 IMAD.IADD R4, R4, 0x1, -R7 ;  /* 0x0000000104049824 */ /* 0x000fe200078e0a07 */
[----:B------:R0:W-:Y:S01]  /*38c0*/  STL [R1+0x34], R5 ;  /* 0x0000340501007387 */ /* 0x0001e20000100800 */
[----:B------:R-:W-:-:S02]  /*38d0*/  IMAD.MOV R2, RZ, RZ, -R2 ;  /* 0x000000ffff027224 */ /* 0x000fc400078e0a02 */
[--C-:B------:R-:W-:Y:S01]  /*38e0*/  @!P0 IMAD.IADD R6, R6, 0x1, -R7.reuse ;  /* 0x0000000106068824 */ /* 0x100fe200078e0a07 */
[----:B------:R-:W-:Y:S01]  /*38f0*/  ISETP.GE.AND P0, PT, R9, RZ, PT ;  /* 0x000000ff0900720c */ /* 0x000fe20003f06270 */
[--C-:B------:R-:W-:Y:S01]  /*3900*/  @!P6 IMAD.IADD R12, R12, 0x1, -R7.reuse ;  /* 0x000000010c0ce824 */ /* 0x100fe200078e0a07 */
[C---:B------:R-:W-:Y:S01]  /*3910*/  ISETP.GT.U32.AND P6, PT, R7.reuse, R4, PT ;  /* 0x000000040700720c */ /* 0x040fe20003fc4070 */
[C---:B------:R-:W-:Y:S01]  /*3920*/  IMAD R14, R7.reuse, R2, R14 ;  /* 0x00000002070e7224 */ /* 0x040fe200078e020e */
[----:B------:R-:W-:Y:S01]  /*3930*/  ISETP.GT.U32.AND P1, PT, R7, R6, PT ;  /* 0x000000060700720c */ /* 0x000fe20003f24070 */
[----:B------:R-:W-:Y:S01]  /*3940*/  @!P4 IMAD.IADD R10, R10, 0x1, -R7 ;  /* 0x000000010a0ac824 */ /* 0x000fe200078e0a07 */
[----:B0-----:R-:W-:Y:S01]  /*3950*/  IABS R5, R15 ;  /* 0x0000000f00057213 */ /* 0x001fe20000000000 */
[----:B------:R-:W-:Y:S01]  /*3960*/  VIADD R17, R3, 0x3a ;  /* 0x0000003a03117836 */ /* 0x000fe20000000000 */
[----:B------:R-:W-:Y:S01]  /*3970*/  ISETP.GE.AND P4, PT, R19, RZ, PT ;  /* 0x000000ff1300720c */ /* 0x000fe20003f86270 */
[----:B------:R-:W-:-:S02]  /*3980*/  IMAD.MOV.U32 R11, RZ, RZ, R10 ;  /* 0x000000ffff0b7224 */ /* 0x000fc400078e000a */
[----:B------:R-:W-:Y:S01]  /*3990*/  IMAD.HI.U32 R2, R8, R5, RZ ;  /* 0x0000000508027227 */ /* 0x000fe200078e00ff */
[----:B------:R-:W-:-:S03]  /*39a0*/  IABS R13, R17 ;  /* 0x00000011000d7213 */ /* 0x000fc60000000000 */
[----:B------:R-:W-:Y:S02]  /*39b0*/  IMAD.MOV R2, RZ, RZ, -R2 ;  /* 0x000000ffff027224 */ /* 0x000fe400078e0a02 */
[----:B------:R-:W-:Y:S02]  /*39c0*/  @!P6 IMAD.IADD R4, R4, 0x1, -R7 ;  /* 0x000000010404e824 */ /* 0x000fe400078e0a07 */
[C---:B------:R-:W-:Y:S02]  /*39d0*/  IMAD R2, R7.reuse, R2, R5 ;  /* 0x0000000207027224 */ /* 0x040fe400078e0205 */
[----:B------:R-:W-:Y:S01]  /*39e0*/  @!P3 IMAD.MOV R11, RZ, RZ, -R11 ;  /* 0x000000ffff0bb224 */ /* 0x000fe200078e0a0b */
[----:B------:R-:W-:Y:S01]  /*39f0*/  ISETP.GT.U32.AND P3, PT, R7, R12, PT ;  /* 0x0000000c0700720c */ /* 0x000fe20003f64070 */
[----:B------:R-:W-:Y:S01]  /*3a00*/  VIADD R10, R3, 0x39 ;  /* 0x00000039030a7836 */ /* 0x000fe20000000000 */
[C---:B------:R-:W-:Y:S01]  /*3a10*/  ISETP.GT.U32.AND P6, PT, R7.reuse, R2, PT ;  /* 0x000000020700720c */ /* 0x040fe20003fc4070 */
[----:B------:R-:W-:Y:S01]  /*3a20*/  @!P1 IMAD.IADD R6, R6, 0x1, -R7 ;  /* 0x0000000106069824 */ /* 0x000fe200078e0a07 */
[----:B------:R-:W-:Y:S01]  /*3a30*/  ISETP.GT.U32.AND P1, PT, R7, R14, PT ;  /* 0x0000000e0700720c */ /* 0x000fe20003f24070 */
[----:B------:R0:W-:Y:S01]  /*3a40*/  STL [R1+0x644], R11 ;  /* 0x0006440b01007387 */ /* 0x0001e20000100800 */
[----:B------:R-:W-:-:S02]  /*3a50*/  VIADD R19, R3, 0x3b ;  /* 0x0000003b03137836 */ /* 0x000fc40000000000 */
[----:B------:R-:W-:Y:S02]  /*3a60*/  IMAD.MOV.U32 R20, RZ, RZ, R6 ;  /* 0x000000ffff147224 */ /* 0x000fe400078e0006 */
[----:B------:R-:W-:Y:S01]  /*3a70*/  IMAD.HI.U32 R9, R8, R13, RZ ;  /* 0x0000000d08097227 */ /* 0x000fe200078e00ff */
[----:B------:R-:W-:-:S03]  /*3a80*/  IABS R18, R19 ;  /* 0x0000001300127213 */ /* 0x000fc60000000000 */
[--C-:B------:R-:W-:Y:S01]  /*3a90*/  @!P3 IMAD.IADD R12, R12, 0x1, -R7.reuse ;  /* 0x000000010c0cb824 */ /* 0x100fe200078e0a07 */
[----:B0-----:R-:W-:Y:S01]  /*3aa0*/  IABS R11, R10 ;  /* 0x0000000a000b7213 */ /* 0x001fe20000000000 */
[--C-:B------:R-:W-:Y:S01]  /*3ab0*/  @!P6 IMAD.IADD R2, R2, 0x1, -R7.reuse ;  /* 0x000000010202e824 */ /* 0x100fe200078e0a07 */
[----:B------:R-:W-:Y:S01]  /*3ac0*/  ISETP.GE.AND P3, PT, R15, RZ, PT ;  /* 0x000000ff0f00720c */ /* 0x000fe20003f66270 */
[----:B------:R-:W-:Y:S01]  /*3ad0*/  @!P1 IMAD.IADD R14, R14, 0x1, -R7 ;  /* 0x000000010e0e9824 */ /* 0x000fe200078e0a07 */
[----:B------:R-:W-:Y:S01]  /*3ae0*/  ISETP.GE.AND P1, PT, R10, RZ, PT ;  /* 0x000000ff0a00720c */ /* 0x000fe20003f26270 */
[----:B------:R-:W-:Y:S01]  /*3af0*/  IMAD.HI.U32 R5, R8, R11, RZ ;  /* 0x0000000b08057227 */ /* 0x000fe200078e00ff */
[----:B------:R-:W-:-:S03]  /*3b00*/  ISETP.GT.U32.AND P6, PT, R7, R2, PT ;  /* 0x000000020700720c */ /* 0x000fc60003fc4070 */
[----:B------:R-:W-:Y:S02]  /*3b10*/  IMAD.MOV R6, RZ, RZ, -R5 ;  /* 0x000000ffff067224 */ /* 0x000fe400078e0a05 */
[----:B------:R-:W-:-:S04]  /*3b20*/  IMAD.HI.U32 R10, R8, R18, RZ ;  /* 0x00000012080a7227 */ /* 0x000fc800078e00ff */
[----:B------:R-:W-:Y:S02]  /*3b30*/  IMAD.MOV R16, RZ, RZ, -R9 ;  /* 0x000000ffff107224 */ /* 0x000fe400078e0a09 */
[C---:B------:R-:W-:Y:S02]  /*3b40*/  IMAD R6, R7.reuse, R6, R11 ;  /* 0x0000000607067224 */ /* 0x040fe400078e020b */
[----:B------:R-:W-:Y:S02]  /*3b50*/  IMAD.MOV R5, RZ, RZ, -R10 ;  /* 0x000000ffff057224 */ /* 0x000fe400078e0a0a */
[C---:B------:R-:W-:Y:S02]  /*3b60*/  IMAD R10, R7.reuse, R16, R13 ;  /* 0x00000010070a7224 */ /* 0x040fe400078e020d */
[----:B------:R-:W-:Y:S02]  /*3b70*/  IMAD.MOV.U32 R9, RZ, RZ, R12 ;  /* 0x000000ffff097224 */ /* 0x000fe400078e000c */
[----:B------:R-:W-:Y:S01]  /*3b80*/  @!P2 IMAD.MOV R4, RZ, RZ, -R4 ;  /* 0x000000ffff04a224 */ /* 0x000fe200078e0a04 */
[C---:B------:R-:W-:Y:S01]  /*3b90*/  ISETP.GT.U32.AND P2, PT, R7.reuse, R6, PT ;  /* 0x000000060700720c */ /* 0x040fe20003f44070 */
[----:B------:R-:W-:-:S02]  /*3ba0*/  IMAD R18, R7, R5, R18 ;  /* 0x0000000507127224 */ /* 0x000fc400078e0212 */
[----:B------:R-:W-:Y:S01]  /*3bb0*/  @!P4 IMAD.MOV R9, RZ, RZ, -R9 ;  /* 0x000000ffff09c224 */ /* 0x000fe200078e0a09 */
[C---:B------:R-:W-:Y:S01]  /*3bc0*/  ISETP.GT.U32.AND P4, PT, R7.reuse, R10, PT ;  /* 0x0000000a0700720c */ /* 0x040fe20003f84070 */
[--C-:B------:R-:W-:Y:S01]  /*3bd0*/  @!P6 IMAD.IADD R2, R2, 0x1, -R7.reuse ;  /* 0x000000010202e824 */ /* 0x100fe200078e0a07 */
[----:B------:R-:W-:Y:S01]  /*3be0*/  ISETP.GT.U32.AND P6, PT, R7, R18, PT ;  /* 0x000000120700720c */ /* 0x000fe20003fc4070 */
[----:B------:R-:W-:Y:S02]  /*3bf0*/  VIADD R11, R3, 0x3c ;  /* 0x0000003c030b7836 */ /* 0x000fe40000000000 */
[----:B------:R-:W-:Y:S01]  /*3c00*/  @!P5 IMAD.MOV R20, RZ, RZ, -R20 ;  /* 0x000000ffff14d224 */ /* 0x000fe200078e0a14 */
[----:B------:R-:W-:Y:S01]  /*3c10*/  ISETP.GT.U32.AND P5, PT, R7, R14, PT ;  /* 0x0000000e0700720c */ /* 0x000fe20003fa4070 */
[C---:B------:R-:W-:Y:S01]  /*3c20*/  VIADD R15, R3.reuse, 0x3d ;  /* 0x0000003d030f7836 */ /* 0x040fe20000000000 */
[----:B------:R-:W-:Y:S01]  /*3c30*/  IABS R12, R11 ;  /* 0x0000000b000c7213 */ /* 0x000fe20000000000 */
[--C-:B------:R-:W-:Y:S01]  /*3c40*/  @!P2 IMAD.IADD R6, R6, 0x1, -R7.reuse ;  /* 0x000000010606a824 */ /* 0x100fe200078e0a07 */
[----:B------:R-:W-:Y:S01]  /*3c50*/  STL [R1+0x650], R20 ;  /* 0x0006501401007387 */ /* 0x000fe20000100800 */
[----:B------:R-:W-:Y:S01]  /*3c60*/  VIADD R13, R3, 0x3e ;  /* 0x0000003e030d7836 */ /* 0x000fe20000000000 */
[----:B------:R-:W-:Y:S01]  /*3c70*/  IABS R16, R15 ;  /* 0x0000000f00107213 */ /* 0x000fe20000000000 */
[--C-:B------:R-:W-:Y:S01]  /*3c80*/  @!P4 IMAD.IADD R10, R10, 0x1, -R7.reuse ;  /* 0x000000010a0ac824 */ /* 0x100fe200078e0a07 */
[----:B------:R0:W-:Y:S01]  /*3c90*/  STL [R1+0x660], R4 ;  /* 0x0006600401007387 */ /* 0x0001e20000100800 */
[----:B------:R-:W-:Y:S01]  /*3ca0*/  ISETP.GT.U32.AND P4, PT, R7, R6, PT ;  /* 0x000000060700720c */ /* 0x000fe20003f84070 */
[--C-:B------:R-:W-:Y:S01]  /*3cb0*/  @!P6 IMAD.IADD R18, R18, 0x1, -R7.reuse ;  /* 0x000000011212e824 */ /* 0x100fe200078e0a07 */
[----:B------:R-:W-:Y:S01]  /*3cc0*/  ISETP.GE.AND P2, PT, R19, RZ, PT ;  /* 0x000000ff1300720c */ /* 0x000fe20003f46270 */
[----:B------:R1:W-:Y:S01]  /*3cd0*/  STL [R1+0x66c], R9 ;  /* 0x00066c0901007387 */ /* 0x0003e20000100800 */
[----:B------:R-:W-:Y:S01]  /*3ce0*/  ISETP.GT.U32.AND P6, PT, R7, R10, PT ;  /* 0x0000000a0700720c */ /* 0x000fe20003fc4070 */
[----:B------:R-:W-:Y:S01]  /*3cf0*/  @!P5 IMAD.IADD R14, R14, 0x1, -R7 ;  /* 0x000000010e0ed824 */ /* 0x000fe200078e0a07 */
[----:B------:R-:W-:Y:S01]  /*3d00*/  ISETP.GE.AND P5, PT, R17, RZ, PT ;  /* 0x000000ff1100720c */ /* 0x000fe20003fa6270 */
[----:B------:R-:W-:-:S02]  /*3d10*/  VIADD R17, R3, 0x3f ;  /* 0x0000003f03117836 */ /* 0x000fc40000000000 */
[----:B0-----:R-:W-:-:S04]  /*3d20*/  IMAD.HI.U32 R4, R8, R12, RZ ;  /* 0x0000000c08047227 */ /* 0x001fc800078e00ff */
[----:B------:R-:W-:Y:S02]  /*3d30*/  IMAD.MOV R5, RZ, RZ, -R4 ;  /* 0x000000ffff057224 */ /* 0x000fe400078e0a04 */
[----:B------:R-:W-:-:S04]  /*3d40*/  IMAD.HI.U32 R4, R8, R16, RZ ;  /* 0x0000001008047227 */ /* 0x000fc800078e00ff */
[C---:B------:R-:W-:Y:S02]  /*3d50*/  IMAD R12, R7.reuse, R5, R12 ;  /* 0x00000005070c7224 */ /* 0x040fe400078e020c */
[----:B------:R-:W-:Y:S02]  /*3d60*/  IMAD.MOV R4, RZ, RZ, -R4 ;  /* 0x000000ffff047224 */ /* 0x000fe400078e0a04 */
[--C-:B------:R-:W-:Y:S01]  /*3d70*/  @!P4 IMAD.IADD R6, R6, 0x1, -R7.reuse ;  /* 0x000000010606c824 */ /* 0x100fe200078e0a07 */
[C---:B------:R-:W-:Y:S01]  /*3d80*/  ISETP.GT.U32.AND P4, PT, R7.reuse, R12, PT ;  /* 0x0000000c0700720c */ /* 0x040fe20003f84070 */
[C---:B------:R-:W-:Y:S02]  /*3d90*/  IMAD R16, R7.reuse, R4, R16 ;  /* 0x0000000407107224 */ /* 0x040fe400078e0210 */
[----:B-1----:R-:W-:Y:S01]  /*3da0*/  IMAD.MOV.U32 R9, RZ, RZ, R14 ;  /* 0x000000ffff097224 */ /* 0x002fe200078e000e */
[----:B------:R-:W-:Y:S01]  /*3db0*/  IABS R14, R17 ;  /* 0x00000011000e7213 */ /* 0x000fe20000000000 */
[----:B------:R-:W-:Y:S01]  /*3dc0*/  @!P6 IMAD.IADD R10, R10, 0x1, -R7 ;  /* 0x000000010a0ae824 */ /* 0x000fe200078e0a07 */
[C---:B------:R-:W-:Y:S01]  /*3dd0*/  ISETP.GT.U32.AND P6, PT, R7.reuse, R16, PT ;  /* 0x000000100700720c */ /* 0x040fe20003fc4070 */
[----:B------:R-:W-:Y:S01]  /*3de0*/  @!P0 IMAD.MOV R9, RZ, RZ, -R9 ;  /* 0x000000ffff098224 */ /* 0x000fe200078e0a09 */
[----:B------:R-:W-:Y:S01]  /*3df0*/  ISETP.GT.U32.AND P0, PT, R7, R18, PT ;  /* 0x000000120700720c */ /* 0x000fe20003f04070 */
[----:B------:R-:W-:-:S03]  /*3e00*/  IMAD.HI.U32 R5, R8, R14, RZ ;  /* 0x0000000e08057227 */ /* 0x000fc600078e00ff */
[----:B------:R0:W-:Y:S01]  /*3e10*/  STL [R1+0x688], R9 ;  /* 0x0006880901007387 */ /* 0x0001e20000100800 */
[--C-:B------:R-:W-:Y:S01]  /*3e20*/  @!P4 IMAD.IADD R12, R12, 0x1, -R7.reuse ;  /* 0x000000010c0cc824 */ /* 0x100fe200078e0a07 */
[----:B------:R-:W-:Y:S01]  /*3e30*/  ISETP.GE.AND P4, PT, R15, RZ, PT ;  /* 0x000000ff0f00720c */ /* 0x000fe20003f86270 */
[----:B------:R-:W-:Y:S02]  /*3e40*/  @!P3 IMAD.MOV R2, RZ, RZ, -R2 ;  /* 0x000000ffff02b224 */ /* 0x000fe400078e0a02 */
[----:B------:R-:W-:Y:S02]  /*3e50*/  VIADD R19, R3, 0x40 ;  /* 0x0000004003137836 */ /* 0x000fe40000000000 */
[----:B------:R-:W-:Y:S01]  /*3e60*/  @!P6 IMAD.IADD R16, R16, 0x1, -R7 ;  /* 0x000000011010e824 */ /* 0x000fe200078e0a07 */
[----:B------:R-:W-:Y:S01]  /*3e70*/  ISETP.GT.U32.AND P6, PT, R7, R12, PT ;  /* 0x0000000c0700720c */ /* 0x000fe20003fc4070 */
[----:B------:R-:W-:Y:S01]  /*3e80*/  IMAD.MOV R5, RZ, RZ, -R5 ;  /* 0x000000ffff057224 */ /* 0x000fe200078e0a05 */
[----:B0-----:R-:W-:Y:S01]  /*3e90*/  IABS R9, R13 ;  /* 0x0000000d00097213 */ /* 0x001fe20000000000 */
[----:B------:R-:W-:Y:S01]  /*3ea0*/  IMAD.MOV.U32 R20, RZ, RZ, R6 ;  /* 0x000000ffff147224 */ /* 0x000fe200078e0006 */
[----:B------:R0:W-:Y:S01]  /*3eb0*/  STL [R1+0x30], R2 ;  /* 0x0000300201007387 */ /* 0x0001e20000100800 */
[----:B------:R-:W-:Y:S01]  /*3ec0*/  @!P0 IMAD.IADD R18, R18, 0x1, -R7 ;  /* 0x0000000112128824 */ /* 0x000fe200078e0a07 */
[----:B------:R-:W-:Y:S01]  /*3ed0*/  ISETP.GE.AND P0, PT, R11, RZ, PT ;  /* 0x000000ff0b00720c */ /* 0x000fe20003f06270 */
[----:B------:R-:W-:Y:S01]  /*3ee0*/  IMAD.HI.U32 R4, R8, R9, RZ ;  /* 0x0000000908047227 */ /* 0x000fe200078e00ff */
[----:B------:R-:W-:-:S03]  /*3ef0*/  IABS R11, R19 ;  /* 0x00000013000b7213 */ /* 0x000fc60000000000 */
[----:B------:R-:W-:Y:S02]  /*3f00*/  IMAD.MOV R4, RZ, RZ, -R4 ;  /* 0x000000ffff047224 */ /* 0x000fe400078e0a04 */
[----:B------:R-:W-:Y:S01]  /*3f10*/  @!P1 IMAD.MOV R20, RZ, RZ, -R20 ;  /* 0x000000ffff149224 */ /* 0x000fe200078e0a14 */
[C---:B------:R-:W-:Y:S01]  /*3f20*/  ISETP.GT.U32.AND P1, PT, R7.reuse, R16, PT ;  /* 0x000000100700720c */ /* 0x040fe20003f24070 */
[C---:B------:R-:W-:Y:S02]  /*3f30*/  IMAD R4, R7.reuse, R4, R9 ;  /* 0x0000000407047224 */ /* 0x040fe400078e0209 */
[----:B0-----:R-:W-:Y:S01]  /*3f40*/  IMAD.MOV.U32 R2, RZ, RZ, R10 ;  /* 0x000000ffff027224 */ /* 0x001fe200078e000a */
[----:B------:R-:W-:Y:S01]  /*3f50*/  STL [R1+0x2c], R20 ;  /* 0x00002c1401007387 */ /* 0x000fe20000100800 */
[C---:B------:R-:W-:Y:S01]  /*3f60*/  IMAD R14, R7.reuse, R5, R14 ;  /* 0x00000005070e7224 */ /* 0x040fe200078e020e */
[----:B------:R-:W-:Y:S01]  /*3f70*/  ISETP.GT.U32.AND P3, PT, R7, R4, PT ;  /* 0x000000040700720c */ /* 0x000fe20003f64070 */
[----:B------:R-:W-:-:S02]  /*3f80*/  IMAD.MOV.U32 R6, RZ, RZ, R18 ;  /* 0x000000ffff067224 */ /* 0x000fc400078e0012 */
[----:B------:R-:W-:Y:S01]  /*3f90*/  @!P5 IMAD.MOV R2, RZ, RZ, -R2 ;  /* 0x000000ffff02d224 */ /* 0x000fe200078e0a02 */
[----:B------:R-:W-:Y:S01]  /*3fa0*/  ISETP.GE.AND P5, PT, R13, RZ, PT ;  /* 0x000000ff0d00720c */ /* 0x000fe20003fa6270 */
[----:B------:R-:W-:Y:S01]  /*3fb0*/  @!P6 IMAD.IADD R12, R12, 0x1, -R7 ;  /* 0x000000010c0ce824 */ /* 0x000fe200078e0a07 */
[----:B------:R-:W-:Y:S01]  /*3fc0*/  ISETP.GT.U32.AND P6, PT, R7, R14, PT ;  /* 0x0000000e0700720c */ /* 0x000fe20003fc4070 */
[----:B------:R-:W-:Y:S01]  /*3fd0*/  IMAD.MOV.U32 R9, RZ, RZ, R11 ;  /* 0x000000ffff097224 */ /* 0x000fe200078e000b */
[----:B------:R0:W-:Y:S01]  /*3fe0*/  STL [R1+0x69c], R2 ;  /* 0x00069c0201007387 */ /* 0x0001e20000100800 */
[----:B------:R-:W-:Y:S01]  /*3ff0*/  @!P2 IMAD.MOV R6, RZ, RZ, -R6 ;  /* 0x000000ffff06a224 */ /* 0x000fe200078e0a06 */
[----:B------:R-:W-:Y:S01]  /*4000*/  ISETP.GE.AND P2, PT, R17, RZ, PT ;  /* 0x000000ff1100720c */ /* 0x000fe20003f46270 */
[--C-:B------:R-:W-:Y:S01]  /*4010*/  @!P1 IMAD.IADD R16, R16, 0x1, -R7.reuse ;  /* 0x0000000110109824 */ /* 0x100fe200078e0a07 */
[----:B------:R-:W-:Y:S01]  /*4020*/  ISETP.GE.AND P1, PT, R19, RZ, PT ;  /* 0x000000ff1300720c */ /* 0x000fe20003f26270 */
[----:B------:R-:W-:Y:S01]  /*4030*/  @!P3 IMAD.IADD R4, R4, 0x1, -R7 ;  /* 0x000000010404b824 */ /* 0x000fe200078e0a07 */
[----:B------:R1:W-:Y:S01]  /*4040*/  STL [R1+0x6cc], R6 ;  /* 0x0006cc0601007387 */ /* 0x0003e20000100800 */
[----:B------:R-:W-:-:S02]  /*4050*/  IMAD.MOV.U32 R11, RZ, RZ, R12 ;  /* 0x000000ffff0b7224 */ /* 0x000fc400078e000c */
[----:B------:R-:W-:Y:S02]  /*4060*/  IMAD.MOV.U32 R12, RZ, RZ, R16 ;  /* 0x000000ffff0c7224 */ /* 0x000fe400078e0010 */
[----:B0-----:R-:W-:-:S04]  /*4070*/  IMAD.HI.U32 R2, R8, R9, RZ ;  /* 0x0000000908027227 */ /* 0x001fc800078e00ff */
[----:B------:R-:W-:Y:S02]  /*4080*/  IMAD.MOV R2, RZ, RZ, -R2 ;  /* 0x000000ffff027224 */ /* 0x000fe400078e0a02 */
[----:B-1----:R-:W-:Y:S02]  /*4090*/  VIADD R6, R3, 0x41 ;  /* 0x0000004103067836 */ /* 0x002fe40000000000 */
[C---:B------:R-:W-:Y:S02]  /*40a0*/  IMAD R10, R7.reuse, R2, R9 ;  /* 0x00000002070a7224 */ /* 0x040fe400078e0209 */
[----:B------:R-:W-:Y:S01]  /*40b0*/  @!P6 IMAD.IADD R14, R14, 0x1, -R7 ;  /* 0x000000010e0ee824 */ /* 0x000fe200078e0a07 */
[----:B------:R-:W-:Y:S01]  /*40c0*/  IABS R5, R6 ;  /* 0x0000000600057213 */ /* 0x000fe20000000000 */
[----:B------:R-:W-:Y:S01]  /*40d0*/  @!P4 IMAD.MOV R12, RZ, RZ, -R12 ;  /* 0x000000ffff0cc224 */ /* 0x000fe200078e0a0c */
[C---:B------:R-:W-:Y:S01]  /*40e0*/  ISETP.GT.U32.AND P6, PT, R7.reuse, R4, PT ;  /* 0x000000040700720c */ /* 0x040fe20003fc4070 */
[----:B------:R-:W-:Y:S01]  /*40f0*/  @!P0 IMAD.MOV R11, RZ, RZ, -R11 ;  /* 0x000000ffff0b8224 */ /* 0x000fe200078e0a0b */
[----:B------:R-:W-:Y:S01]  /*4100*/  ISETP.GT.U32.AND P4, PT, R7, R10, PT ;  /* 0x0000000a0700720c */ /* 0x000fe20003f84070 */
[----:B------:R-:W-:Y:S01]  /*4110*/  IMAD.HI.U32 R2, R8, R5, RZ ;  /* 0x0000000508027227 */ /* 0x000fe200078e00ff */
[----:B------:R-:W-:-:S02]  /*4120*/  ISETP.GE.AND P3, PT, R6, RZ, PT ;  /* 0x000000ff0600720c */ /* 0x000fc40003f66270 */
[----:B------:R-:W-:Y:S01]  /*4130*/  ISETP.GT.U32.AND P0, PT, R7, R14, PT ;  /* 0x0000000e0700720c */ /* 0x000fe20003f04070 */
[C---:B------:R-:W-:Y:S01]  /*4140*/  VIADD R6, R3.reuse, 0x42 ;  /* 0x0000004203067836 */ /* 0x040fe20000000000 */
[----:B------:R0:W-:Y:S01]  /*4150*/  STL [R1+0x758], R11 ;  /* 0x0007580b01007387 */ /* 0x0001e20000100800 */
[----:B------:R-:W-:Y:S02]  /*4160*/  IMAD.MOV R2, RZ, RZ, -R2 ;  /* 0x000000ffff027224 */ /* 0x000fe400078e0a02 */
[C---:B------:R-:W-:Y:S01]  /*4170*/  VIADD R17, R3.reuse, 0x43 ;  /* 0x0000004303117836 */ /* 0x040fe20000000000 */
[----:B------:R1:W-:Y:S01]  /*4180*/  STL [R1+0x774], R12 ;  /* 0x0007740c01007387 */ /* 0x0003e20000100800 */
[--C-:B------:R-:W-:Y:S01]  /*4190*/  @!P6 IMAD.IADD R4, R4, 0x1, -R7.reuse ;  /* 0x000000010404e824 */ /* 0x100fe200078e0a07 */
[----:B------:R-:W-:Y:S01]  /*41a0*/  IABS R9, R6 ;  /* 0x0000000600097213 */ /* 0x000fe20000000000 */
[----:B------:R-:W-:Y:S02]  /*41b0*/  VIADD R13, R3, 0x44 ;  /* 0x00000044030d7836 */ /* 0x000fe40000000000 */
[--C-:B------:R-:W-:Y:S01]  /*41c0*/  @!P4 IMAD.IADD R10, R10, 0x1, -R7.reuse ;  /* 0x000000010a0ac824 */ /* 0x100fe200078e0a07 */
[----:B0-----:R-:W-:Y:S01]  /*41d0*/  IABS R11, R17 ;  /* 0x00000011000b7213 */ /* 0x001fe20000000000 */
[----:B------:R-:W-:Y:S01]  /*41e0*/  IMAD.MOV.U32 R18, RZ, RZ, R4 ;  /* 0x000000ffff127224 */ /* 0x000fe200078e0004 */
[----:B------:R-:W-:Y:S01]  /*41f0*/  IABS R15, R13 ;  /* 0x0000000d000f7213 */ /* 0x000fe20000000000 */
[----:B------:R-:W-:Y:S01]  /*4200*/  @!P0 IMAD.IADD R14, R14, 0x1, -R7 ;  /* 0x000000010e0e8824 */ /* 0x000fe200078e0a07 */
[----:B------:R-:W-:Y:S01]  /*4210*/  ISETP.GE.AND P0, PT, R6, RZ, PT ;  /* 0x000000ff0600720c */ /* 0x000fe20003f06270 */
[----:B-1----:R-:W-:Y:S01]  /*4220*/  IMAD R12, R7, R2, R5 ;  /* 0x00000002070c7224 */ /* 0x002fe200078e0205 */
[----:B------:R-:W-:Y:S01]  /*4230*/  ISETP.GE.AND P4, PT, R17, RZ, PT ;  /* 0x000000ff1100720c */ /* 0x000fe20003f86270 */
[----:B------:R-:W-:-:S03]  /*4240*/  IMAD.HI.U32 R2, R8, R9, RZ ;  /* 0x0000000908027227 */ /* 0x000fc600078e00ff */
[C---:B------:R-:W-:Y:S01]  /*4250*/  ISETP.GT.U32.AND P6, PT, R7.reuse, R12, PT ;  /* 0x0000000c0700720c */ /* 0x040fe20003fc4070 */
[----:B------:R-:W-:Y:S01]  /*4260*/  @!P5 IMAD.MOV R18, RZ, RZ, -R18 ;  /* 0x000000ffff12d224 */ /* 0x000fe200078e0a12 */
[----:B------:R-:W-:Y:S01]  /*4270*/  ISETP.GT.U32.AND P5, PT, R7, R10, PT ;  /* 0x0000000a0700720c */ /* 0x000fe20003fa4070 */
[----:B------:R-:W-:-:S03]  /*4280*/  IMAD.HI.U32 R5, R8, R11, RZ ;  /* 0x0000000b08057227 */ /* 0x000fc600078e00ff */
[----:B------:R0:W-:Y:S01]  /*4290*/  STL [R1+0x778], R18 ;  /* 0x0007781201007387 */ /* 0x0001e20000100800 */
[----:B------:R-:W-:Y:S02]  /*42a0*/  IMAD.MOV R2, RZ, RZ, -R2 ;  /* 0x000000ffff027224 */ /* 0x000fe400078e0a02 */
[----:B------:R-:W-:-:S04]  /*42b0*/  IMAD.HI.U32 R6, R8, R15, RZ ;  /* 0x0000000f08067227 */ /* 0x000fc800078e00ff */
[----:B------:R-:W-:Y:S02]  /*42c0*/  IMAD.MOV R16, RZ, RZ, -R5 ;  /* 0x000000ffff107224 */ /* 0x000fe400078e0a05 */
[C---:B------:R-:W-:Y:S02]  /*42d0*/  IMAD R2, R7.reuse, R2, R9 ;  /* 0x0000000207027224 */ /* 0x040fe400078e0209 */
[----:B------:R-:W-:Y:S02]  /*42e0*/  IMAD.MOV.U32 R5, RZ, RZ, R14 ;  /* 0x000000ffff057224 */ /* 0x000fe400078e000e */
[----:B------:R-:W-:Y:S02]  /*42f0*/  IMAD.MOV R4, RZ, RZ, -R6 ;  /* 0x000000ffff047224 */ /* 0x000fe400078e0a06 */
[----:B------:R-:W-:Y:S02]  /*4300*/  IMAD R6, R7, R16, R11 ;  /* 0x0000001007067224 */ /* 0x000fe400078e020b */
[----:B------:R-:W-:-:S02]  /*4310*/  @!P6 IMAD.IADD R12, R12, 0x1, -R7 ;  /* 0x000000010c0ce824 */ /* 0x000fc400078e0a07 */
[----:B------:R-:W-:Y:S01]  /*4320*/  @!P2 IMAD.MOV R5, RZ, RZ, -R5 ;  /* 0x000000ffff05a224 */ /* 0x000fe200078e0a05 */
[C---:B------:R-:W-:Y:S01]  /*4330*/  ISETP.GT.U32.AND P2, PT, R7.reuse, R2, PT ;  /* 0x000000020700720c */ /* 0x040fe20003f44070 */
[----:B------:R-:W-:Y:S01]  /*4340*/  @!P5 IMAD.IADD R10, R10, 0x1, -R7 ;  /* 0x000000010a0ad824 */ /* 0x000fe200078e0a07 */
[----:B------:R-:W-:Y:S01]  /*4350*/  ISETP.GT.U32.AND P6, PT, R7, R12, PT ;  /* 0x0000000c0700720c */ /* 0x000fe20003fc4070 */
[----:B------:R-:W-:Y:S01]  /*4360*/  VIADD R19, R3, 0x45 ;  /* 0x0000004503137836 */ /* 0x000fe20000000000 */
[C---:B------:R-:W-:Y:S01]  /*4370*/  ISETP.GT.U32.AND P5, PT, R7.reuse, R6, PT ;  /* 0x000000060700720c */ /* 0x040fe20003fa4070 */
[----:B------:R-:W-:Y:S01]  /*4380*/  IMAD R4, R7, R4, R15 ;  /* 0x0000000407047224 */ /* 0x000fe200078e020f */
[----:B------:R1:W-:Y:S01]  /*4390*/  STL [R1+0x77c], R5 ;  /* 0x00077c0501007387 */ /* 0x0003e20000100800 */
[C---:B0-----:R-:W-:Y:S01]  /*43a0*/  VIADD R18, R3.reuse, 0x46 ;  /* 0x0000004603127836 */ /* 0x041fe20000000000 */
[----:B------:R-:W-:Y:S01]  /*43b0*/  IABS R16, R19 ;  /* 0x0000001300107213 */ /* 0x000fe20000000000 */
[----:B------:R-:W-:-:S02]  /*43c0*/  VIADD R15, R3, 0x48 ;  /* 0x00000048030f7836 */ /* 0x000fc40000000000 */
[----:B------:R-:W-:Y:S01]  /*43d0*/  IMAD.MOV.U32 R21, RZ, RZ, R10 ;  /* 0x000000ffff157224 */ /* 0x000fe200078e000a */
[----:B------:R-:W-:Y:S01]  /*43e0*/  IABS R9, R18 ;  /* 0x0000001200097213 */ /* 0x000fe20000000000 */
[--C-:B------:R-:W-:Y:S01]  /*43f0*/  @!P2 IMAD.IADD R2, R2, 0x1, -R7.reuse ;  /* 0x000000010202a824 */ /* 0x100fe200078e0a07 */
[----:B------:R-:W-:Y:S01]  /*4400*/  ISETP.GE.AND P2, PT, R13, RZ, PT ;  /* 0x000000ff0d00720c */ /* 0x000fe20003f46270 */
[--C-:B------:R-:W-:Y:S01]  /*4410*/  @!P6 IMAD.IADD R12, R12, 0x1, -R7.reuse ;  /* 0x000000010c0ce824 */ /* 0x100fe200078e0a07 */
[C---:B------:R-:W-:Y:S01]  /*4420*/  ISETP.GT.U32.AND P6, PT, R7.reuse, R4, PT ;  /* 0x000000040700720c */ /* 0x040fe20003fc4070 */
[----:B------:R-:W-:Y:S01]  /*4430*/  @!P5 IMAD.IADD R6, R6, 0x1, -R7 ;  /* 0x000000010606d824 */ /* 0x000fe200078e0a07 */
[----:B------:R-:W-:Y:S01]  /*4440*/  ISETP.GT.U32.AND P5, PT, R7, R2, PT ;  /* 0x000000020700720c */ /* 0x000fe20003fa4070 */
[----:B------:R-:W-:Y:S01]  /*4450*/  IMAD.HI.U32 R11, R8, R16, RZ ;  /* 0x00000010080b7227 */ /* 0x000fe200078e00ff */
[----:B-1----:R-:W-:-:S03]  /*4460*/  IABS R5, R15 ;  /* 0x0000000f00057213 */ /* 0x002fc60000000000 */
[----:B------:R-:W-:Y:S02]  /*4470*/  IMAD.MOV R11, RZ, RZ, -R11 ;  /* 0x000000ffff0b7224 */ /* 0x000fe400078e0a0b */
[----:B------:R-:W-:-:S04]  /*4480*/  IMAD.HI.U32 R13, R8, R9, RZ ;  /* 0x00000009080d7227 */ /* 0x000fc800078e00ff */
[C---:B------:R-:W-:Y:S02]  /*4490*/  IMAD R16, R7.reuse, R11, R16 ;  /* 0x0000000b07107224 */ /* 0x040fe400078e0210 */
[--C-:B------:R-:W-:Y:S01]  /*44a0*/  @!P6 IMAD.IADD R4, R4, 0x1, -R7.reuse ;  /* 0x000000010404e824 */ /* 0x100fe200078e0a07 */
[C---:B------:R-:W-:Y:S01]  /*44b0*/  ISETP.GT.U32.AND P6, PT, R7.reuse, R6, PT ;  /* 0x000000060700720c */ /* 0x040fe20003fc4070 */
[----:B------:R-:W-:Y:S01]  /*44c0*/  @!P5 IMAD.IADD R2, R2, 0x1, -R7 ;  /* 0x000000010202d824 */ /* 0x000fe200078e0a07 */
[C---:B------:R-:W-:Y:S01]  /*44d0*/  ISETP.GT.U32.AND P5, PT, R7.reuse, R16, PT ;  /* 0x000000100700720c */ /* 0x040fe20003fa4070 */
[----:B------:R-:W-:Y:S02]  /*44e0*/  IMAD.MOV.U32 R20, RZ, RZ, R12 ;  /* 0x000000ffff147224 */ /* 0x000fe400078e000c */
[----:B------:R-:W-:Y:S02]  /*44f0*/  IMAD.MOV R10, RZ, RZ, -R13 ;  /* 0x000000ffff0a7224 */ /* 0x000fe400078e0a0d */
[----:B------:R-:W-:Y:S01]  /*4500*/  @!P1 IMAD.MOV R21, RZ, RZ, -R21 ;  /* 0x000000ffff159224 */ /* 0x000fe200078e0a15 */
[----:B------:R-:W-:Y:S01]  /*4510*/  ISETP.GT.U32.AND P1, PT, R7, R4, PT ;  /* 0x000000040700720c */ /* 0x000fe20003f24070 */
[----:B------:R-:W-:-:S02]  /*4520*/  VIADD R17, R3, 0x47 ;  /* 0x0000004703117836 */ /* 0x000fc40000000000 */
[----:B------:R-:W-:Y:S01]  /*4530*/  @!P3 IMAD.MOV R20, RZ, RZ, -R20 ;  /* 0x000000ffff14b224 */ /* 0x000fe200078e0a14 */
[----:B------:R-:W-:Y:S01]  /*4540*/  STL [R1+0x28], R21 ;  /* 0x0000281501007387 */ /* 0x000fe20000100800 */
[----:B------:R-:W-:Y:S01]  /*4550*/  IMAD R10, R7, R10, R9 ;  /* 0x0000000a070a7224 */ /* 0x000fe200078e0209 */
[----:B------:R-:W-:Y:S01]  /*4560*/  IABS R14, R17 ;  /* 0x00000011000e7213 */ /* 0x000fe20000000000 */
[----:B------:R-:W-:Y:S01]  /*4570*/  IMAD.HI.U32 R11, R8, R5, RZ ;  /* 0x00000005080b7227 */ /* 0x000fe200078e00ff */
[----:B------:R0:W-:Y:S01]  /*4580*/  STL [R1+0x24], R20 ;  /* 0x0000241401007387 */ /* 0x0001e20000100800 */
[----:B------:R-:W-:Y:S02]  /*4590*/  ISETP.GE.AND P3, PT, R19, RZ, PT ;  /* 0x000000ff1300720c */ /* 0x000fe40003f66270 */
[----:B------:R-:W-:Y:S02]  /*45a0*/  IMAD.MOV R12, RZ, RZ, -R11 ;  /* 0x000000ffff0c7224 */ /* 0x000fe400078e0a0b */
[--C-:B------:R-:W-:Y:S01]  /*45b0*/  @!P6 IMAD.IADD R6, R6, 0x1, -R7.reuse ;  /* 0x000000010606e824 */ /* 0x100fe200078e0a07 */
[----:B------:R-:W-:Y:S01]  /*45c0*/  ISETP.GT.U32.AND P6, PT, R7, R10, PT ;  /* 0x0000000a0700720c */ /* 0x000fe20003fc4070 */
[----:B------:R-:W-:-:S02]  /*45d0*/  @!P5 IMAD.IADD R16, R16, 0x1, -R7 ;  /* 0x000000011010d824 */ /* 0x000fc400078e0a07 */
[----:B------:R-:W-:-:S04]  /*45e0*/  IMAD.HI.U32 R9, R8, R14, RZ ;  /* 0x0000000e08097227 */ /* 0x000fc800078e00ff */
[----:B0-----:R-:W-:Y:S02]  /*45f0*/  IMAD.MOV.U32 R20, RZ, RZ, R2 ;  /* 0x000000ffff147224 */ /* 0x001fe400078e0002 */
[C---:B------:R-:W-:Y:S02]  /*4600*/  IMAD R12, R7.reuse, R12, R5 ;  /* 0x0000000c070c7224 */ /* 0x040fe400078e0205 */
[----:B------:R-:W-:Y:S01]  /*4610*/  @!P0 IMAD.MOV R20, RZ, RZ, -R20 ;  /* 0x000000ffff148224 */ /* 0x000fe200078e0a14 */
[----:B------:R-:W-:Y:S01]  /*4620*/  ISETP.GT.U32.AND P0, PT, R7, R16, PT ;  /* 0x000000100700720c */ /* 0x000fe20003f04070 */
[----:B------:R-:W-:Y:S02]  /*4630*/  VIADD R13, R3, 0x49 ;  /* 0x00000049030d7836 */ /* 0x000fe40000000000 */
[----:B------:R-:W-:Y:S01]  /*4640*/  IMAD.MOV R9, RZ, RZ, -R9 ;  /* 0x000000ffff097224 */ /* 0x000fe200078e0a09 */
[----:B------:R-:W-:Y:S01]  /*4650*/  STL [R1+0x7a8], R20 ;  /* 0x0007a81401007387 */ /* 0x000fe20000100800 */
[----:B------:R-:W-:Y:S01]  /*4660*/  @!P4 IMAD.MOV R6, RZ, RZ, -R6 ;  /* 0x000000ffff06c224 */ /* 0x000fe200078e0a06 */
[C---:B------:R-:W-:Y:S01]  /*4670*/  ISETP.GT.U32.AND P4, PT, R7.reuse, R12, PT ;  /* 0x0000000c0700720c */ /* 0x040fe20003f84070 */
[----:B------:R-:W-:Y:S01]  /*4680*/  IMAD R14, R7, R9, R14 ;  /* 0x00000009070e7224 */ /* 0x000fe200078e020e */
[----:B------:R-:W-:Y:S01]  /*4690*/  IABS R11, R13 ;  /* 0x0000000d000b7213 */ /* 0x000fe20000000000 */
[----:B------:R-:W-:Y:S01]  /*46a0*/  VIADD R9, R3, 0x4a ;  /* 0x0000004a03097836 */ /* 0x000fe20000000000 */
[----:B------:R0:W-:Y:S01]  /*46b0*/  STL [R1+0x7ac], R6 ;  /* 0x0007ac0601007387 */ /* 0x0001e20000100800 */
[----:B------:R-:W-:Y:S01]  /*46c0*/  @!P6 IMAD.IADD R10, R10, 0x1, -R7 ;  /* 0x000000010a0ae824 */ /* 0x000fe200078e0a07 */
[C---:B------:R-:W-:Y:S01]  /*46d0*/  ISETP.GT.U32.AND P5, PT, R7.reuse, R14, PT ;  /* 0x0000000e0700720c */ /* 0x040fe20003fa4070 */
[----:B------:R-:W-:Y:S01]  /*46e0*/  IMAD.MOV.U32 R5, RZ, RZ, R11 ;  /* 0x000000ffff057224 */ /* 0x000fe200078e000b */
[----:B------:R-:W-:Y:S01]  /*46f0*/  IABS R11, R9 ;  /* 0x00000009000b7213 */ /* 0x000fe20000000000 */
[--C-:B------:R-:W-:Y:S01]  /*4700*/  @!P1 IMAD.IADD R4, R4, 0x1, -R7.reuse ;  /* 0x0000000104049824 */ /* 0x100fe200078e0a07 */
[----:B------:R-:W-:Y:S01]  /*4710*/  ISETP.GT.U32.AND P6, PT, R7, R10, PT ;  /* 0x0000000a0700720c */ /* 0x000fe20003fc4070 */
[----:B------:R-:W-:Y:S01]  /*4720*/  @!P0 IMAD.IADD R16, R16, 0x1, -R7 ;  /* 0x0000000110108824 */ /* 0x000fe200078e0a07 */
[----:B------:R-:W-:Y:S01]  /*4730*/  ISETP.GE.AND P1, PT, R18, RZ, PT ;  /* 0x000000ff1200720c */ /* 0x000fe20003f26270 */
[----:B------:R-:W-:Y:S01]  /*4740*/  IMAD.HI.U32 R2, R8, R5, RZ ;  /* 0x0000000508027227 */ /* 0x000fe200078e00ff */
[----:B------:R-:W-:-:S03]  /*4750*/  ISETP.GE.AND P0, PT, R15, RZ, PT ;  /* 0x000000ff0f00720c */ /* 0x000fc60003f06270 */
[----:B------:R-:W-:Y:S01]  /*4760*/  @!P2 IMAD.MOV R4, RZ, RZ, -R4 ;  /* 0x000000ffff04a224 */ /* 0x000fe200078e0a04 */
[----:B------:R-:W-:Y:S01]  /*4770*/  ISETP.GE.AND P2, PT, R17, RZ, PT ;  /* 0x000000ff1100720c */ /* 0x000fe20003f46270 */
[----:B------:R-:W-:Y:S02]  /*4780*/  IMAD.MOV.U32 R18, RZ, RZ, R16 ;  /* 0x000000ffff127224 */ /* 0x000fe400078e0010 */
[----:B------:R-:W-:Y:S01]  /*4790*/  @!P4 IMAD.IADD R12, R12, 0x1, -R7 ;  /* 0x000000010c0cc824 */ /* 0x000fe200078e0a07 */
[----:B------:R1:W-:Y:S01]  /*47a0*/  STL [R1+0x7d0], R4 ;  /* 0x0007d00401007387 */ /* 0x0003e20000100800 */
[----:B------:R-:W-:Y:S01]  /*47b0*/  IMAD.MOV R2, RZ, RZ, -R2 ;  /* 0x000000ffff027224 */ /* 0x000fe200078e0a02 */
[----:B------:R-:W-:Y:S01]  /*47c0*/  ISETP.GE.AND P4, PT, R13, RZ, PT ;  /* 0x000000ff0d00720c */ /* 0x000fe20003f86270 */
[----:B0-----:R-:W-:Y:S02]  /*47d0*/  IMAD.MOV.U32 R6, RZ, RZ, R11 ;  /* 0x000000ffff067224 */ /* 0x001fe400078e000b */
[----:B------:R-:W-:Y:S01]  /*47e0*/  @!P3 IMAD.MOV R18, RZ, RZ, -R18 ;  /* 0x000000ffff12b224 */ /* 0x000fe200078e0a12 */
[----:B------:R-:W-:Y:S01]  /*47f0*/  ISETP.GT.U32.AND P3, PT, R7, R12, PT ;  /* 0x0000000c0700720c */ /* 0x000fe20003f64070 */
[----:B------:R-:W-:-:S02]  /*4800*/  @!P5 IMAD.IADD R14, R14, 0x1, -R7 ;  /* 0x000000010e0ed824 */ /* 0x000fc400078e0a07 */
[----:B------:R-:W-:Y:S01]  /*4810*/  @!P6 IMAD.IADD R10, R10, 0x1, -R7 ;  /* 0x000000010a0ae824 */ /* 0x000fe200078e0a07 */
[----:B------:R-:W-:Y:S01]  /*4820*/  STL [R1+0x7e4], R18 ;  /* 0x0007e41201007387 */ /* 0x000fe20000100800 */
[C---:B-1----:R-:W-:Y:S01]  /*4830*/  IMAD R4, R7.reuse, R2, R5 ;  /* 0x0000000207047224 */ /* 0x042fe200078e0205 */
[----:B------:R-:W-:Y:S01]  /*4840*/  ISETP.GT.U32.AND P5, PT, R7, R14, PT ;  /* 0x0000000e0700720c */ /* 0x000fe20003fa4070 */
[----:B------:R-:W-:-:S03]  /*4850*/  IMAD.HI.U32 R2, R8, R6, RZ ;  /* 0x0000000608027227 */ /* 0x000fc600078e00ff */
[C---:B------:R-:W-:Y:S01]  /*4860*/  ISETP.GT.U32.AND P6, PT, R7.reuse, R4, PT ;  /* 0x000000040700720c */ /* 0x040fe20003fc4070 */
[----:B------:R-:W-:Y:S02]  /*4870*/  IMAD.MOV R2, RZ, RZ, -R2 ;  /* 0x000000ffff027224 */ /* 0x000fe400078e0a02 */
[--C-:B------:R-:W-:Y:S02]  /*4880*/  @!P3 IMAD.IADD R12, R12, 0x1, -R7.reuse ;  /* 0x000000010c0cb824 */ /* 0x100fe400078e0a07 */
[C---:B------:R-:W-:Y:S02]  /*4890*/  IMAD R2, R7.reuse, R2, R6 ;  /* 0x0000000207027224 */ /* 0x040fe400078e0206 */
[----:B------:R-:W-:Y:S02]  /*48a0*/  IMAD.MOV.U32 R11, RZ, RZ, R10 ;  /* 0x000000ffff0b7224 */ /* 0x000fe400078e000a */
[----:B------:R-:W-:Y:S01]  /*48b0*/  @!P5 IMAD.IADD R14, R14, 0x1, -R7 ;  /* 0x000000010e0ed824 */ /* 0x000fe200078e0a07 */
[----:B------:R-:W-:Y:S01]  /*48c0*/  ISETP.GT.U32.AND P3, PT, R7, R2, PT ;  /* 0x000000020700720c */ /* 0x000fe20003f64070 */
[----:B------:R-:W-:Y:S01]  /*48d0*/  @!P1 IMAD.MOV R11, RZ, RZ, -R11 ;  /* 0x000000ffff0b9224 */ /* 0x000fe200078e0a0b */
[----:B------:R-:W-:Y:S01]  /*48e0*/  ISETP.GE.AND P5, PT, R9, RZ, PT ;  /* 0x000000ff0900720c */ /* 0x000fe20003fa6270 */
[----:B------:R-:W-:-:S02]  /*48f0*/  @!P6 IMAD.IADD R4, R4, 0x1, -R7 ;  /* 0x000000010404e824 */ /* 0x000fc400078e0a07 */
[----:B------:R-:W-:Y:S01]  /*4900*/  VIADD R6, R3, 0x4b ;  /* 0x0000004b03067836 */ /* 0x000fe20000000000 */
[----:B------:R0:W-:Y:S01]  /*4910*/  STL [R1+0x7ec], R11 ;  /* 0x0007ec0b01007387 */ /* 0x0001e20000100800 */
[----:B------:R-:W-:Y:S01]  /*4920*/  IMAD.MOV.U32 R13, RZ, RZ, R14 ;  /* 0x000000ffff0d7224 */ /* 0x000fe200078e000e */
[----:B------:R-:W-:Y:S01]  /*4930*/  ISETP.GT.U32.AND P6, PT, R7, R4, PT ;  /* 0x000000040700720c */ /* 0x000fe20003fc4070 */
[C---:B------:R-:W-:Y:S01]  /*4940*/  VIADD R9, R3.reuse, 0x4c ;  /* 0x0000004c03097836 */ /* 0x040fe20000000000 */
[----:B------:R-:W-:Y:S01]  /*4950*/  IABS R19, R6 ;  /* 0x0000000600137213 */ /* 0x000fe20000000000 */
[----:B------:R-:W-:Y:S01]  /*4960*/  @!P2 IMAD.MOV R13, RZ, RZ, -R13 ;  /* 0x000000ffff0da224 */ /* 0x000fe200078e0a0d */
[----:B------:R-:W-:Y:S01]  /*4970*/  ISETP.GE.AND P1, PT, R6, RZ, PT ;  /* 0x000000ff0600720c */ /* 0x000fe20003f26270 */
[----:B------:R-:W-:Y:S01]  /*4980*/  @!P3 IMAD.IADD R2, R2, 0x1, -R7 ;  /* 0x000000010202b824 */ /* 0x000fe200078e0a07 */
[----:B------:R-:W-:Y:S01]  /*4990*/  IABS R14, R9 ;  /* 0x00000009000e7213 */ /* 0x000fe20000000000 */
[----:B------:R-:W-:Y:S01]  /*49a0*/  VIADD R10, R3, 0x4d ;  /* 0x0000004d030a7836 */ /* 0x000fe20000000000 */
[----:B------:R-:W-:Y:S01]  /*49b0*/  STL [R1+0x7f4], R13 ;  /* 0x0007f40d01007387 */ /* 0x000fe20000100800 */
[----:B0-----:R-:W-:Y:S01]  /*49c0*/  IMAD.MOV.U32 R11, RZ, RZ, R12 ;  /* 0x000000ffff0b7224 */ /* 0x001fe200078e000c */
[----:B------:R-:W-:Y:S01]  /*49d0*/  ISETP.GT.U32.AND P3, PT, R7, R2, PT ;  /* 0x000000020700720c */ /* 0x000fe20003f64070 */
[----:B------:R-:W-:Y:S01]  /*49e0*/  IMAD.HI.U32 R6, R8, R19, RZ ;  /* 0x0000001308067227 */ /* 0x000fe200078e00ff */
[----:B------:R-:W-:-:S03]  /*49f0*/  ISETP.GE.AND P2, PT, R9, RZ, PT ;  /* 0x000000ff0900720c */ /* 0x000fc60003f46270 */
[----:B------:R-:W-:Y:S01]  /*4a00*/  @!P0 IMAD.MOV R11, RZ, RZ, -R11 ;  /* 0x000000ffff0b8224 */ /* 0x000fe200078e0a0b */
[----:B------:R-:W-:Y:S01]  /*4a10*/  ISETP.GE.AND P0, PT, R10, RZ, PT ;  /* 0x000000ff0a00720c */ /* 0x000fe20003f06270 */
[----:B------:R-:W-:Y:S02]  /*4a20*/  VIADD R5, R3, 0x4e ;  /* 0x0000004e03057836 */ /* 0x000fe40000000000 */
[----:B------:R-:W-:Y:S01]  /*4a30*/  @!P6 IMAD.IADD R4, R4, 0x1, -R7 ;  /* 0x000000010404e824 */ /* 0x000fe200078e0a07 */
[----:B------:R0:W-:Y:S01]  /*4a40*/  STL [R1+0x88], R11 ;  /* 0x0000880b01007387 */ /* 0x0001e20000100800 */
[----:B------:R-:W-:Y:S01]  /*4a50*/  IMAD.MOV R12, RZ, RZ, -R6 ;  /* 0x000000ffff0c7224 */ /* 0x000fe200078e0a06 */
[----:B------:R-:W-:Y:S01]  /*4a60*/  ISETP.GE.AND P6, PT, R5, RZ, PT ;  /* 0x000000ff0500720c */ /* 0x000fe20003fc6270 */
[----:B------:R-:W-:Y:S02]  /*4a70*/  IMAD.MOV.U32 R9, RZ, RZ, R4 ;  /* 0x000000ffff097224 */ /* 0x000fe400078e0004 */
[----:B------:R-:W-:-:S02]  /*4a80*/  IMAD R19, R7, R12, R19 ;  /* 0x0000000c07137224 */ /* 0x000fc400078e0213 */
[----:B------:R-:W-:Y:S02]  /*4a90*/  @!P4 IMAD.MOV R9, RZ, RZ, -R9 ;  /* 0x000000ffff09c224 */ /* 0x000fe400078e0a09 */
[----:B------:R-:W-:Y:S01]  /*4aa0*/  @!P3 IMAD.IADD R2, R2, 0x1, -R7 ;  /* 0x000000010202b824 */ /* 0x000fe200078e0a07 */
[----:B0-----:R-:W-:Y:S01]  /*4ab0*/  IABS R11, R10 ;  /* 0x0000000a000b7213 */ /* 0x001fe20000000000 */
[----:B------:R-:W-:Y:S01]  /*4ac0*/  VIADD R18, R3, 0x4f ;  /* 0x0000004f03127836 */ /* 0x000fe20000000000 */
[----:B------:R-:W-:Y:S01]  /*4ad0*/  IABS R10, R5 ;  /* 0x00000005000a7213 */ /* 0x000fe20000000000 */
[C---:B------:R-:W-:Y:S01]  /*4ae0*/  IMAD.HI.U32 R5, R8.reuse, R14, RZ ;  /* 0x0000000e08057227 */ /* 0x040fe200078e00ff */
[----:B------:R-:W-:Y:S01]  /*4af0*/  ISETP.GT.U32.AND P4, PT, R7, R19, PT ;  /* 0x000000130700720c */ /* 0x000fe20003f84070 */
[----:B------:R0:W-:Y:S01]  /*4b00*/  STL [R1+0x8c], R9 ;  /* 0x00008c0901007387 */ /* 0x0001e20000100800 */
[----:B------:R-:W-:Y:S01]  /*4b10*/  IABS R13, R18 ;  /* 0x00000012000d7213 */ /* 0x000fe20000000000 */
[----:B------:R-:W-:-:S04]  /*4b20*/  IMAD.HI.U32 R6, R8, R11, RZ ;  /* 0x0000000b08067227 */ /* 0x000fc800078e00ff */
[----:B------:R-:W-:Y:S02]  /*4b30*/  IMAD.MOV R5, RZ, RZ, -R5 ;  /* 0x000000ffff057224 */ /* 0x000fe400078e0a05 */
[----:B------:R-:W-:Y:S02]  /*4b40*/  IMAD.MOV R6, RZ, RZ, -R6 ;  /* 0x000000ffff067224 */ /* 0x000fe400078e0a06 */
[C---:B------:R-:W-:Y:S02]  /*4b50*/  IMAD R14, R7.reuse, R5, R14 ;  /* 0x00000005070e7224 */ /* 0x040fe400078e020e */
[C---:B------:R-:W-:Y:S02]  /*4b60*/  IMAD R11, R7.reuse, R6, R11 ;  /* 0x00000006070b7224 */ /* 0x040fe400078e020b */
[----:B------:R-:W-:Y:S01]  /*4b70*/  IMAD.MOV.U32 R12, RZ, RZ, R2 ;  /* 0x000000ffff0c7224 */ /* 0x000fe200078e0002 */
[----:B------:R-:W-:Y:S01]  /*4b80*/  ISETP.GT.U32.AND P3, PT, R7, R14, PT ;  /* 0x0000000e0700720c */ /* 0x000fe20003f64070 */
[----:B------:R-:W-:-:S02]  /*4b90*/  @!P4 IMAD.IADD R19, R19, 0x1, -R7 ;  /* 0x000000011313c824 */ /* 0x000fc400078e0a07 */
[----:B------:R-:W-:Y:S01]  /*4ba0*/  @!P5 IMAD.MOV R12, RZ, RZ, -R12 ;  /* 0x000000ffff0cd224 */ /* 0x000fe200078e0a0c */
[----:B------:R-:W-:Y:S01]  /*4bb0*/  ISETP.GT.U32.AND P5, PT, R7, R11, PT ;  /* 0x0000000b0700720c */ /* 0x000fe20003fa4070 */
[----:B0-----:R-:W-:Y:S01]  /*4bc0*/  VIADD R9, R3, 0x50 ;  /* 0x0000005003097836 */ /* 0x001fe20000000000 */
[----:B------:R-:W-:Y:S01]  /*4bd0*/  ISETP.GT.U32.AND P4, PT, R7, R19, PT ;  /* 0x000000130700720c */ /* 0x000fe20003f84070 */
[----:B------:R-:W-:Y:S01]  /*4be0*/  IMAD.HI.U32 R4, R8, R10, RZ ;  /* 0x0000000a08047227 */ /* 0x000fe200078e00ff */
[----:B------:R0:W-:Y:S02]  /*4bf0*/  STL [R1+0x7f8], R12 ;  /* 0x0007f80c01007387 */ /* 0x0001e40000100800 */
[----:B------:R-:W-:Y:S01]  /*4c00*/  IABS R17, R9 ;  /* 0x0000000900117213 */ /* 0x000fe20000000000 */
[----:B------:R-:W-:Y:S02]  /*4c10*/  IMAD.MOV R4, RZ, RZ, -R4 ;  /* 0x000000ffff047224 */ /* 0x000fe400078e0a04 */
[----:B------:R-:W-:-:S02]  /*4c20*/  @!P3 IMAD.IADD R14, R14, 0x1, -R7 ;  /* 0x000000010e0eb824 */ /* 0x000fc400078e0a07 */
[----:B------:R-:W-:Y:S02]  /*4c30*/  IMAD R10, R7, R4, R10 ;  /* 0x00000004070a7224 */ /* 0x000fe400078e020a */
[----:B------:R-:W-:Y:S01]  /*4c40*/  @!P5 IMAD.IADD R11, R11, 0x1, -R7 ;  /* 0x000000010b0bd824 */ /* 0x000fe200078e0a07 */
[----:B------:R-:W-:Y:S01]  /*4c50*/  ISETP.GT.U32.AND P3, PT, R7, R14, PT ;  /* 0x0000000e0700720c */ /* 0x000fe20003f64070 */
[----:B0-----:R-:W-:-:S03]  /*4c60*/  IMAD.HI.U32 R12, R8, R13, RZ ;  /* 0x0000000d080c7227 */ /* 0x001fc600078e00ff */
[----:B------:R-:W-:Y:S01]  /*4c70*/  ISETP.GT.U32.AND P5, PT, R7, R11, PT ;  /* 0x0000000b0700720c */ /* 0x000fe20003fa4070 */
[----:B------:R-:W-:-:S04]  /*4c80*/  IMAD.HI.U32 R6, R8, R17, RZ ;  /* 0x0000001108067227 */ /* 0x000fc800078e00ff */
[----:B------:R-:W-:Y:S02]  /*4c90*/  IMAD.MOV R12, RZ, RZ, -R12 ;  /* 0x000000ffff0c7224 */ /* 0x000fe400078e0a0c */
[----:B------:R-:W-:Y:S02]  /*4ca0*/  IMAD.MOV R6, RZ, RZ, -R6 ;  /* 0x000000ffff067224 */ /* 0x000fe400078e0a06 */
[----:B------:R-:W-:Y:S01]  /*4cb0*/  @!P4 IMAD.IADD R19, R19, 0x1, -R7 ;  /* 0x000000011313c824 */ /* 0x000fe200078e0a07 */
[C---:B------:R-:W-:Y:S01]  /*4cc0*/  ISETP.GT.U32.AND P4, PT, R7.reuse, R10, PT ;  /* 0x0000000a0700720c */ /* 0x040fe20003f84070 */
[C---:B------:R-:W-:Y:S02]  /*4cd0*/  IMAD R13, R7.reuse, R12, R13 ;  /* 0x0000000c070d7224 */ /* 0x040fe400078e020d */
[C---:B------:R-:W-:Y:S02]  /*4ce0*/  IMAD R17, R7.reuse, R6, R17 ;  /* 0x0000000607117224 */ /* 0x040fe400078e0211 */
[--C-:B------:R-:W-:Y:S01]  /*4cf0*/  @!P3 IMAD.IADD R14, R14, 0x1, -R7.reuse ;  /* 0x000000010e0eb824 */ /* 0x100fe200078e0a07 */
[----:B------:R-:W-:Y:S01]  /*4d00*/  ISETP.GT.U32.AND P3, PT, R7, R13, PT ;  /* 0x0000000d0700720c */ /* 0x000fe20003f64070 */
[----:B------:R-:W-:Y:S01]  /*4d10*/  @!P5 IMAD.IADD R11, R11, 0x1, -R7 ;  /* 0x000000010b0bd824 */ /* 0x000fe200078e0a07 */
[----:B------:R-:W-:Y:S01]  /*4d20*/  ISETP.GT.U32.AND P5, PT, R7, R17, PT ;  /* 0x000000110700720c */ /* 0x000fe20003fa4070 */
[----:B------:R-:W-:-:S02]  /*4d30*/  VIADD R2, R3, 0x52 ;  /* 0x0000005203027836 */ /* 0x000fc40000000000 */
[C---:B------:R-:W-:Y:S02]  /*4d40*/  VIADD R5, R3.reuse, 0x51 ;  /* 0x0000005103057836 */ /* 0x040fe40000000000 */
[----:B------:R-:W-:Y:S01]  /*4d50*/  VIADD R6, R3, 0x53 ;  /* 0x0000005303067836 */ /* 0x000fe20000000000 */
[----:B------:R-:W-:Y:S01]  /*4d60*/  IABS R4, R2 ;  /* 0x0000000200047213 */ /* 0x000fe20000000000 */
[----:B------:R-:W-:Y:S01]  /*4d70*/  IMAD.MOV.U32 R20, RZ, RZ, R19 ;  /* 0x000000ffff147224 */ /* 0x000fe200078e0013 */
[----:B------:R-:W-:Y:S01]  /*4d80*/  IABS R15, R5 ;  /* 0x00000005000f7213 */ /* 0x000fe20000000000 */
[----:B------:R-:W-:Y:S01]  /*4d90*/  @!P4 IMAD.IADD R10, R10, 0x1, -R7 ;  /* 0x000000010a0ac824 */ /* 0x000fe200078e0a07 */
[----:B------:R-:W-:Y:S01]  /*4da0*/  ISETP.GE.AND P4, PT, R18, RZ, PT ;  /* 0x000000ff1200720c */ /* 0x000fe20003f86270 */
[----:B------:R-:W-:Y:S01]  /*4db0*/  @!P1 IMAD.MOV R20, RZ, RZ, -R20 ;  /* 0x000000ffff149224 */ /* 0x000fe200078e0a14 */
[----:B------:R-:W-:Y:S01]  /*4dc0*/  IABS R18, R6 ;  /* 0x0000000600127213 */ /* 0x000fe20000000000 */
[----:B------:R-:W-:Y:S01]  /*4dd0*/  IMAD.HI.U32 R12, R8, R4, RZ ;  /* 0x00000004080c7227 */ /* 0x000fe200078e00ff */
[----:B------:R-:W-:-:S02]  /*4de0*/  ISETP.GT.U32.AND P1, PT, R7, R10, PT ;  /* 0x0000000a0700720c */ /* 0x000fc40003f24070 */
[----:B------:R-:W-:Y:S01]  /*4df0*/  STL [R1+0x814], R20 ;  /* 0x0008141401007387 */ /* 0x000fe20000100800 */
[--C-:B------:R-:W-:Y:S01]  /*4e00*/  @!P3 IMAD.IADD R13, R13, 0x1, -R7.reuse ;  /* 0x000000010d0db824 */ /* 0x100fe200078e0a07 */
[----:B------:R-:W-:Y:S01]  /*4e10*/  ISETP.GE.AND P3, PT, R9, RZ, PT ;  /* 0x000000ff0900720c */ /* 0x000fe20003f66270 */
[----:B------:R-:W-:Y:S02]  /*4e20*/  @!P5 IMAD.IADD R17, R17, 0x1, -R7 ;  /* 0x000000011111d824 */ /* 0x000fe400078e0a07 */
[----:B------:R-:W-:Y:S02]  /*4e30*/  IMAD.MOV R12, RZ, RZ, -R12 ;  /* 0x000000ffff0c7224 */ /* 0x000fe400078e0a0c */
[----:B------:R-:W-:Y:S01]  /*4e40*/  IMAD.HI.U32 R16, R8, R15, RZ ;  /* 0x0000000f08107227 */ /* 0x000fe200078e00ff */
[----:B------:R-:W-:-:S03]  /*4e50*/  ISETP.GT.U32.AND P5, PT, R7, R17, PT ;  /* 0x000000110700720c */ /* 0x000fc60003fa4070 */
[----:B------:R-:W-:Y:S02]  /*4e60*/  IMAD.MOV.U32 R9, RZ, RZ, R18 ;  /* 0x000000ffff097224 */ /* 0x000fe400078e0012 */
[----:B------:R-:W-:Y:S02]  /*4e70*/  IMAD R4, R7, R12, R4 ;  /* 0x0000000c07047224 */ /* 0x000fe400078e0204 */
[----:B------:R-:W-:Y:S02]  /*4e80*/  IMAD.MOV R16, RZ, RZ, -R16 ;  /* 0x000000ffff107224 */ /* 0x000fe400078e0a10 */
[----:B------:R-:W-:-:S04]  /*4e90*/  IMAD.HI.U32 R12, R8, R9, RZ ;  /* 0x00000009080c7227 */ /* 0x000fc800078e00ff */
[----:B------:R-:W-:Y:S01]  /*4ea0*/  @!P2 IMAD.MOV R14, RZ, RZ, -R14 ;  /* 0x000000ffff0ea224 */ /* 0x000fe200078e0a0e */
[C---:B------:R-:W-:Y:S01]  /*4eb0*/  ISETP.GT.U32.AND P2, PT, R7.reuse, R13, PT ;  /* 0x0000000d0700720c */ /* 0x040fe20003f44070 */
[C---:B------:R-:W-:Y:S02]  /*4ec0*/  IMAD R15, R7.reuse, R16, R15 ;  /* 0x00000010070f7224 */ /* 0x040fe400078e020f */
[----:B------:R-:W-:Y:S01]  /*4ed0*/  @!P1 IMAD.IADD R10, R10, 0x1, -R7 ;  /* 0x000000010a0a9824 */ /* 0x000fe200078e0a07 */
[----:B------:R0:W-:Y:S01]  /*4ee0*/  STL [R1+0x824], R14 ;  /* 0x0008240e01007387 */ /* 0x0001e20000100800 */
[----:B------:R-:W-:Y:S01]  /*4ef0*/  IMAD.MOV R12, RZ, RZ, -R12 ;  /* 0x000000ffff0c7224 */ /* 0x000fe200078e0a0c */
[----:B------:R-:W-:Y:S01]  /*4f00*/  ISETP.GT.U32.AND P1, PT, R7, R15, PT ;  /* 0x0000000f0700720c */ /* 0x000fe20003f24070 */
[----:B------:R-:W-:Y:S01]  /*4f10*/  @!P0 IMAD.MOV R11, RZ, RZ, -R11 ;  /* 0x000000ffff0b8224 */ /* 0x000fe200078e0a0b */
[----:B------:R-:W-:Y:S01]  /*4f20*/  ISETP.GE.AND P0, PT, R5, RZ, PT ;  /* 0x000000ff0500720c */ /* 0x000fe20003f06270 */
[----:B------:R-:W-:-:S02]  /*4f30*/  IMAD R5, R7, R12, R9 ;  /* 0x0000000c07057224 */ /* 0x000fc400078e0209 */
[--C-:B------:R-:W-:Y:S01]  /*4f40*/  @!P5 IMAD.IADD R17, R17, 0x1, -R7.reuse ;  /* 0x000000011111d824 */ /* 0x100fe200078e0a07 */
[----:B------:R1:W-:Y:S01]  /*4f50*/  STL [R1+0x828], R11 ;  /* 0x0008280b01007387 */ /* 0x0003e20000100800 */
[--C-:B------:R-:W-:Y:S01]  /*4f60*/  @!P2 IMAD.IADD R13, R13, 0x1, -R7.reuse ;  /* 0x000000010d0da824 */ /* 0x100fe200078e0a07 */
[----:B------:R-:W-:Y:S01]  /*4f70*/  ISETP.GT.U32.AND P5, PT, R7, R5, PT ;  /* 0x000000050700720c */ /* 0x000fe20003fa4070 */
[----:B0-----:R-:W-:Y:S01]  /*4f80*/  IMAD.MOV.U32 R14, RZ, RZ, R10 ;  /* 0x000000ffff0e7224 */ /* 0x001fe200078e000a */
[----:B------:R-:W-:Y:S01]  /*4f90*/  ISETP.GE.AND P2, PT, R2, RZ, PT ;  /* 0x000000ff0200720c */ /* 0x000fe20003f46270 */
[----:B------:R-:W-:Y:S02]  /*4fa0*/  VIADD R2, R3, 0x55 ;  /* 0x0000005503027836 */ /* 0x000fe40000000000 */
[----:B------:R-:W-:Y:S01]  /*4fb0*/  @!P6 IMAD.MOV R14, RZ, RZ, -R14 ;  /* 0x000000ffff0ee224 */ /* 0x000fe200078e0a0e */
[----:B------:R-:W-:Y:S01]  /*4fc0*/  ISETP.GT.U32.AND P6, PT, R7, R4, PT ;  /* 0x000000040700720c */ /* 0x000fe20003fc4070 */
[----:B------:R-:W-:Y:S01]  /*4fd0*/  @!P1 IMAD.IADD R15, R15, 0x1, -R7 ;  /* 0x000000010f0f9824 */ /* 0x000fe200078e0a07 */
[----:B------:R-:W-:Y:S01]  /*4fe0*/  ISETP.GE.AND P1, PT, R6, RZ, PT ;  /* 0x000000ff0600720c */ /* 0x000fe20003f26270 */
[C---:B-1----:R-:W-:Y:S01]  /*4ff0*/  VIADD R11, R3.reuse, 0x54 ;  /* 0x00000054030b7836 */ /* 0x042fe20000000000 */
[----:B------:R0:W-:Y:S01]  /*5000*/  STL [R1+0x82c], R14 ;  /* 0x00082c0e01007387 */ /* 0x0001e20000100800 */
[----:B------:R-:W-:Y:S01]  /*5010*/  IABS R6, R2 ;  /* 0x0000000200067213 */ /* 0x000fe20000000000 */
[----:B------:R-:W-:-:S02]  /*5020*/  VIADD R12, R3, 0x56 ;  /* 0x00000056030c7836 */ /* 0x000fc40000000000 */
[----:B------:R-:W-:Y:S01]  /*5030*/  IABS R10, R11 ;  /* 0x0000000b000a7213 */ /* 0x000fe20000000000 */
[----:B------:R-:W-:Y:S02]  /*5040*/  @!P5 IMAD.IADD R5, R5, 0x1, -R7 ;  /* 0x000000010505d824 */ /* 0x000fe400078e0a07 */
[----:B------:R-:W-:Y:S02]  /*5050*/  @!P3 IMAD.MOV R17, RZ, RZ, -R17 ;  /* 0x000000ffff11b224 */ /* 0x000fe400078e0a11 */
[----:B------:R-:W-:Y:S01]  /*5060*/  @!P6 IMAD.IADD R4, R4, 0x1, -R7 ;  /* 0x000000010404e824 */ /* 0x000fe200078e0a07 */
[C---:B------:R-:W-:Y:S01]  /*5070*/  ISETP.GT.U32.AND P6, PT, R7.reuse, R15, PT ;  /* 0x0000000f0700720c */ /* 0x040fe20003fc4070 */
[----:B0-----:R-:W-:Y:S02]  /*5080*/  IMAD.MOV.U32 R14, RZ, RZ, R13 ;  /* 0x000000ffff0e7224 */ /* 0x001fe400078e000d */
[----:B------:R-:W-:Y:S01]  /*5090*/  IMAD.HI.U32 R9, R8, R10, RZ ;  /* 0x0000000a08097227 */ /* 0x000fe200078e00ff */
[----:B------:R-:W-:-:S03]  /*50a0*/  ISETP.GT.U32.AND P5, PT, R7, R4, PT ;  /* 0x000000040700720c */ /* 0x000fc60003fa4070 */
[----:B------:R-:W-:Y:S01]  /*50b0*/  @!P4 IMAD.MOV R14, RZ, RZ, -R14 ;  /* 0x000000ffff0ec224 */ /* 0x000fe200078e0a0e */
[----:B------:R-:W-:Y:S01]  /*50c0*/  ISETP.GT.U32.AND P4, PT, R7, R5, PT ;  /* 0x000000050700720c */ /* 0x000fe20003f84070 */
[----:B------:R-:W-:Y:S02]  /*50d0*/  IMAD.MOV R9, RZ, RZ, -R9 ;  /* 0x000000ffff097224 */ /* 0x000fe400078e0a09 */
[----:B------:R-:W-:Y:S01]  /*50e0*/  VIADD R13, R3, 0x57 ;  /* 0x00000057030d7836 */ /* 0x000fe20000000000 */
[----:B------:R0:W-:Y:S01]  /*50f0*/  STL [R1+0x834], R14 ;  /* 0x0008340e01007387 */ /* 0x0001e20000100800 */
[----:B------:R-:W-:Y:S01]  /*5100*/  IMAD R10, R7, R9, R10 ;  /* 0x00000009070a7224 */ /* 0x000fe200078e020a */
[----:B------:R-:W-:Y:S01]  /*5110*/  IABS R9, R12 ;  /* 0x0000000c00097213 */ /* 0x000fe20000000000 */
[--C-:B------:R-:W-:Y:S01]  /*5120*/  @!P6 IMAD.IADD R15, R15, 0x1, -R7.reuse ;  /* 0x000000010f0fe824 */ /* 0x100fe200078e0a07 */
[----:B------:R-:W-:Y:S01]  /*5130*/  IABS R19, R13 ;  /* 0x0000000d00137213 */ /* 0x000fe20000000000 */
[----:B------:R-:W-:Y:S01]  /*5140*/  @!P5 IMAD.IADD R4, R4, 0x1, -R7 ;  /* 0x000000010404d824 */ /* 0x000fe200078e0a07 */
[----:B------:R-:W-:Y:S01]  /*5150*/  ISETP.GT.U32.AND P6, PT, R7, R10, PT ;  /* 0x0000000a0700720c */ /* 0x000fe20003fc4070 */
[C---:B------:R-:W-:Y:S01]  /*5160*/  IMAD.HI.U32 R16, R8.reuse, R9, RZ ;  /* 0x0000000908107227 */ /* 0x040fe200078e00ff */
[----:B------:R-:W-:Y:S01]  /*5170*/  ISETP.GE.AND P5, PT, R11, RZ, PT ;  /* 0x000000ff0b00720c */ /* 0x000fe20003fa6270 */
[----:B------:R1:W-:Y:S02]  /*5180*/  STL [R1+0x90], R17 ;  /* 0x0000901101007387 */ /* 0x0003e40000100800 */
[----:B0-----:R-:W-:-:S04]  /*5190*/  IMAD.HI.U32 R14, R8, R6, RZ ;  /* 0x00000006080e7227 */ /* 0x001fc800078e00ff */
[----:B------:R-:W-:Y:S02]  /*51a0*/  IMAD.MOV R14, RZ, RZ, -R14 ;  /* 0x000000ffff0e7224 */ /* 0x000fe400078e0a0e */
[--C-:B------:R-:W-:Y:S02]  /*51b0*/  @!P4 IMAD.IADD R5, R5, 0x1, -R7.reuse ;  /* 0x000000010505c824 */ /* 0x100fe400078e0a07 */
[C---:B------:R-:W-:Y:S02]  /*51c0*/  IMAD R6, R7.reuse, R14, R6 ;  /* 0x0000000e07067224 */ /* 0x040fe400078e0206 */
[----:B------:R-:W-:Y:S01]  /*51d0*/  @!P6 IMAD.IADD R10, R10, 0x1, -R7 ;  /* 0x000000010a0ae824 */ /* 0x000fe200078e0a07 */
[----:B------:R-:W-:Y:S01]  /*51e0*/  ISETP.GE.AND P6, PT, R2, RZ, PT ;  /* 0x000000ff0200720c */ /* 0x000fe20003fc6270 */
[----:B------:R-:W-:Y:S01]  /*51f0*/  IMAD.MOV R16, RZ, RZ, -R16 ;  /* 0x000000ffff107224 */ /* 0x000fe200078e0a10 */
[C---:B------:R-:W-:Y:S01]  /*5200*/  ISETP.GT.U32.AND P4, PT, R7.reuse, R6, PT ;  /* 0x000000060700720c */ /* 0x040fe20003f84070 */
[----:B------:R-:W-:Y:S01]  /*5210*/  IMAD.HI.U32 R11, R8, R19, RZ ;  /* 0x00000013080b7227 */ /* 0x000fe200078e00ff */
[----:B------:R-:W-:-:S03]  /*5220*/  ISETP.GT.U32.AND P3, PT, R7, R10, PT ;  /* 0x0000000a0700720c */ /* 0x000fc60003f64070 */
[----:B------:R-:W-:Y:S02]  /*5230*/  VIADD R14, R3, 0x58 ;  /* 0x00000058030e7836 */ /* 0x000fe40000000000 */
[----:B------:R-:W-:Y:S02]  /*5240*/  IMAD R9, R7, R16, R9 ;  /* 0x0000001007097224 */ /* 0x000fe400078e0209 */
[----:B------:R-:W-:Y:S01]  /*5250*/  IMAD.MOV.U32 R18, RZ, RZ, R15 ;  /* 0x000000ffff127224 */ /* 0x000fe200078e000f */
[----:B------:R-:W-:Y:S01]  /*5260*/  IABS R16, R14 ;  /* 0x0000000e00107213 */ /* 0x000fe20000000000 */
[----:B------:R-:W-:Y:S02]  /*5270*/  IMAD.MOV R11, RZ, RZ, -R11 ;  /* 0x000000ffff0b7224 */ /* 0x000fe400078e0a0b */
[----:B------:R-:W-:Y:S02]  /*5280*/  @!P4 IMAD.IADD R6, R6, 0x1, -R7 ;  /* 0x000000010606c824 */ /* 0x000fe400078e0a07 */
[----:B------:R-:W-:-:S02]  /*5290*/  VIADD R2, R3, 0x59 ;  /* 0x0000005903027836 */ /* 0x000fc40000000000 */
[----:B------:R-:W-:Y:S01]  /*52a0*/  @!P0 IMAD.MOV R18, RZ, RZ, -R18 ;  /* 0x000000ffff128224 */ /* 0x000fe200078e0a12 */
[C---:B------:R-:W-:Y:S01]  /*52b0*/  ISETP.GT.U32.AND P4, PT, R7.reuse, R6, PT ;  /* 0x000000060700720c */ /* 0x040fe20003f84070 */
[C---:B------:R-:W-:Y:S01]  /*52c0*/  IMAD R19, R7.reuse, R11, R19 ;  /* 0x0000000b07137224 */ /* 0x040fe200078e0213 */
[C---:B------:R-:W-:Y:S01]  /*52d0*/  ISETP.GT.U32.AND P0, PT, R7.reuse, R9, PT ;  /* 0x000000090700720c */ /* 0x040fe20003f04070 */
[----:B-1----:R-:W-:Y:S01]  /*52e0*/  IMAD.MOV.U32 R17, RZ, RZ, R4 ;  /* 0x000000ffff117224 */ /* 0x002fe200078e0004 */
[----:B------:R-:W-:Y:S01]  /*52f0*/  IABS R11, R2 ;  /* 0x00000002000b7213 */ /* 0x000fe20000000000 */
[C---:B------:R-:W-:Y:S01]  /*5300*/  IMAD.HI.U32 R15, R8.reuse, R16, RZ ;  /* 0x00000010080f7227 */ /* 0x040fe200078e00ff */
[----:B------:R0:W-:Y:S03]  /*5310*/  STL [R1+0x94], R18 ;  /* 0x0000941201007387 */ /* 0x0001e60000100800 */
[----:B------:R-:W-:Y:S01]  /*5320*/  @!P2 IMAD.MOV R17, RZ, RZ, -R17 ;  /* 0x000000ffff11a224 */ /* 0x000fe200078e0a11 */
[----:B------:R-:W-:Y:S01]  /*5330*/  ISETP.GT.U32.AND P2, PT, R7, R19, PT ;  /* 0x000000130700720c */ /* 0x000fe20003f44070 */
[----:B------:R-:W-:-:S03]  /*5340*/  IMAD.HI.U32 R4, R8, R11, RZ ;  /* 0x0000000b08047227 */ /* 0x000fc600078e00ff */
[----:B------:R1:W-:Y:S01]  /*5350*/  STL [R1+0x81c], R17 ;  /* 0x00081c1101007387 */ /* 0x0003e20000100800 */
[----:B------:R-:W-:Y:S01]  /*5360*/  @!P3 IMAD.IADD R10, R10, 0x1, -R7 ;  /* 0x000000010a0ab824 */ /* 0x000fe200078e0a07 */
[----:B------:R-:W-:Y:S01]  /*5370*/  ISETP.GE.AND P3, PT, R13, RZ, PT ;  /* 0x000000ff0d00720c */ /* 0x000fe20003f66270 */
[----:B------:R-:W-:Y:S02]  /*5380*/  IMAD.MOV R15, RZ, RZ, -R15 ;  /* 0x000000ffff0f7224 */ /* 0x000fe400078e0a0f */
[----:B------:R-:W-:Y:S02]  /*5390*/  IMAD.MOV R4, RZ, RZ, -R4 ;  /* 0x000000ffff047224 */ /* 0x000fe400078e0a04 */
[----:B------:R-:W-:Y:S01]  /*53a0*/  @!P4 IMAD.IADD R6, R6, 0x1, -R7 ;  /* 0x000000010606c824 */ /* 0x000fe200078e0a07 */
[----:B------:R-:W-:Y:S01]  /*53b0*/  ISETP.GE.AND P4, PT, R14, RZ, PT ;  /* 0x000000ff0e00720c */ /* 0x000fe20003f86270 */
[----:B------:R-:W-:Y:S02]  /*53c0*/  IMAD R16, R7, R15, R16 ;  /* 0x0000000f07107224 */ /* 0x000fe400078e0210 */
[----:B0-----:R-:W-:-:S02]  /*53d0*/  IMAD.MOV.U32 R18, RZ, RZ, R10 ;  /* 0x000000ffff127224 */ /* 0x001fc400078e000a */
[----:B------:R-:W-:Y:S02]  /*53e0*/  @!P0 IMAD.IADD R9, R9, 0x1, -R7 ;  /* 0x0000000109098824 */ /* 0x000fe400078e0a07 */
[C---:B------:R-:W-:Y:S02]  /*53f0*/  IMAD R11, R7.reuse, R4, R11 ;  /* 0x00000004070b7224 */ /* 0x040fe400078e020b */
[----:B-1----:R-:W-:Y:S01]  /*5400*/  IMAD.MOV.U32 R17, RZ, RZ, R6 ;  /* 0x000000ffff117224 */ /* 0x002fe200078e0006 */
[C---:B------:R-:W-:Y:S01]  /*5410*/  ISETP.GT.U32.AND P0, PT, R7.reuse, R9, PT ;  /* 0x000000090700720c */ /* 0x040fe20003f04070 */
[----:B------:R-:W-:Y:S01]  /*5420*/  @!P5 IMAD.MOV R18, RZ, RZ, -R18 ;  /* 0x000000ffff12d224 */ /* 0x000fe200078e0a12 */
[----:B------:R-:W-:Y:S01]  /*5430*/  ISETP.GT.U32.AND P5, PT, R7, R16, PT ;  /* 0x000000100700720c */ /* 0x000fe20003fa4070 */
[----:B------:R-:W-:Y:S01]  /*5440*/  @!P1 IMAD.MOV R5, RZ, RZ, -R5 ;  /* 0x000000ffff059224 */ /* 0x000fe200078e0a05 */
[----:B------:R-:W-:Y:S01]  /*5450*/  ISETP.GE.AND P1, PT, R12, RZ, PT ;  /* 0x000000ff0c00720c */ /* 0x000fe20003f26270 */
[----:B------:R-:W-:-:S02]  /*5460*/  @!P2 IMAD.IADD R19, R19, 0x1, -R7 ;  /* 0x000000011313a824 */ /* 0x000fc400078e0a07 */
[----:B------:R-:W-:Y:S01]  /*5470*/  @!P6 IMAD.MOV R17, RZ, RZ, -R17 ;  /* 0x000000ffff11e224 */ /* 0x000fe200078e0a11 */
[C---:B------:R-:W-:Y:S01]  /*5480*/  ISETP.GT.U32.AND P6, PT, R7.reuse, R11, PT ;  /* 0x0000000b0700720c */ /* 0x040fe20003fc4070 */
[----:B------:R0:W-:Y:S01]  /*5490*/  STL [R1+0x818], R5 ;  /* 0x0008180501007387 */ /* 0x0001e20000100800 */
[----:B------:R-:W-:Y:S01]  /*54a0*/  ISETP.GT.U32.AND P2, PT, R7, R19, PT ;  /* 0x000000130700720c */ /* 0x000fe20003f44070 */
[----:B------:R-:W-:Y:S02]  /*54b0*/  VIADD R4, R3, 0x5a ;  /* 0x0000005a03047836 */ /* 0x000fe40000000000 */
[--C-:B------:R-:W-:Y:S01]  /*54c0*/  @!P0 IMAD.IADD R9, R9, 0x1, -R7.reuse ;  /* 0x0000000109098824 */ /* 0x100fe200078e0a07 */
[----:B------:R-:W-:Y:S01]  /*54d0*/  ISETP.GE.AND P0, PT, R2, RZ, PT ;  /* 0x000000ff0200720c */ /* 0x000fe20003f06270 */
[--C-:B------:R-:W-:Y:S01]  /*54e0*/  @!P5 IMAD.IADD R16, R16, 0x1, -R7.reuse ;  /* 0x000000011010d824 */ /* 0x100fe200078e0a07 */
[----:B------:R-:W-:Y:S01]  /*54f0*/  IABS R10, R4 ;  /* 0x00000004000a7213 */ /* 0x000fe20000000000 */
[C---:B------:R-:W-:Y:S01]  /*5500*/  VIADD R14, R3.reuse, 0x5c ;  /* 0x0000005c030e7836 */ /* 0x040fe20000000000 */
[----:B------:R1:W-:Y:S01]  /*5510*/  STL [R1+0x804], R18 ;  /* 0x0008041201007387 */ /* 0x0003e20000100800 */
[----:B0-----:R-:W-:Y:S01]  /*5520*/  VIADD R5, R3, 0x5b ;  /* 0x0000005b03057836 */ /* 0x001fe20000000000 */
[----:B------:R-:W-:Y:S01]  /*5530*/  ISETP.GT.U32.AND P5, PT, R7, R16, PT ;  /* 0x000000100700720c */ /* 0x000fe20003fa4070 */
[--C-:B------:R-:W-:Y:S01]  /*5540*/  @!P6 IMAD.IADD R11, R11, 0x1, -R7.reuse ;  /* 0x000000010b0be824 */ /* 0x100fe200078e0a07 */
[----:B------:R-:W-:Y:S01]  /*5550*/  STL [R1+0x808], R17 ;  /* 0x0008081101007387 */ /* 0x000fe20000100800 */
[----:B------:R-:W-:Y:S01]  /*5560*/  @!P2 IMAD.IADD R19, R19, 0x1, -R7 ;  /* 0x000000011313a824 */ /* 0x000fe200078e0a07 */
[----:B------:R-:W-:Y:S01]  /*5570*/  IABS R6, R5 ;  /* 0x0000000500067213 */ /* 0x000fe20000000000 */
[----:B------:R-:W-:Y:S01]  /*5580*/  IMAD.MOV.U32 R12, RZ, RZ, R9 ;  /* 0x000000ffff0c7224 */ /* 0x000fe200078e0009 */
[----:B------:R-:W-:Y:S01]  /*5590*/  ISETP.GE.AND P2, PT, R4, RZ, PT ;  /* 0x000000ff0400720c */ /* 0x000fe20003f46270 */
[----:B------:R-:W-:Y:S01]  /*55a0*/  @!P3 IMAD.MOV R19, RZ, RZ, -R19 ;  /* 0x000000ffff13b224 */ /* 0x000fe200078e0a13 */
[----:B------:R-:W-:Y:S01]  /*55b0*/  ISETP.GT.U32.AND P6, PT, R7, R11, PT ;  /* 0x0000000b0700720c */ /* 0x000fe20003fc4070 */
[----:B------:R-:W-:Y:S01]  /*55c0*/  IMAD.MOV.U32 R2, RZ, RZ, R6 ;  /* 0x000000ffff027224 */ /* 0x000fe200078e0006 */
[----:B-1----:R-:W-:Y:S01]  /*55d0*/  IABS R18, R14 ;  /* 0x0000000e00127213 */ /* 0x002fe20000000000 */
[----:B------:R-:W-:Y:S01]  /*55e0*/  IMAD.HI.U32 R6, R8, R10, RZ ;  /* 0x0000000a08067227 */ /* 0x000fe200078e00ff */
[----:B------:R-:W-:-:S03]  /*55f0*/  ISETP.GE.AND P3, PT, R14, RZ, PT ;  /* 0x000000ff0e00720c */ /* 0x000fc60003f66270 */
[----:B------:R-:W-:-:S04]  /*5600*/  IMAD.HI.U32 R4, R8, R2, RZ ;  /* 0x0000000208047227 */ /* 0x000fc800078e00ff */
[----:B------:R-:W-:Y:S02]  /*5610*/  IMAD.MOV R6, RZ, RZ, -R6 ;  /* 0x000000ffff067224 */ /* 0x000fe400078e0a06 */
[----:B------:R-:W-:Y:S02]  /*5620*/  IMAD.MOV R4, RZ, RZ, -R4 ;  /* 0x000000ffff047224 */ /* 0x000fe400078e0a04 */
[C---:B------:R-:W-:Y:S02]  /*5630*/  IMAD R10, R7.reuse, R6, R10 ;  /* 0x00000006070a7224 */ /* 0x040fe400078e020a */
[C---:B------:R-:W-:Y:S02]  /*5640*/  IMAD R2, R7.reuse, R4, R2 ;  /* 0x0000000407027224 */ /* 0x040fe400078e0202 */
[--C-:B------:R-:W-:Y:S01]  /*5650*/  @!P5 IMAD.IADD R16, R16, 0x1, -R7.reuse ;  /* 0x000000011010d824 */ /* 0x100fe200078e0a07 */
[----:B------:R-:W-:Y:S01]  /*5660*/  ISETP.GT.U32.AND P5, PT, R7, R10, PT ;  /* 0x0000000a0700720c */ /* 0x000fe20003fa4070 */
[----:B------:R-:W-:Y:S01]  /*5670*/  @!P6 IMAD.IADD R11, R11, 0x1, -R7 ;  /* 0x000000010b0be824 */ /* 0x000fe200078e0a07 */
[----:B------:R-:W-:Y:S01]  /*5680*/  ISETP.GT.U32.AND P6, PT, R7, R2, PT ;  /* 0x000000020700720c */ /* 0x000fe20003fc4070 */
[----:B------:R-:W-:Y:S01]  /*5690*/  @!P1 IMAD.MOV R12, RZ, RZ, -R12 ;  /* 0x000000ffff0c9224 */ /* 0x000fe200078e0a0c */
[----:B------:R-:W-:Y:S01]  /*56a0*/  ISETP.GE.AND P1, PT, R5, RZ, PT ;  /* 0x000000ff0500720c */ /* 0x000fe20003f26270 */
[----:B------:R-:W-:-:S02]  /*56b0*/  VIADD R5, R3, 0x5d ;  /* 0x0000005d03057836 */ /* 0x000fc40000000000 */
[----:B------:R-:W-:Y:S01]  /*56c0*/  IMAD.HI.U32 R6, R8, R18, RZ ;  /* 0x0000001208067227 */ /* 0x000fe200078e00ff */
[----:B------:R0:W-:Y:S02]  /*56d0*/  STL [R1+0x80c], R12 ;  /* 0x00080c0c01007387 */ /* 0x0001e40000100800 */
[----:B------:R-:W-:Y:S01]  /*56e0*/  IABS R15, R5 ;  /* 0x00000005000f7213 */ /* 0x000fe20000000000 */
[----:B------:R-:W-:Y:S01]  /*56f0*/  IMAD.MOV R6, RZ, RZ, -R6 ;  /* 0x000000ffff067224 */ /* 0x000fe200078e0a06 */
[----:B------:R1:W-:Y:S01]  /*5700*/  STL [R1+0x7fc], R19 ;  /* 0x0007fc1301007387 */ /* 0x0003e20000100800 */
[--C-:B------:R-:W-:Y:S02]  /*5710*/  @!P5 IMAD.IADD R10, R10, 0x1, -R7.reuse ;  /* 0x000000010a0ad824 */ /* 0x100fe400078e0a07 */
[C---:B------:R-:W-:Y:S02]  /*5720*/  IMAD R18, R7.reuse, R6, R18 ;  /* 0x0000000607127224 */ /* 0x040fe400078e0212 */
[----:B------:R-:W-:Y:S01]  /*5730*/  @!P6 IMAD.IADD R2, R2, 0x1, -R7 ;  /* 0x000000010202e824 */ /* 0x000fe200078e0a07 */
[C---:B------:R-:W-:Y:S01]  /*5740*/  ISETP.GT.U32.AND P6, PT, R7.reuse, R10, PT ;  /* 0x0000000a0700720c */ /* 0x040fe20003fc4070 */
[----:B------:R-:W-:Y:S01]  /*5750*/  IMAD.HI.U32 R20, R8, R15, RZ ;  /* 0x0000000f08147227 */ /* 0x000fe200078e00ff */
[----:B------:R-:W-:-:S03]  /*5760*/  ISETP.GT.U32.AND P5, PT, R7, R18, PT ;  /* 0x000000120700720c */ /* 0x000fc60003fa4070 */
[C---:B------:R-:W-:Y:S02]  /*5770*/  VIADD R4, R3.reuse, 0x5f ;  /* 0x0000005f03047836 */ /* 0x040fe40000000000 */
[----:B------:R-:W-:Y:S02]  /*5780*/  IMAD.MOV R20, RZ, RZ, -R20 ;  /* 0x000000ffff147224 */ /* 0x000fe400078e0a14 */
[----:B------:R-:W-:Y:S01]  /*5790*/  VIADD R9, R3, 0x5e ;  /* 0x0000005e03097836 */ /* 0x000fe20000000000 */
[----:B0-----:R-:W-:Y:S01]  /*57a0*/  IABS R12, R4 ;  /* 0x00000004000c7213 */ /* 0x001fe20000000000 */
[C---:B------:R-:W-:Y:S02]  /*57b0*/  IMAD R14, R7.reuse, R20, R15 ;  /* 0x00000014070e7224 */ /* 0x040fe400078e020f */
[----:B------:R-:W-:Y:S01]  /*57c0*/  @!P6 IMAD.IADD R10, R10, 0x1, -R7 ;  /* 0x000000010a0ae824 */ /* 0x000fe200078e0a07 */
[----:B------:R-:W-:Y:S01]  /*57d0*/  IABS R13, R9 ;  /* 0x00000009000d7213 */ /* 0x000fe20000000000 */
[----:B-1----:R-:W-:Y:S01]  /*57e0*/  IMAD.MOV.U32 R19, RZ, RZ, R16 ;  /* 0x000000ffff137224 */ /* 0x002fe200078e0010 */
[----:B------:R-:W-:Y:S01]  /*57f0*/  ISETP.GT.U32.AND P6, PT, R7, R14, PT ;  /* 0x0000000e0700720c */ /* 0x000fe20003fc4070 */
[----:B------:R-:W-:-:S04]  /*5800*/  IMAD.HI.U32 R16, R8, R12, RZ ;  /* 0x0000000c08107227 */ /* 0x000fc800078e00ff */
[----:B------:R-:W-:Y:S02]  /*5810*/  @!P5 IMAD.IADD R18, R18, 0x1, -R7 ;  /* 0x000000011212d824 */ /* 0x000fe400078e0a07 */
[----:B------:R-:W-:Y:S01]  /*5820*/  @!P4 IMAD.MOV R19, RZ, RZ, -R19 ;  /* 0x000000ffff13c224 */ /* 0x000fe200078e0a13 */
[C---:B------:R-:W-:Y:S01]  /*5830*/  ISETP.GT.U32.AND P4, PT, R7.reuse, R2, PT ;  /* 0x000000020700720c */ /* 0x040fe20003f84070 */
[----:B------:R-:W-:Y:S01]  /*5840*/  IMAD.MOV R16, RZ, RZ, -R16 ;  /* 0x000000ffff107224 */ /* 0x000fe200078e0a10 */
[C---:B------:R-:W-:Y:S01]  /*5850*/  ISETP.GT.U32.AND P5, PT, R7.reuse, R18, PT ;  /* 0x000000120700720c */ /* 0x040fe20003fa4070 */
[----:B------:R-:W-:Y:S01]  /*5860*/  IMAD.HI.U32 R17, R8, R13, RZ ;  /* 0x0000000d08117227 */ /* 0x000fe200078e00ff */
[----:B------:R0:W-:Y:S03]  /*5870*/  STL [R1+0x98], R19 ;  /* 0x0000981301007387 */ /* 0x0001e60000100800 */
[----:B------:R-:W-:-:S02]  /*5880*/  IMAD R12, R7, R16, R12 ;  /* 0x00000010070c7224 */ /* 0x000fc400078e020c */
[----:B------:R-:W-:Y:S02]  /*5890*/  @!P6 IMAD.IADD R14, R14, 0x1, -R7 ;  /* 0x000000010e0ee824 */ /* 0x000fe400078e0a07 */
[----:B------:R-:W-:Y:S01]  /*58a0*/  IMAD.MOV R17, RZ, RZ, -R17 ;  /* 0x000000ffff117224 */ /* 0x000fe200078e0a11 */
[----:B------:R-:W-:Y:S01]  /*58b0*/  ISETP.GT.U32.AND P6, PT, R7, R12, PT ;  /* 0x0000000c0700720c */ /* 0x000fe20003fc4070 */
[----:B------:R-:W-:Y:S02]  /*58c0*/  VIADD R6, R3, 0x60 ;  /* 0x0000006003067836 */ /* 0x000fe40000000000 */
[----:B0-----:R-:W-:Y:S02]  /*58d0*/  IMAD.MOV.U32 R19, RZ, RZ, R11 ;  /* 0x000000ffff137224 */ /* 0x001fe400078e000b */
[----:B------:R-:W-:Y:S01]  /*58e0*/  IMAD R13, R7, R17, R13 ;  /* 0x00000011070d7224 */ /* 0x000fe200078e020d */
[----:B------:R-:W-:Y:S01]  /*58f0*/  IABS R15, R6 ;  /* 0x00000006000f7213 */ /* 0x000fe20000000000 */
[----:B------:R-:W-:-:S02]  /*5900*/  IMAD.MOV.U32 R17, RZ, RZ, R10 ;  /* 0x000000ffff117224 */ /* 0x000fc400078e000a */
[----:B------:R-:W-:Y:S01]  /*5910*/  @!P4 IMAD.IADD R2, R2, 0x1, -R7 ;  /* 0x000000010202c824 */ /* 0x000fe200078e0a07 */
[----:B------:R-:W-:Y:S01]  /*5920*/  ISETP.GE.AND P4, PT, R9, RZ, PT ;  /* 0x000000ff0900720c */ /* 0x000fe20003f86270 */
[----:B------:R-:W-:Y:S01]  /*5930*/  @!P0 IMAD.MOV R19, RZ, RZ, -R19 ;  /* 0x000000ffff138224 */ /* 0x000fe200078e0a13 */
[----:B------:R-:W-:Y:S01]  /*5940*/  ISETP.GE.AND P0, PT, R5, RZ, PT ;  /* 0x000000ff0500720c */ /* 0x000fe20003f06270 */
[----:B------:R-:W-:Y:S01]  /*5950*/  @!P5 IMAD.IADD R18, R18, 0x1, -R7 ;  /* 0x000000011212d824 */ /* 0x000fe200078e0a07 */
[----:B------:R-:W-:Y:S01]  /*5960*/  ISETP.GE.AND P5, PT, R4, RZ, PT ;  /* 0x000000ff0400720c */ /* 0x000fe20003fa6270 */
[----:B------:R-:W-:Y:S01]  /*5970*/  @!P2 IMAD.MOV R17, RZ, RZ, -R17 ;  /* 0x000000ffff11a224 */ /* 0x000fe200078e0a11 */
[----:B------:R-:W-:Y:S01]  /*5980*/  ISETP.GT.U32.AND P2, PT, R7, R13, PT ;  /* 0x0000000d0700720c */ /* 0x000fe20003f44070 */
[----:B------:R-:W-:Y:S01]  /*5990*/  VIADD R4, R3, 0x61 ;  /* 0x0000006103047836 */ /* 0x000fe20000000000 */
[----:B------:R-:W-:Y:S01]  /*59a0*/  STL [R1+0x9c], R19 ;  /* 0x00009c1301007387 */ /* 0x000fe20000100800 */
[----:B------:R-:W-:-:S02]  /*59b0*/  IMAD.MOV.U32 R5, RZ, RZ, R2 ;  /* 0x000000ffff057224 */ /* 0x000fc400078e0002 */
[----:B------:R-:W-:Y:S01]  /*59c0*/  @!P6 IMAD.IADD R12, R12, 0x1, -R7 ;  /* 0x000000010c0ce824 */ /* 0x000fe200078e0a07 */
[----:B------:R-:W-:Y:S01]  /*59d0*/  IABS R9, R4 ;  /* 0x0000000400097213 */ /* 0x000fe20000000000 */
[----:B------:R-:W-:Y:S01]  /*59e0*/  @!P1 IMAD.MOV R5, RZ, RZ, -R5 ;  /* 0x000000ffff059224 */ /* 0x000fe200078e0a05 */
[C---:B------:R-:W-:Y:S01]  /*59f0*/  ISETP.GT.U32.AND P1, PT, R7.reuse, R14, PT ;  /* 0x0000000e0700720c */ /* 0x040fe20003f24070 */
[C---:B------:R-:W-:Y:S01]  /*5a00*/  IMAD.HI.U32 R11, R8.reuse, R15, RZ ;  /* 0x0000000f080b7227 */ /* 0x040fe200078e00ff */
[C---:B------:R-:W-:Y:S01]  /*5a10*/  ISETP.GT.U32.AND P6, PT, R7.reuse, R12, PT ;  /* 0x0000000c0700720c */ /* 0x040fe20003fc4070 */
[----:B------:R0:W-:Y:S02]  /*5a20*/  STL [R1+0x7f0], R17 ;  /* 0x0007f01101007387 */ /* 0x0001e40000100800 */
[----:B------:R-:W-:Y:S02]  /*5a30*/  IMAD.MOV R11, RZ, RZ, -R11 ;  /* 0x000000ffff0b7224 */ /* 0x000fe400078e0a0b */
[----:B------:R-:W-:Y:S01]  /*5a40*/  IMAD.HI.U32 R10, R8, R9, RZ ;  /* 0x00000009080a7227 */ /* 0x000fe200078e00ff */
[----:B------:R1:W-:Y:S03]  /*5a50*/  STL [R1+0x7e8], R5 ;  /* 0x0007e80501007387 */ /* 0x0003e60000100800 */
[----:B------:R-:W-:-:S02]  /*5a60*/  IMAD R11, R7, R11, R15 ;  /* 0x0000000b070b7224 */ /* 0x000fc400078e020f */
[--C-:B------:R-:W-:Y:S02]  /*5a70*/  @!P2 IMAD.IADD R13, R13, 0x1, -R7.reuse ;  /* 0x000000010d0da824 */ /* 0x100fe400078e0a07 */
[----:B------:R-:W-:Y:S02]  /*5a80*/  IMAD.MOV R10, RZ, RZ, -R10 ;  /* 0x000000ffff0a7224 */ /* 0x000fe400078e0a0a */
[----:B------:R-:W-:Y:S01]  /*5a90*/  @!P1 IMAD.IADD R14, R14, 0x1, -R7 ;  /* 0x000000010e0e9824 */ /* 0x000fe200078e0a07 */
[C---:B------:R-:W-:Y:S01]  /*5aa0*/  ISETP.GT.U32.AND P2, PT, R7.reuse, R13, PT ;  /* 0x0000000d0700720c */ /* 0x040fe20003f44070 */
[C---:B------:R-:W-:Y:S01]  /*5ab0*/  IMAD R9, R7.reuse, R10, R9 ;  /* 0x0000000a07097224 */ /* 0x040fe200078e0209 */
[----:B------:R-:W-:Y:S01]  /*5ac0*/  ISETP.GT.U32.AND P1, PT, R7, R11, PT ;  /* 0x0000000b0700720c */ /* 0x000fe20003f24070 */
[----:B------:R-:W-:Y:S02]  /*5ad0*/  @!P6 IMAD.IADD R12, R12, 0x1, -R7 ;  /* 0x000000010c0ce824 */ /* 0x000fe400078e0a07 */
[----:B0-----:R-:W-:Y:S01]  /*5ae0*/  VIADD R17, R3, 0x62 ;  /* 0x0000006203117836 */ /* 0x001fe20000000000 */
[----:B------:R-:W-:Y:S01]  /*5af0*/  ISETP.GT.U32.AND P6, PT, R7, R9, PT ;  /* 0x000000090700720c */ /* 0x000fe20003fc4070 */
[----:B------:R-:W-:-:S02]  /*5b00*/  VIADD R15, R3, 0x63 ;  /* 0x00000063030f7836 */ /* 0x000fc40000000000 */
[----:B------:R-:W-:Y:S01]  /*5b10*/  VIADD R16, R3, 0x64 ;  /* 0x0000006403107836 */ /* 0x000fe20000000000 */
[----:B------:R-:W-:Y:S01]  /*5b20*/  IABS R19, R17 ;  /* 0x0000001100137213 */ /* 0x000fe20000000000 */
[----:B------:R-:W-:Y:S01]  /*5b30*/  IMAD.MOV.U32 R22, RZ, RZ, R18 ;  /* 0x000000ffff167224 */ /* 0x000fe200078e0012 */
[----:B------:R-:W-:Y:S01]  /*5b40*/  IABS R2, R15 ;  /* 0x0000000f00027213 */ /* 0x000fe20000000000 */
[--C-:B------:R-:W-:Y:S01]  /*5b50*/  @!P2 IMAD.IADD R13, R13, 0x1, -R7.reuse ;  /* 0x000000010d0da824 */ /* 0x100fe200078e0a07 */
[----:B-1----:R-:W-:Y:S01]  /*5b60*/  IABS R5, R16 ;  /* 0x0000001000057213 */ /* 0x002fe20000000000 */
[----:B------:R-:W-:Y:S01]  /*5b70*/  @!P1 IMAD.IADD R11, R11, 0x1, -R7 ;  /* 0x000000010b0b9824 */ /* 0x000fe200078e0a07 */
[----:B------:R-:W-:Y:S01]  /*5b80*/  ISETP.GE.AND P2, PT, R6, RZ, PT ;  /* 0x000000ff0600720c */ /* 0x000fe20003f46270 */
[----:B------:R-:W-:Y:S01]  /*5b90*/  IMAD.HI.U32 R20, R8, R19, RZ ;  /* 0x0000001308147227 */ /* 0x000fe200078e00ff */
[----:B------:R-:W-:-:S03]  /*5ba0*/  ISETP.GE.AND P1, PT, R4, RZ, PT ;  /* 0x000000ff0400720c */ /* 0x000fc60003f26270 */
[----:B------:R-:W-:-:S04]  /*5bb0*/  IMAD.HI.U32 R6, R8, R2, RZ ;  /* 0x0000000208067227 */ /* 0x000fc800078e00ff */
[----:B------:R-:W-:Y:S01]  /*5bc0*/  @!P6 IMAD.IADD R9, R9, 0x1, -R7 ;  /* 0x000000010909e824 */ /* 0x000fe200078e0a07 */
[----:B------:R-:W-:Y:S01]  /*5bd0*/  ISETP.GT.U32.AND P6, PT, R7, R11, PT ;  /* 0x0000000b0700720c */ /* 0x000fe20003fc4070 */
[----:B------:R-:W-:-:S04]  /*5be0*/  IMAD.HI.U32 R10, R8, R5, RZ ;  /* 0x00000005080a7227 */ /* 0x000fc800078e00ff */
[----:B------:R-:W-:Y:S02]  /*5bf0*/  IMAD.MOV R20, RZ, RZ, -R20 ;  /* 0x000000ffff147224 */ /* 0x000fe400078e0a14 */
[----:B------:R-:W-:Y:S02]  /*5c00*/  IMAD.MOV R6, RZ, RZ, -R6 ;  /* 0x000000ffff067224 */ /* 0x000fe400078e0a06 */
[----:B------:R-:W-:Y:S02]  /*5c10*/  IMAD.MOV R10, RZ, RZ, -R10 ;  /* 0x000000ffff0a7224 */ /* 0x000fe400078e0a0a */
[C---:B------:R-:W-:Y:S02]  /*5c20*/  IMAD R4, R7.reuse, R20, R19 ;  /* 0x0000001407047224 */ /* 0x040fe400078e0213 */
[----:B------:R-:W-:Y:S02]  /*5c30*/  IMAD R2, R7, R6, R2 ;  /* 0x0000000607027224 */ /* 0x000fe400078e0202 */
[----:B------:R-:W-:-:S02]  /*5c40*/  IMAD.MOV.U32 R21, RZ, RZ, R14 ;  /* 0x000000ffff157224 */ /* 0x000fc400078e000e */
[----:B------:R-:W-:Y:S02]  /*5c50*/  VIADD R6, R3, 0x65 ;  /* 0x0000006503067836 */ /* 0x000fe40000000000 */
[C---:B------:R-:W-:Y:S02]  /*5c60*/  IMAD R5, R7.reuse, R10, R5 ;  /* 0x0000000a07057224 */ /* 0x040fe400078e0205 */
[----:B------:R-:W-:Y:S01]  /*5c70*/  @!P3 IMAD.MOV R22, RZ, RZ, -R22 ;  /* 0x000000ffff16b224 */ /* 0x000fe200078e0a16 */
[C---:B------:R-:W-:Y:S01]  /*5c80*/  ISETP.GT.U32.AND P3, PT, R7.reuse, R4, PT ;  /* 0x000000040700720c */ /* 0x040fe20003f64070 */
[----:B------:R-:W-:Y:S01]  /*5c90*/  @!P0 IMAD.MOV R21, RZ, RZ, -R21 ;  /* 0x000000ffff158224 */ /* 0x000fe200078e0a15 */
[C---:B------:R-:W-:Y:S01]  /*5ca0*/  ISETP.GT.U32.AND P0, PT, R7.reuse, R9, PT ;  /* 0x000000090700720c */ /* 0x040fe20003f04070 */
[----:B------:R-:W-:Y:S01]  /*5cb0*/  @!P4 IMAD.MOV R13, RZ, RZ, -R13 ;  /* 0x000000ffff0dc224 */ /* 0x000fe200078e0a0d */
[----:B------:R-:W-:Y:S01]  /*5cc0*/  ISETP.GT.U32.AND P4, PT, R7, R2, PT ;  /* 0x000000020700720c */ /* 0x000fe20003f84070 */
[----:B------:R-:W-:Y:S01]  /*5cd0*/  @!P6 IMAD.IADD R11, R11, 0x1, -R7 ;  /* 0x000000010b0be824 */ /* 0x000fe200078e0a07 */
[----:B------:R-:W-:Y:S01]  /*5ce0*/  IABS R18, R6 ;  /* 0x0000000600127213 */ /* 0x000fe20000000000 */
[----:B------:R-:W-:Y:S01]  /*5cf0*/  VIADD R10, R3, 0x66 ;  /* 0x00000066030a7836 */ /* 0x000fe20000000000 */
[----:B------:R-:W-:Y:S01]  /*5d00*/  ISETP.GT.U32.AND P6, PT, R7, R5, PT ;  /* 0x000000050700720c */ /* 0x000fe20003fc4070 */
[----:B------:R-:W-:Y:S01]  /*5d10*/  IMAD.MOV.U32 R19, RZ, RZ, R12 ;  /* 0x000000ffff137224 */ /* 0x000fe200078e000c */
[----:B------:R-:W-:Y:S01]  /*5d20*/  STL [R1+0x7e0], R22 ;  /* 0x0007e01601007387 */ /* 0x000fe20000100800 */
[----:B------:R-:W-:Y:S01]  /*5d30*/  IMAD.HI.U32 R12, R8, R18, RZ ;  /* 0x00000012080c7227 */ /* 0x000fe200078e00ff */
[----:B------:R-:W-:-:S02]  /*5d40*/  IABS R14, R10 ;  /* 0x0000000a000e7213 */ /* 0x000fc40000000000 */
[----:B------:R-:W-:Y:S01]  /*5d50*/  STL [R1+0x7dc], R21 ;  /* 0x0007dc1501007387 */ /* 0x000fe20000100800 */
[----:B------:R-:W-:Y:S02]  /*5d60*/  IMAD.MOV R12, RZ, RZ, -R12 ;  /* 0x000000ffff0c7224 */ /* 0x000fe400078e0a0c */
[--C-:B------:R-:W-:Y:S01]  /*5d70*/  @!P0 IMAD.IADD R9, R9, 0x1, -R7.reuse ;  /* 0x0000000109098824 */ /* 0x100fe200078e0a07 */
[----:B------:R0:W-:Y:S01]  /*5d80*/  STL [R1+0x7d8], R13 ;  /* 0x0007d80d01007387 */ /* 0x0001e20000100800 */
[--C-:B------:R-:W-:Y:S01]  /*5d90*/  @!P3 IMAD.IADD R4, R4, 0x1, -R7.reuse ;  /* 0x000000010404b824 */ /* 0x100fe200078e0a07 */
[----:B------:R-:W-:Y:S01]  /*5da0*/  ISETP.GE.AND P3, PT, R16, RZ, PT ;  /* 0x000000ff1000720c */ /* 0x000fe20003f66270 */
[----:B------:R-:W-:Y:S01]  /*5db0*/  @!P4 IMAD.IADD R2, R2, 0x1, -R7 ;  /* 0x000000010202c824 */ /* 0x000fe200078e0a07 */
[----:B------:R-:W-:Y:S01]  /*5dc0*/  ISETP.GE.AND P0, PT, R15, RZ, PT ;  /* 0x000000ff0f00720c */ /* 0x000fe20003f06270 */
[----:B------:R-:W-:Y:S01]  /*5dd0*/  @!P5 IMAD.MOV R19, RZ, RZ, -R19 ;  /* 0x000000ffff13d224 */ /* 0x000fe200078e0a13 */
[C---:B------:R-:W-:Y:S01]  /*5de0*/  ISETP.GT.U32.AND P4, PT, R7.reuse, R4, PT ;  /* 0x000000040700720c */ /* 0x040fe20003f84070 */
[----:B------:R-:W-:Y:S01]  /*5df0*/  IMAD R12, R7, R12, R18 ;  /* 0x0000000c070c7224 */ /* 0x000fe200078e0212 */
[----:B------:R-:W-:Y:S01]  /*5e00*/  ISETP.GE.AND P5, PT, R17, RZ, PT ;  /* 0x000000ff1100720c */ /* 0x000fe20003fa6270 */
[----:B------:R-:W-:Y:S01]  /*5e10*/  @!P6 IMAD.IADD R5, R5, 0x1, -R7 ;  /* 0x000000010505e824 */ /* 0x000fe200078e0a07 */
[----:B------:R-:W-:Y:S01]  /*5e20*/  ISETP.GT.U32.AND P6, PT, R7, R2, PT ;  /* 0x000000020700720c */ /* 0x000fe20003fc4070 */
[----:B------:R-:W-:Y:S01]  /*5e30*/  IMAD.MOV.U32 R16, RZ, RZ, R9 ;  /* 0x000000ffff107224 */ /* 0x000fe200078e0009 */
[----:B------:R1:W-:Y:S01]  /*5e40*/  STL [R1+0x7d4], R19 ;  /* 0x0007d41301007387 */ /* 0x0003e20000100800 */
[----:B0-----:R-:W-:-:S04]  /*5e50*/  IMAD.HI.U32 R13, R8, R14, RZ ;  /* 0x0000000e080d7227 */ /* 0x001fc800078e00ff */
[----:B------:R-:W-:Y:S01]  /*5e60*/  @!P1 IMAD.MOV R16, RZ, RZ, -R16 ;  /* 0x000000ffff109224 */ /* 0x000fe200078e0a10 */
[----:B------:R-:W-:Y:S01]  /*5e70*/  ISETP.GT.U32.AND P1, PT, R7, R12, PT ;  /* 0x0000000c0700720c */ /* 0x000fe20003f24070 */
[----:B------:R-:W-:Y:S01]  /*5e80*/  @!P4 IMAD.IADD R4, R4, 0x1, -R7 ;  /* 0x000000010404c824 */ /* 0x000fe200078e0a07 */
[----:B------:R-:W-:Y:S01]  /*5e90*/  ISETP.GE.AND P4, PT, R6, RZ, PT ;  /* 0x000000ff0600720c */ /* 0x000fe20003f86270 */
[C---:B------:R-:W-:Y:S02]  /*5ea0*/  VIADD R6, R3.reuse, 0x69 ;  /* 0x0000006903067836 */ /* 0x040fe40000000000 */
[----:B-1----:R-:W-:Y:S02]  /*5eb0*/  IMAD.MOV.U32 R19, RZ, RZ, R11 ;  /* 0x000000ffff137224 */ /* 0x002fe400078e000b */
[----:B------:R-:W-:Y:S02]  /*5ec0*/  IMAD.MOV R11, RZ, RZ, -R13 ;  /* 0x000000ffff0b7224 */ /* 0x000fe400078e0a0d */
[----:B------:R-:W-:-:S02]  /*5ed0*/  VIADD R13, R3, 0x67 ;  /* 0x00000067030d7836 */ /* 0x000fc40000000000 */
[----:B------:R-:W-:Y:S01]  /*5ee0*/  @!P2 IMAD.MOV R19, RZ, RZ, -R19 ;  /* 0x000000ffff13a224 */ /* 0x000fe200078e0a13 */
[C---:B------:R-:W-:Y:S01]  /*5ef0*/  ISETP.GT.U32.AND P2, PT, R7.reuse, R5, PT ;  /* 0x000000050700720c */ /* 0x040fe20003f44070 */
[C---:B------:R-:W-:Y:S01]  /*5f00*/  IMAD R9, R7.reuse, R11, R14 ;  /* 0x0000000b07097224 */ /* 0x040fe200078e020e */
[----:B------:R-:W-:Y:S01]  /*5f10*/  IABS R15, R13 ;  /* 0x0000000d000f7213 */ /* 0x000fe20000000000 */
[--C-:B------:R-:W-:Y:S01]  /*5f20*/  @!P6 IMAD.IADD R2, R2, 0x1, -R7.reuse ;  /* 0x000000010202e824 */ /* 0x100fe200078e0a07 */
[----:B------:R-:W-:Y:S01]  /*5f30*/  STL [R1+0xa0], R19 ;  /* 0x0000a01301007387 */ /* 0x000fe20000100800 */
[----:B------:R-:W-:Y:S01]  /*5f40*/  @!P1 IMAD.IADD R12, R12, 0x1, -R7 ;  /* 0x000000010c0c9824 */ /* 0x000fe200078e0a07 */
[----:B------:R-:W-:Y:S01]  /*5f50*/  ISETP.GT.U32.AND P6, PT, R7, R9, PT ;  /* 0x000000090700720c */ /* 0x000fe20003fc4070 */
[----:B------:R-:W-:Y:S01]  /*5f60*/  IMAD.MOV.U32 R17, RZ, RZ, R4 ;  /* 0x000000ffff117224 */ /* 0x000fe200078e0004 */
[----:B------:R0:W-:Y:S01]  /*5f70*/  STL [R1+0xa4], R16 ;  /* 0x0000a41001007387 */ /* 0x0001e20000100800 */
[----:B------:R-:W-:Y:S01]  /*5f80*/  VIADD R11, R3, 0x68 ;  /* 0x00000068030b7836 */ /* 0x000fe20000000000 */
[----:B------:R-:W-:Y:S01]  /*5f90*/  ISETP.GE.AND P1, PT, R13, RZ, PT ;  /* 0x000000ff0d00720c */ /* 0x000fe20003f26270 */
[----:B------:R-:W-:Y:S01]  /*5fa0*/  @!P5 IMAD.MOV R17, RZ, RZ, -R17 ;  /* 0x000000ffff11d224 */ /* 0x000fe200078e0a11 */
[----:B------:R-:W-:Y:S01]  /*5fb0*/  ISETP.GT.U32.AND P5, PT, R7, R12, PT ;  /* 0x0000000c0700720c */ /* 0x000fe20003fa4070 */
[----:B------:R-:W-:Y:S01]  /*5fc0*/  IMAD.MOV.U32 R18, RZ, RZ, R2 ;  /* 0x000000ffff127224 */ /* 0x000fe200078e0002 */
[----:B------:R-:W-:Y:S01]  /*5fd0*/  IABS R14, R11 ;  /* 0x0000000b000e7213 */ /* 0x000fe20000000000 */
[----:B------:R-:W-:Y:S01]  /*5fe0*/  @!P2 IMAD.IADD R5, R5, 0x1, -R7 ;  /* 0x000000010505a824 */ /* 0x000fe200078e0a07 */
[----:B------:R-:W-:Y:S01]  /*5ff0*/  IABS R13, R6 ;  /* 0x00000006000d7213 */ /* 0x000fe20000000000 */
[----:B------:R-:W-:Y:S01]  /*6000*/  @!P0 IMAD.MOV R18, RZ, RZ, -R18 ;  /* 0x000000ffff128224 */ /* 0x000fe200078e0a12 */
[----:B------:R1:W-:Y:S01]  /*6010*/  STL [R1+0x7b8], R17 ;  /* 0x0007b81101007387 */ /* 0x0003e20000100800 */
[----:B0-----:R-:W-:Y:S01]  /*6020*/  IMAD.HI.U32 R16, R8, R15, RZ ;  /* 0x0000000f08107227 */ /* 0x001fe200078e00ff */
[----:B------:R-:W-:-:S02]  /*6030*/  ISETP.GE.AND P2, PT, R10, RZ, PT ;  /* 0x000000ff0a00720c */ /* 0x000fc40003f46270 */
[----:B------:R-:W-:Y:S01]  /*6040*/  STL [R1+0x7bc], R18 ;  /* 0x0007bc1201007387 */ /* 0x000fe20000100800 */
[----:B------:R-:W-:Y:S02]  /*6050*/  IMAD.MOV R16, RZ, RZ, -R16 ;  /* 0x000000ffff107224 */ /* 0x000fe400078e0a10 */
[----:B------:R-:W-:Y:S02]  /*6060*/  @!P6 IMAD.IADD R9, R9, 0x1, -R7 ;  /* 0x000000010909e824 */ /* 0x000fe400078e0a07 */
[C---:B------:R-:W-:Y:S02]  /*6070*/  IMAD R4, R7.reuse, R16, R15 ;  /* 0x0000001007047224 */ /* 0x040fe400078e020f */
[----:B-1----:R-:W-:Y:S01]  /*6080*/  IMAD.MOV.U32 R17, RZ, RZ, R5 ;  /* 0x000000ffff117224 */ /* 0x002fe200078e0005 */
[C---:B------:R-:W-:Y:S01]  /*6090*/  ISETP.GT.U32.AND P6, PT, R7.reuse, R9, PT ;  /* 0x000000090700720c */ /* 0x040fe20003fc4070 */
[----:B------:R-:W-:Y:S01]  /*60a0*/  IMAD.HI.U32 R10, R8, R14, RZ ;  /* 0x0000000e080a7227 */ /* 0x000fe200078e00ff */
[----:B------:R-:W-:-:S03]  /*60b0*/  ISETP.GT.U32.AND P0, PT, R7, R4, PT ;  /* 0x000000040700720c */ /* 0x000fc60003f04070 */
[----:B------:R-:W-:-:S04]  /*60c0*/  IMAD.HI.U32 R5, R8, R13, RZ ;  /* 0x0000000d08057227 */ /* 0x000fc800078e00ff */
[----:B------:R-:W-:Y:S02]  /*60d0*/  IMAD.MOV R10, RZ, RZ, -R10 ;  /* 0x000000ffff0a7224 */ /* 0x000fe400078e0a0a */
[----:B------:R-:W-:Y:S02]  /*60e0*/  IMAD.MOV R5, RZ, RZ, -R5 ;  /* 0x000000ffff057224 */ /* 0x000fe400078e0a05 */
[----:B------:R-:W-:Y:S02]  /*60f0*/  @!P5 IMAD.IADD R12, R12, 0x1, -R7 ;  /* 0x000000010c0cd824 */ /* 0x000fe400078e0a07 */
[C---:B------:R-:W-:Y:S02]  /*6100*/  IMAD R2, R7.reuse, R10, R14 ;  /* 0x0000000a07027224 */ /* 0x040fe400078e020e */
[C---:B------:R-:W-:Y:S02]  /*6110*/  IMAD R13, R7.reuse, R5, R13 ;  /* 0x00000005070d7224 */ /* 0x040fe400078e020d */
[----:B------:R-:W-:Y:S01]  /*6120*/  IMAD.MOV.U32 R15, RZ, RZ, R12 ;  /* 0x000000ffff0f7224 */ /* 0x000fe200078e000c */
[----:B------:R-:W-:Y:S01]  /*6130*/  ISETP.GT.U32.AND P5, PT, R7, R2, PT ;  /* 0x000000020700720c */ /* 0x000fe20003fa4070 */
[----:B------:R-:W-:-:S02]  /*6140*/  @!P0 IMAD.IADD R4, R4, 0x1, -R7 ;  /* 0x0000000104048824 */ /* 0x000fc400078e0a07 */
[----:B------:R-:W-:Y:S01]  /*6150*/  @!P4 IMAD.MOV R15, RZ, RZ, -R15 ;  /* 0x000000ffff0fc224 */ /* 0x000fe200078e0a0f */
[----:B------:R-:W-:Y:S01]  /*6160*/  ISETP.GT.U32.AND P4, PT, R7, R13, PT ;  /* 0x0000000d0700720c */ /* 0x000fe20003f84070 */
[----:B------:R-:W-:Y:S01]  /*6170*/  @!P6 IMAD.IADD R9, R9, 0x1, -R7 ;  /* 0x000000010909e824 */ /* 0x000fe200078e0a07 */
[----:B------:R-:W-:Y:S01]  /*6180*/  ISETP.GE.AND P6, PT, R6, RZ, PT ;  /* 0x000000ff0600720c */ /* 0x000fe20003fc6270 */
[----:B------:R-:W-:Y:S01]  /*6190*/  VIADD R6, R3, 0x6a ;  /* 0x0000006a03067836 */ /* 0x000fe20000000000 */
[----:B------:R-:W-:Y:S01]  /*61a0*/  ISETP.GT.U32.AND P0, PT, R7, R4, PT ;  /* 0x000000040700720c */ /* 0x000fe20003f04070 */
[----:B------:R-:W-:Y:S01]  /*61b0*/  @!P3 IMAD.MOV R17, RZ, RZ, -R17 ;  /* 0x000000ffff11b224 */ /* 0x000fe200078e0a11 */
[----:B------:R-:W-:Y:S01]  /*61c0*/  ISETP.GE.AND P3, PT, R11, RZ, PT ;  /* 0x000000ff0b00720c */ /* 0x000fe20003f66270 */
[----:B------:R-:W-:Y:S01]  /*61d0*/  VIADD R11, R3, 0x6b ;  /* 0x0000006b030b7836 */ /* 0x000fe20000000000 */
[----:B------:R-:W-:Y:S01]  /*61e0*/  IABS R21, R6 ;  /* 0x0000000600157213 */ /* 0x000fe20000000000 */
[----:B------:R-:W-:Y:S01]  /*61f0*/  @!P5 IMAD.IADD R2, R2, 0x1, -R7 ;  /* 0x000000010202d824 */ /* 0x000fe200078e0a07 */
[----:B------:R-:W-:Y:S01]  /*6200*/  STL [R1+0x7c0], R17 ;  /* 0x0007c01101007387 */ /* 0x000fe20000100800 */
[----:B------:R-:W-:Y:S01]  /*6210*/  IMAD.MOV.U32 R14, RZ, RZ, R9 ;  /* 0x000000ffff0e7224 */ /* 0x000fe200078e0009 */
[----:B------:R-:W-:Y:S01]  /*6220*/  IABS R20, R11 ;  /* 0x0000000b00147213 */ /* 0x000fe20000000000 */
[----:B------:R-:W-:Y:S01]  /*6230*/  IMAD.HI.U32 R12, R8, R21, RZ ;  /* 0x00000015080c7227 */ /* 0x000fe200078e00ff */
[----:B------:R-:W-:Y:S01]  /*6240*/  ISETP.GT.U32.AND P5, PT, R7, R2, PT ;  /* 0x000000020700720c */ /* 0x000fe20003fa4070 */
[----:B------:R0:W-:Y:S02]  /*6250*/  STL [R1+0x7c8], R15 ;  /* 0x0007c80f01007387 */ /* 0x0001e40000100800 */
[----:B------:R-:W-:-:S02]  /*6260*/  @!P4 IMAD.IADD R13, R13, 0x1, -R7 ;  /* 0x000000010d0dc824 */ /* 0x000fc400078e0a07 */
[----:B------:R-:W-:Y:S01]  /*6270*/  @!P0 IMAD.IADD R4, R4, 0x1, -R7 ;  /* 0x0000000104048824 */ /* 0x000fe200078e0a07 */
[----:B------:R-:W-:Y:S01]  /*6280*/  ISETP.GE.AND P0, PT, R11, RZ, PT ;  /* 0x000000ff0b00720c */ /* 0x000fe20003f06270 */
[----:B------:R-:W-:Y:S01]  /*6290*/  IMAD.MOV R11, RZ, RZ, -R12 ;  /* 0x000000ffff0b7224 */ /* 0x000fe200078e0a0c */
[----:B------:R-:W-:Y:S01]  /*62a0*/  ISETP.GT.U32.AND P4, PT, R7, R13, PT ;  /* 0x0000000d0700720c */ /* 0x000fe20003f84070 */
[----:B------:R-:W-:-:S04]  /*62b0*/  IMAD.HI.U32 R9, R8, R20, RZ ;  /* 0x0000001408097227 */ /* 0x000fc800078e00ff */
[----:B------:R-:W-:Y:S02]  /*62c0*/  IMAD R21, R7, R11, R21 ;  /* 0x0000000b07157224 */ /* 0x000fe400078e0215 */
[----:B0-----:R-:W-:Y:S02]  /*62d0*/  IMAD.MOV.U32 R15, RZ, RZ, R4 ;  /* 0x000000ffff0f7224 */ /* 0x001fe400078e0004 */
[----:B------:R-:W-:Y:S02]  /*62e0*/  VIADD R10, R3, 0x6c ;  /* 0x0000006c030a7836 */ /* 0x000fe40000000000 */
[----:B------:R-:W-:Y:S02]  /*62f0*/  IMAD.MOV R9, RZ, RZ, -R9 ;  /* 0x000000ffff097224 */ /* 0x000fe400078e0a09 */
[----:B------:R-:W-:Y:S01]  /*6300*/  @!P1 IMAD.MOV R15, RZ, RZ, -R15 ;  /* 0x000000ffff0f9224 */ /* 0x000fe200078e0a0f */
[C---:B------:R-:W-:Y:S01]  /*6310*/  ISETP.GT.U32.AND P1, PT, R7.reuse, R21, PT ;  /* 0x000000150700720c */ /* 0x040fe20003f24070 */
[----:B------:R-:W-:Y:S01]  /*6320*/  IMAD R20, R7, R9, R20 ;  /* 0x0000000907147224 */ /* 0x000fe200078e0214 */
[----:B------:R-:W-:Y:S01]  /*6330*/  IABS R5, R10 ;  /* 0x0000000a00057213 */ /* 0x000fe20000000000 */
[----:B------:R-:W-:Y:S01]  /*6340*/  @!P2 IMAD.MOV R14, RZ, RZ, -R14 ;  /* 0x000000ffff0ea224 */ /* 0x000fe200078e0a0e */
[----:B------:R-:W-:Y:S01]  /*6350*/  ISETP.GE.AND P2, PT, R6, RZ, PT ;  /* 0x000000ff0600720c */ /* 0x000fe20003f46270 */
[--C-:B------:R-:W-:Y:S01]  /*6360*/  @!P5 IMAD.IADD R2, R2, 0x1, -R7.reuse ;  /* 0x000000010202d824 */ /* 0x100fe200078e0a07 */
[----:B------:R-:W-:Y:S01]  /*6370*/  ISETP.GE.AND P5, PT, R10, RZ, PT ;  /* 0x000000ff0a00720c */ /* 0x000fe20003fa6270 */
[--C-:B------:R-:W-:Y:S01]  /*6380*/  @!P4 IMAD.IADD R13, R13, 0x1, -R7.reuse ;  /* 0x000000010d0dc824 */ /* 0x100fe200078e0a07 */
[----:B------:R-:W-:Y:S01]  /*6390*/  ISETP.GT.U32.AND P4, PT, R7, R20, PT ;  /* 0x000000140700720c */ /* 0x000fe20003f84070 */
[----:B------:R-:W-:Y:S01]  /*63a0*/  IMAD.HI.U32 R6, R8, R5, RZ ;  /* 0x0000000508067227 */ /* 0x000fe200078e00ff */
[----:B------:R0:W-:Y:S03]  /*63b0*/  STL [R1+0x7cc], R14 ;  /* 0x0007cc0e01007387 */ /* 0x0001e60000100800 */
[----:B------:R-:W-:Y:S01]  /*63c0*/  IMAD.MOV R6, RZ, RZ, -R6 ;  /* 0x000000ffff067224 */ /* 0x000fe200078e0a06 */
[----:B------:R1:W-:Y:S01]  /*63d0*/  STL [R1+0x7c4], R15 ;  /* 0x0007c40f01007387 */ /* 0x0003e20000100800 */
[----:B------:R-:W-:-:S02]  /*63e0*/  @!P1 IMAD.IADD R21, R21, 0x1, -R7 ;  /* 0x0000000115159824 */ /* 0x000fc400078e0a07 */
[----:B------:R-:W-:Y:S02]  /*63f0*/  IMAD R5, R7, R6, R5 ;  /* 0x0000000607057224 */ /* 0x000fe400078e0205 */
[----:B------:R-:W-:Y:S01]  /*6400*/  VIADD R11, R3, 0x6d ;  /* 0x0000006d030b7836 */ /* 0x000fe20000000000 */
[----:B------:R-:W-:Y:S01]  /*6410*/  ISETP.GT.U32.AND P1, PT, R7, R21, PT ;  /* 0x000000150700720c */ /* 0x000fe20003f24070 */
[----:B0-----:R-:W-:Y:S02]  /*6420*/  IMAD.MOV.U32 R14, RZ, RZ, R2 ;  /* 0x000000ffff0e7224 */ /* 0x001fe400078e0002 */
[----:B------:R-:W-:Y:S02]  /*6430*/  VIADD R6, R3, 0x6e ;  /* 0x0000006e03067836 */ /* 0x000fe40000000000 */
[----:B------:R-:W-:Y:S01]  /*6440*/  @!P3 IMAD.MOV R14, RZ, RZ, -R14 ;  /* 0x000000ffff0eb224 */ /* 0x000fe200078e0a0e */
[----:B------:R-:W-:Y:S01]  /*6450*/  ISETP.GE.AND P3, PT, R11, RZ, PT ;  /* 0x000000ff0b00720c */ /* 0x000fe20003f66270 */
[----:B------:R-:W-:Y:S01]  /*6460*/  @!P4 IMAD.IADD R20, R20, 0x1, -R7 ;  /* 0x000000011414c824 */ /* 0x000fe200078e0a07 */
[----:B------:R-:W-:Y:S01]  /*6470*/  IABS R11, R11 ;  /* 0x0000000b000b7213 */ /* 0x000fe20000000000 */
[C---:B------:R-:W-:Y:S01]  /*6480*/  VIADD R16, R3.reuse, 0x70 ;  /* 0x0000007003107836 */ /* 0x040fe20000000000 */
[----:B------:R0:W-:Y:S01]  /*6490*/  STL [R1+0xb0], R14 ;  /* 0x0000b00e01007387 */ /* 0x0001e20000100800 */
[----:B------:R-:W-:Y:S01]  /*64a0*/  IABS R9, R6 ;  /* 0x0000000600097213 */ /* 0x000fe20000000000 */
[----:B------:R-:W-:Y:S01]  /*64b0*/  VIADD R18, R3, 0x6f ;  /* 0x0000006f03127836 */ /* 0x000fe20000000000 */
[----:B------:R-:W-:Y:S01]  /*64c0*/  ISETP.GT.U32.AND P4, PT, R7, R20, PT ;  /* 0x000000140700720c */ /* 0x000fe20003f84070 */
[----:B------:R-:W-:Y:S01]  /*64d0*/  IMAD.HI.U32 R12, R8, R11, RZ ;  /* 0x0000000b080c7227 */ /* 0x000fe200078e00ff */
[----:B------:R-:W-:-:S02]  /*64e0*/  IABS R17, R16 ;  /* 0x0000001000117213 */ /* 0x000fc40000000000 */
[----:B-1----:R-:W-:Y:S01]  /*64f0*/  IABS R15, R18 ;  /* 0x00000012000f7213 */ /* 0x002fe20000000000 */
[----:B------:R-:W-:-:S04]  /*6500*/  IMAD.HI.U32 R10, R8, R9, RZ ;  /* 0x00000009080a7227 */ /* 0x000fc800078e00ff */
[----:B0-----:R-:W-:Y:S02]  /*6510*/  IMAD.MOV.U32 R14, RZ, RZ, R13 ;  /* 0x000000ffff0e7224 */ /* 0x001fe400078e000d */
[----:B------:R-:W-:Y:S02]  /*6520*/  IMAD.MOV R12, RZ, RZ, -R12 ;  /* 0x000000ffff0c7224 */ /* 0x000fe400078e0a0c */
[----:B------:R-:W-:Y:S01]  /*6530*/  @!P6 IMAD.MOV R14, RZ, RZ, -R14 ;  /* 0x000000ffff0ee224 */ /* 0x000fe200078e0a0e */
[----:B------:R-:W-:Y:S01]  /*6540*/  ISETP.GT.U32.AND P6, PT, R7, R5, PT ;  /* 0x000000050700720c */ /* 0x000fe20003fc4070 */
[----:B------:R-:W-:Y:S02]  /*6550*/  IMAD.MOV R10, RZ, RZ, -R10 ;  /* 0x000000ffff0a7224 */ /* 0x000fe400078e0a0a */
[----:B------:R-:W-:Y:S01]  /*6560*/  @!P1 IMAD.IADD R21, R21, 0x1, -R7 ;  /* 0x0000000115159824 */ /* 0x000fe200078e0a07 */
[----:B------:R-:W-:Y:S01]  /*6570*/  ISETP.GE.AND P1, PT, R6, RZ, PT ;  /* 0x000000ff0600720c */ /* 0x000fe20003f26270 */
[C---:B------:R-:W-:Y:S01]  /*6580*/  IMAD R6, R7.reuse, R12, R11 ;  /* 0x0000000c07067224 */ /* 0x040fe200078e020b */
[----:B------:R0:W-:Y:S01]  /*6590*/  STL [R1+0xb4], R14 ;  /* 0x0000b40e01007387 */ /* 0x0001e20000100800 */
[----:B------:R-:W-:-:S02]  /*65a0*/  IMAD R9, R7, R10, R9 ;  /* 0x0000000a07097224 */ /* 0x000fc400078e0209 */
[----:B------:R-:W-:Y:S01]  /*65b0*/  @!P4 IMAD.IADD R20, R20, 0x1, -R7 ;  /* 0x000000011414c824 */ /* 0x000fe200078e0a07 */
[----:B------:R-:W-:Y:S01]  /*65c0*/  ISETP.GT.U32.AND P4, PT, R7, R6, PT ;  /* 0x000000060700720c */ /* 0x000fe20003f84070 */
[----:B------:R-:W-:-:S04]  /*65d0*/  IMAD.HI.U32 R2, R8, R17, RZ ;  /* 0x0000001108027227 */ /* 0x000fc800078e00ff */
[----:B------:R-:W-:Y:S01]  /*65e0*/  @!P6 IMAD.IADD R5, R5, 0x1, -R7 ;  /* 0x000000010505e824 */ /* 0x000fe200078e0a07 */
[----:B------:R-:W-:Y:S01]  /*65f0*/  ISETP.GT.U32.AND P6, PT, R7, R9, PT ;  /* 0x000000090700720c */ /* 0x000fe20003fc4070 */
[----:B------:R-:W-:-:S04]  /*6600*/  IMAD.HI.U32 R4, R8, R15, RZ ;  /* 0x0000000f08047227 */ /* 0x000fc800078e00ff */
[----:B------:R-:W-:Y:S02]  /*6610*/  IMAD.MOV R2, RZ, RZ, -R2 ;  /* 0x000000ffff027224 */ /* 0x000fe400078e0a02 */
[----:B------:R-:W-:Y:S02]  /*6620*/  VIADD R13, R3, 0x72 ;  /* 0x00000072030d7836 */ /* 0x000fe40000000000 */
[----:B------:R-:W-:Y:S02]  /*6630*/  IMAD.MOV R4, RZ, RZ, -R4 ;  /* 0x000000ffff047224 */ /* 0x000fe400078e0a04 */
[----:B------:R-:W-:Y:S01]  /*6640*/  IMAD R17, R7, R2, R17 ;  /* 0x0000000207117224 */ /* 0x000fe200078e0211 */
[----:B------:R-:W-:Y:S01]  /*6650*/  IABS R2, R13 ;  /* 0x0000000d00027213 */ /* 0x000fe20000000000 */
[----:B------:R-:W-:Y:S02]  /*6660*/  VIADD R12, R3, 0x71 ;  /* 0x00000071030c7836 */ /* 0x000fe40000000000 */
[--C-:B------:R-:W-:Y:S01]  /*6670*/  @!P4 IMAD.IADD R6, R6, 0x1, -R7.reuse ;  /* 0x000000010606c824 */ /* 0x100fe200078e0a07 */
[----:B------:R-:W-:Y:S01]  /*6680*/  ISETP.GT.U32.AND P4, PT, R7, R5, PT ;  /* 0x000000050700720c */ /* 0x000fe20003f84070 */
[----:B------:R-:W-:-:S02]  /*6690*/  @!P6 IMAD.IADD R9, R9, 0x1, -R7 ;  /* 0x000000010909e824 */ /* 0x000fc400078e0a07 */
[C---:B------:R-:W-:Y:S01]  /*66a0*/  IMAD R15, R7.reuse, R4, R15 ;  /* 0x00000004070f7224 */ /* 0x040fe200078e020f */
[----:B------:R-:W-:Y:S01]  /*66b0*/  IABS R4, R12 ;  /* 0x0000000c00047213 */ /* 0x000fe20000000000 */
[----:B------:R-:W-:Y:S01]  /*66c0*/  IMAD.MOV.U32 R23, RZ, RZ, R21 ;  /* 0x000000ffff177224 */ /* 0x000fe200078e0015 */
[----:B------:R-:W-:Y:S01]  /*66d0*/  ISETP.GT.U32.AND P6, PT, R7, R9, PT ;  /* 0x000000090700720c */ /* 0x000fe20003fc4070 */
[----:B------:R-:W-:-:S04]  /*66e0*/  IMAD.HI.U32 R22, R8, R2, RZ ;  /* 0x0000000208167227 */ /* 0x000fc800078e00ff */
[----:B------:R-:W-:Y:S01]  /*66f0*/  @!P2 IMAD.MOV R23, RZ, RZ, -R23 ;  /* 0x000000ffff17a224 */ /* 0x000fe200078e0a17 */
[----:B------:R-:W-:Y:S01]  /*6700*/  ISETP.GT.U32.AND P2, PT, R7, R6, PT ;  /* 0x000000060700720c */ /* 0x000fe20003f44070 */
[----:B------:R-:W-:-:S03]  /*6710*/  IMAD.HI.U32 R21, R8, R4, RZ ;  /* 0x0000000408157227 */ /* 0x000fc600078e00ff */
[----:B------:R-:W-:Y:S01]  /*6720*/  STL [R1+0x7b4], R23 ;  /* 0x0007b41701007387 */ /* 0x000fe20000100800 */
[----:B------:R-:W-:Y:S02]  /*6730*/  IMAD.MOV R22, RZ, RZ, -R22 ;  /* 0x000000ffff167224 */ /* 0x000fe400078e0a16 */
[----:B------:R-:W-:Y:S02]  /*6740*/  IMAD.MOV R21, RZ, RZ, -R21 ;  /* 0x000000ffff157224 */ /* 0x000fe400078e0a15 */
[----:B------:R-:W-:Y:S01]  /*6750*/  @!P4 IMAD.IADD R5, R5, 0x1, -R7 ;  /* 0x000000010505c824 */ /* 0x000fe200078e0a07 */
[C---:B------:R-:W-:Y:S01]  /*6760*/  ISETP.GT.U32.AND P4, PT, R7.reuse, R17, PT ;  /* 0x000000110700720c */ /* 0x040fe20003f84070 */
[C---:B------:R-:W-:Y:S02]  /*6770*/  IMAD R2, R7.reuse, R22, R2 ;  /* 0x0000001607027224 */ /* 0x040fe400078e0202 */
[----:B------:R-:W-:Y:S01]  /*6780*/  @!P0 IMAD.MOV R20, RZ, RZ, -R20 ;  /* 0x000000ffff148224 */ /* 0x000fe200078e0a14 */
[C---:B------:R-:W-:Y:S01]  /*6790*/  ISETP.GT.U32.AND P0, PT, R7.reuse, R15, PT ;  /* 0x0000000f0700720c */ /* 0x040fe20003f04070 */
[----:B------:R-:W-:-:S02]  /*67a0*/  IMAD R4, R7, R21, R4 ;  /* 0x0000001507047224 */ /* 0x000fc400078e0204 */
[--C-:B------:R-:W-:Y:S01]  /*67b0*/  @!P6 IMAD.IADD R9, R9, 0x1, -R7.reuse ;  /* 0x000000010909e824 */ /* 0x100fe200078e0a07 */
[----:B------:R-:W-:Y:S01]  /*67c0*/  ISETP.GT.U32.AND P6, PT, R7, R2, PT ;  /* 0x000000020700720c */ /* 0x000fe20003fc4070 */
[----:B------:R-:W-:Y:S01]  /*67d0*/  VIADD R10, R3, 0x73 ;  /* 0x00000073030a7836 */ /* 0x000fe20000000000 */
[----:B------:R1:W-:Y:S01]  /*67e0*/  STL [R1+0x7b0], R20 ;  /* 0x0007b01401007387 */ /* 0x0003e20000100800 */
[--C-:B------:R-:W-:Y:S01]  /*67f0*/  @!P2 IMAD.IADD R6, R6, 0x1, -R7.reuse ;  /* 0x000000010606a824 */ /* 0x100fe200078e0a07 */
[----:B------:R-:W-:Y:S01]  /*6800*/  ISETP.GT.U32.AND P2, PT, R7, R4, PT ;  /* 0x000000040700720c */ /* 0x000fe20003f44070 */
[----:B------:R-:W-:Y:S01]  /*6810*/  VIADD R11, R3, 0x74 ;  /* 0x00000074030b7836 */ /* 0x000fe20000000000 */
[----:B------:R-:W-:Y:S01]  /*6820*/  IABS R19, R10 ;  /* 0x0000000a00137213 */ /* 0x000fe20000000000 */
[--C-:B------:R-:W-:Y:S01]  /*6830*/  @!P4 IMAD.IADD R17, R17, 0x1, -R7.reuse ;  /* 0x000000011111c824 */ /* 0x100fe200078e0a07 */
[----:B------:R-:W-:Y:S01]  /*6840*/  ISETP.GE.AND P4, PT, R16, RZ, PT ;  /* 0x000000ff1000720c */ /* 0x000fe20003f86270 */
[----:B------:R-:W-:Y:S01]  /*6850*/  @!P0 IMAD.IADD R15, R15, 0x1, -R7 ;  /* 0x000000010f0f8824 */ /* 0x000fe200078e0a07 */
[----:B0-----:R-:W-:Y:S01]  /*6860*/  IABS R14, R11 ;  /* 0x0000000b000e7213 */ /* 0x001fe20000000000 */
[----:B------:R-:W-:Y:S01]  /*6870*/  IMAD.MOV.U32 R24, RZ, RZ, R5 ;  /* 0x000000ffff187224 */ /* 0x000fe200078e0005 */
[----:B------:R-:W-:Y:S01]  /*6880*/  ISETP.GE.AND P0, PT, R18, RZ, PT ;  /* 0x000000ff1200720c */ /* 0x000fe20003f06270 */
[----:B-1----:R-:W-:-:S04]  /*6890*/  IMAD.HI.U32 R20, R8, R19, RZ ;  /* 0x0000001308147227 */ /* 0x002fc800078e00ff */
[----:B------:R-:W-:Y:S01]  /*68a0*/  @!P6 IMAD.IADD R2, R2, 0x1, -R7 ;  /* 0x000000010202e824 */ /* 0x000fe200078e0a07 */
[----:B------:R-:W-:Y:S01]  /*68b0*/  ISETP.GT.U32.AND P6, PT, R7, R17, PT ;  /* 0x000000110700720c */ /* 0x000fe20003fc4070 */
[----:B------:R-:W-:Y:S02]  /*68c0*/  IMAD.MOV R20, RZ, RZ, -R20 ;  /* 0x000000ffff147224 */ /* 0x000fe400078e0a14 */
[----:B------:R-:W-:-:S04]  /*68d0*/  IMAD.HI.U32 R21, R8, R14, RZ ;  /* 0x0000000e08157227 */ /* 0x000fc800078e00ff */
[----:B------:R-:W-:Y:S01]  /*68e0*/  @!P2 IMAD.IADD R4, R4, 0x1, -R7 ;  /* 0x000000010404a824 */ /* 0x000fe200078e0a07 */
[C---:B------:R-:W-:Y:S01]  /*68f0*/  ISETP.GT.U32.AND P2, PT, R7.reuse, R15, PT ;  /* 0x0000000f0700720c */ /* 0x040fe20003f44070 */
[----:B------:R-:W-:Y:S02]  /*6900*/  IMAD.MOV.U32 R23, RZ, RZ, R6 ;  /* 0x000000ffff177224 */ /* 0x000fe400078e0006 */
[C---:B------:R-:W-:Y:S02]  /*6910*/  IMAD R19, R7.reuse, R20, R19 ;  /* 0x0000001407137224 */ /* 0x040fe400078e0213 */
[----:B------:R-:W-:Y:S02]  /*6920*/  IMAD.MOV.U32 R6, RZ, RZ, R9 ;  /* 0x000000ffff067224 */ /* 0x000fe400078e0009 */
[----:B------:R-:W-:Y:S02]  /*6930*/  IMAD.MOV R21, RZ, RZ, -R21 ;  /* 0x000000ffff157224 */ /* 0x000fe400078e0a15 */
[----:B------:R-:W-:Y:S01]  /*6940*/  @!P5 IMAD.MOV R24, RZ, RZ, -R24 ;  /* 0x000000ffff18d224 */ /* 0x000fe200078e0a18 */
[C---:B------:R-:W-:Y:S01]  /*6950*/  ISETP.GT.U32.AND P5, PT, R7.reuse, R4, PT ;  /* 0x000000040700720c */ /* 0x040fe20003fa4070 */
[----:B------:R-:W-:Y:S01]  /*6960*/  @!P3 IMAD.MOV R23, RZ, RZ, -R23 ;  /* 0x000000ffff17b224 */ /* 0x000fe200078e0a17 */
[C---:B------:R-:W-:Y:S01]  /*6970*/  ISETP.GT.U32.AND P3, PT, R7.reuse, R2, PT ;  /* 0x000000020700720c */ /* 0x040fe20003f64070 */
[----:B------:R-:W-:Y:S01]  /*6980*/  @!P1 IMAD.MOV R6, RZ, RZ, -R6 ;  /* 0x000000ffff069224 */ /* 0x000fe200078e0a06 */
[C---:B------:R-:W-:Y:S01]  /*6990*/  ISETP.GT.U32.AND P1, PT, R7.reuse, R19, PT ;  /* 0x000000130700720c */ /* 0x040fe20003f24070 */
[----:B------:R-:W-:Y:S01]  /*69a0*/  IMAD R14, R7, R21, R14 ;  /* 0x00000015070e7224 */ /* 0x000fe200078e020e */
[----:B------:R-:W-:Y:S01]  /*69b0*/  STL [R1+0x7a4], R24 ;  /* 0x0007a41801007387 */ /* 0x000fe20000100800 */
[----:B------:R-:W-:-:S02]  /*69c0*/  VIADD R18, R3, 0x75 ;  /* 0x0000007503127836 */ /* 0x000fc40000000000 */
[----:B------:R-:W-:Y:S01]  /*69d0*/  VIADD R16, R3, 0x76 ;  /* 0x0000007603107836 */ /* 0x000fe20000000000 */
[----:B------:R-:W-:Y:S01]  /*69e0*/  STL [R1+0x7a0], R23 ;  /* 0x0007a01701007387 */ /* 0x000fe20000100800 */
[--C-:B------:R-:W-:Y:S01]  /*69f0*/  @!P6 IMAD.IADD R17, R17, 0x1, -R7.reuse ;  /* 0x000000011111e824 */ /* 0x100fe200078e0a07 */
[----:B------:R-:W-:Y:S01]  /*6a00*/  IABS R9, R18 ;  /* 0x0000001200097213 */ /* 0x000fe20000000000 */
[--C-:B------:R-:W-:Y:S01]  /*6a10*/  @!P2 IMAD.IADD R15, R15, 0x1, -R7.reuse ;  /* 0x000000010f0fa824 */ /* 0x100fe200078e0a07 */
[----:B------:R-:W-:Y:S01]  /*6a20*/  ISETP.GT.U32.AND P6, PT, R7, R14, PT ;  /* 0x0000000e0700720c */ /* 0x000fe20003fc4070 */
[--C-:B------:R-:W-:Y:S01]  /*6a30*/  @!P5 IMAD.IADD R4, R4, 0x1, -R7.reuse ;  /* 0x000000010404d824 */ /* 0x100fe200078e0a07 */
[----:B------:R-:W-:Y:S01]  /*6a40*/  IABS R5, R16 ;  /* 0x0000001000057213 */ /* 0x000fe20000000000 */
[----:B------:R-:W-:Y:S01]  /*6a50*/  @!P3 IMAD.IADD R2, R2, 0x1, -R7 ;  /* 0x000000010202b824 */ /* 0x000fe200078e0a07 */
[----:B------:R-:W-:Y:S01]  /*6a60*/  ISETP.GE.AND P2, PT, R12, RZ, PT ;  /* 0x000000ff0c00720c */ /* 0x000fe20003f46270 */
[----:B------:R-:W-:Y:S01]  /*6a70*/  IMAD.HI.U32 R12, R8, R9, RZ ;  /* 0x00000009080c7227 */ /* 0x000fe200078e00ff */
[----:B------:R0:W-:Y:S01]  /*6a80*/  STL [R1+0x79c], R6 ;  /* 0x00079c0601007387 */ /* 0x0001e20000100800 */
[----:B------:R-:W-:-:S02]  /*6a90*/  ISETP.GE.AND P5, PT, R13, RZ, PT ;  /* 0x000000ff0d00720c */ /* 0x000fc40003fa6270 */
[----:B------:R-:W-:Y:S01]  /*6aa0*/  ISETP.GE.AND P3, PT, R10, RZ, PT ;  /* 0x000000ff0a00720c */ /* 0x000fe20003f66270 */
[----:B------:R-:W-:Y:S01]  /*6ab0*/  @!P1 IMAD.IADD R19, R19, 0x1, -R7 ;  /* 0x0000000113139824 */ /* 0x000fe200078e0a07 */
[----:B------:R-:W-:Y:S01]  /*6ac0*/  ISETP.GE.AND P1, PT, R11, RZ, PT ;  /* 0x000000ff0b00720c */ /* 0x000fe20003f26270 */
[----:B------:R-:W-:Y:S02]  /*6ad0*/  IMAD.MOV.U32 R21, RZ, RZ, R15 ;  /* 0x000000ffff157224 */ /* 0x000fe400078e000f */
[----:B------:R-:W-:Y:S02]  /*6ae0*/  IMAD.MOV R10, RZ, RZ, -R12 ;  /* 0x000000ffff0a7224 */ /* 0x000fe400078e0a0c */
[----:B0-----:R-:W-:-:S04]  /*6af0*/  IMAD.HI.U32 R6, R8, R5, RZ ;  /* 0x0000000508067227 */ /* 0x001fc800078e00ff */
[----:B------:R-:W-:Y:S01]  /*6b00*/  @!P0 IMAD.MOV R21, RZ, RZ, -R21 ;  /* 0x000000ffff158224 */ /* 0x000fe200078e0a15 */
[C---:B------:R-:W-:Y:S01]  /*6b10*/  ISETP.GT.U32.AND P0, PT, R7.reuse, R19, PT ;  /* 0x000000130700720c */ /* 0x040fe20003f04070 */
[----:B------:R-:W-:Y:S02]  /*6b20*/  IMAD.MOV R6, RZ, RZ, -R6 ;  /* 0x000000ffff067224 */ /* 0x000fe400078e0a06 */
[----:B------:R-:W-:Y:S01]  /*6b30*/  IMAD.MOV.U32 R20, RZ, RZ, R17 ;  /* 0x000000ffff147224 */ /* 0x000fe200078e0011 */
[----:B------:R-:W-:Y:S01]  /*6b40*/  STL [R1+0x798], R21 ;  /* 0x0007981501007387 */ /* 0x000fe20000100800 */
[----:B------:R-:W-:Y:S01]  /*6b50*/  @!P6 IMAD.IADD R14, R14, 0x1, -R7 ;  /* 0x000000010e0ee824 */ /* 0x000fe200078e0a07 */
[----:B------:R-:W-:Y:S01]  /*6b60*/  ISETP.GE.AND P6, PT, R18, RZ, PT ;  /* 0x000000ff1200720c */ /* 0x000fe20003fc6270 */
[C---:B------:R-:W-:Y:S02]  /*6b70*/  IMAD R9, R7.reuse, R10, R9 ;  /* 0x0000000a07097224 */ /* 0x040fe400078e0209 */
[----:B------:R-:W-:Y:S01]  /*6b80*/  @!P4 IMAD.MOV R20, RZ, RZ, -R20 ;  /* 0x000000ffff14c224 */ /* 0x000fe200078e0a14 */
[C---:B------:R-:W-:Y:S01]  /*6b90*/  ISETP.GT.U32.AND P4, PT, R7.reuse, R14, PT ;  /* 0x0000000e0700720c */ /* 0x040fe20003f84070 */
[----:B------:R-:W-:-:S02]  /*6ba0*/  IMAD R6, R7, R6, R5 ;  /* 0x0000000607067224 */ /* 0x000fc400078e0205 */
[----:B------:R-:W-:Y:S01]  /*6bb0*/  IMAD.MOV.U32 R11, RZ, RZ, R2 ;  /* 0x000000ffff0b7224 */ /* 0x000fe200078e0002 */
[----:B------:R-:W-:Y:S01]  /*6bc0*/  STL [R1+0xb8], R20 ;  /* 0x0000b81401007387 */ /* 0x000fe20000100800 */
[----:B------:R-:W-:Y:S01]  /*6bd0*/  @!P2 IMAD.MOV R4, RZ, RZ, -R4 ;  /* 0x000000ffff04a224 */ /* 0x000fe200078e0a04 */
[C---:B------:R-:W-:Y:S01]  /*6be0*/  ISETP.GT.U32.AND P2, PT, R7.reuse, R9, PT ;  /* 0x000000090700720c */ /* 0x040fe20003f44070 */
[----:B------:R-:W-:Y:S01]  /*6bf0*/  @!P5 IMAD.MOV R11, RZ, RZ, -R11 ;  /* 0x000000ffff0bd224 */ /* 0x000fe200078e0a0b */
[----:B------:R-:W-:Y:S01]  /*6c00*/  ISETP.GT.U32.AND P5, PT, R7, R6, PT ;  /* 0x000000060700720c */ /* 0x000fe20003fa4070 */
[----:B------:R-:W-:Y:S01]  /*6c10*/  VIADD R2, R3, 0x77 ;  /* 0x0000007703027836 */ /* 0x000fe20000000000 */
[----:B------:R-:W-:Y:S01]  /*6c20*/  STL [R1+0xbc], R4 ;  /* 0x0000bc0401007387 */ /* 0x000fe20000100800 */
[--C-:B------:R-:W-:Y:S01]  /*6c30*/  @!P0 IMAD.IADD R19, R19, 0x1, -R7.reuse ;  /* 0x0000000113138824 */ /* 0x100fe200078e0a07 */
[----:B------:R-:W-:Y:S01]  /*6c40*/  ISETP.GE.AND P0, PT, R16, RZ, PT ;  /* 0x000000ff1000720c */ /* 0x000fe20003f06270 */
[----:B------:R-:W-:Y:S01]  /*6c50*/  @!P4 IMAD.IADD R14, R14, 0x1, -R7 ;  /* 0x000000010e0ec824 */ /* 0x000fe200078e0a07 */
[----:B------:R-:W-:Y:S01]  /*6c60*/  IABS R10, R2 ;  /* 0x00000002000a7213 */ /* 0x000fe20000000000 */
[----:B------:R0:W-:Y:S01]  /*6c70*/  STL [R1+0x794], R11 ;  /* 0x0007940b01007387 */ /* 0x0001e20000100800 */
[----:B------:R-:W-:Y:S01]  /*6c80*/  ISETP.GE.AND P4, PT, R2, RZ, PT ;  /* 0x000000ff0200720c */ /* 0x000fe20003f86270 */
[----:B------:R-:W-:-:S02]  /*6c90*/  VIADD R13, R3, 0x79 ;  /* 0x00000079030d7836 */ /* 0x000fc40000000000 */
[--C-:B------:R-:W-:Y:S02]  /*6ca0*/  @!P2 IMAD.IADD R9, R9, 0x1, -R7.reuse ;  /* 0x000000010909a824 */ /* 0x100fe400078e0a07 */
[----:B------:R-:W-:Y:S02]  /*6cb0*/  IMAD.MOV.U32 R2, RZ, RZ, R10 ;  /* 0x000000ffff027224 */ /* 0x000fe400078e000a */
[----:B------:R-:W-:Y:S01]  /*6cc0*/  @!P5 IMAD.IADD R6, R6, 0x1, -R7 ;  /* 0x000000010606d824 */ /* 0x000fe200078e0a07 */
[----:B------:R-:W-:Y:S01]  /*6cd0*/  ISETP.GT.U32.AND P5, PT, R7, R9, PT ;  /* 0x000000090700720c */ /* 0x000fe20003fa4070 */
[----:B0-----:R-:W-:Y:S02]  /*6ce0*/  IMAD.MOV.U32 R11, RZ, RZ, R19 ;  /* 0x000000ffff0b7224 */ /* 0x001fe400078e0013 */
[----:B------:R-:W-:Y:S02]  /*6cf0*/  VIADD R4, R3, 0x78 ;  /* 0x0000007803047836 */ /* 0x000fe40000000000 */
[----:B------:R-:W-:Y:S01]  /*6d00*/  @!P3 IMAD.MOV R11, RZ, RZ, -R11 ;  /* 0x000000ffff0bb224 */ /* 0x000fe200078e0a0b */
[----:B------:R-:W-:Y:S01]  /*6d10*/  ISETP.GT.U32.AND P3, PT, R7, R6, PT ;  /* 0x000000060700720c */ /* 0x000fe20003f64070 */
[----:B------:R-:W-:Y:S01]  /*6d20*/  IMAD.HI.U32 R10, R8, R2, RZ ;  /* 0x00000002080a7227 */ /* 0x000fe200078e00ff */
[----:B------:R-:W-:-:S02]  /*6d30*/  IABS R5, R4 ;  /* 0x0000000400057213 */ /* 0x000fc40000000000 */
[----:B------:R0:W-:Y:S01]  /*6d40*/  STL [R1+0x790], R11 ;  /* 0x0007900b01007387 */ /* 0x0001e20000100800 */
[----:B------:R-:W-:Y:S01]  /*6d50*/  ISETP.GE.AND P2, PT, R4, RZ, PT ;  /* 0x000000ff0400720c */ /* 0x000fe20003f46270 */
[----:B------:R-:W-:Y:S02]  /*6d60*/  VIADD R12, R3, 0x7b ;  /* 0x0000007b030c7836 */ /* 0x000fe40000000000 */
[----:B------:R-:W-:-:S04]  /*6d70*/  IMAD.HI.U32 R4, R8, R5, RZ ;  /* 0x0000000508047227 */ /* 0x000fc800078e00ff */
[----:B------:R-:W-:Y:S02]  /*6d80*/  @!P5 IMAD.IADD R9, R9, 0x1, -R7 ;  /* 0x000000010909d824 */ /* 0x000fe400078e0a07 */
[----:B0-----:R-:W-:Y:S02]  /*6d90*/  IMAD.MOV.U32 R11, RZ, RZ, R14 ;  /* 0x000000ffff0b7224 */ /* 0x001fe400078e000e */
[----:B------:R-:W-:Y:S02]  /*6da0*/  IMAD.MOV R14, RZ, RZ, -R10 ;  /* 0x000000ffff0e7224 */ /* 0x000fe400078e0a0a */
[----:B------:R-:W-:Y:S02]  /*6db0*/  IMAD.MOV R4, RZ, RZ, -R4 ;  /* 0x000000ffff047224 */ /* 0x000fe400078e0a04 */
[C---:B------:R-:W-:Y:S02]  /*6dc0*/  IMAD R14, R7.reuse, R14, R2 ;  /* 0x0000000e070e7224 */ /* 0x040fe400078e0202 */
[----:B------:R-:W-:-:S02]  /*6dd0*/  IMAD R5, R7, R4, R5 ;  /* 0x0000000407057224 */ /* 0x000fc400078e0205 */
[----:B------:R-:W-:Y:S01]  /*6de0*/  IMAD.MOV.U32 R15, RZ, RZ, R9 ;  /* 0x000000ffff0f7224 */ /* 0x000fe200078e0009 */
[----:B------:R-:W-:Y:S01]  /*6df0*/  ISETP.GT.U32.AND P5, PT, R7, R14, PT ;  /* 0x0000000e0700720c */ /* 0x000fe20003fa4070 */
[----:B------:R-:W-:Y:S01]  /*6e00*/  @!P1 IMAD.MOV R11, RZ, RZ, -R11 ;  /* 0x000000ffff0b9224 */ /* 0x000fe200078e0a0b */
[----:B------:R-:W-:Y:S01]  /*6e10*/  ISETP.GE.AND P1, PT, R13, RZ, PT ;  /* 0x000000ff0d00720c */ /* 0x000fe20003f26270 */
[----:B------:R-:W-:Y:S01]  /*6e20*/  @!P6 IMAD.MOV R15, RZ, RZ, -R15 ;  /* 0x000000ffff0fe224 */ /* 0x000fe200078e0a0f */
[----:B------:R-:W-:Y:S01]  /*6e30*/  ISETP.GT.U32.AND P6, PT, R7, R5, PT ;  /* 0x000000050700720c */ /* 0x000fe20003fc4070 */
[----:B------:R-:W-:Y:S01]  /*6e40*/  @!P3 IMAD.IADD R6, R6, 0x1, -R7 ;  /* 0x000000010606b824 */ /* 0x000fe200078e0a07 */
[----:B------:R-:W-:Y:S01]  /*6e50*/  IABS R13, R13 ;  /* 0x0000000d000d7213 */ /* 0x000fe20000000000 */
[----:B------:R0:W-:Y:S01]  /*6e60*/  STL [R1+0x78c], R11 ;  /* 0x00078c0b01007387 */ /* 0x0001e20000100800 */
[C---:B------:R-:W-:Y:S02]  /*6e70*/  VIADD R2, R3.reuse, 0x7a ;  /* 0x0000007a03027836 */ /* 0x040fe40000000000 */
[----:B------:R-:W-:Y:S01]  /*6e80*/  VIADD R4, R3, 0x7c ;  /* 0x0000007c03047836 */ /* 0x000fe20000000000 */
[----:B------:R-:W-:Y:S01]  /*6e90*/  STL [R1+0x780], R15 ;  /* 0x0007800f01007387 */ /* 0x000fe20000100800 */
[----:B------:R-:W-:Y:S01]  /*6ea0*/  IMAD.HI.U32 R10, R8, R13, RZ ;  /* 0x0000000d080a7227 */ /* 0x000fe200078e00ff */
[----:B------:R-:W-:-:S02]  /*6eb0*/  ISETP.GE.AND P3, PT, R2, RZ, PT ;  /* 0x000000ff0200720c */ /* 0x000fc40003f66270 */
[----:B------:R-:W-:Y:S01]  /*6ec0*/  IABS R2, R2 ;  /* 0x0000000200027213 */ /* 0x000fe20000000000 */
[----:B------:R-:W-:Y:S02]  /*6ed0*/  @!P5 IMAD.IADD R14, R14, 0x1, -R7 ;  /* 0x000000010e0ed824 */ /* 0x000fe400078e0a07 */
[----:B0-----:R-:W-:Y:S02]  /*6ee0*/  IMAD.MOV.U32 R11, RZ, RZ, R6 ;  /* 0x000000ffff0b7224 */ /* 0x001fe400078e0006 */
[----:B------:R-:W-:Y:S01]  /*6ef0*/  IMAD.MOV R10, RZ, RZ, -R10 ;  /* 0x000000ffff0a7224 */ /* 0x000fe200078e0a0a */
[----:B------:R-:W-:Y:S01]  /*6f00*/  ISETP.GT.U32.AND P5, PT, R7, R14, PT ;  /* 0x0000000e0700720c */ /* 0x000fe20003fa4070 */
[----:B------:R-:W-:Y:S01]  /*6f10*/  @!P0 IMAD.MOV R11, RZ, RZ, -R11 ;  /* 0x000000ffff0b8224 */ /* 0x000fe200078e0a0b */
[----:B------:R-:W-:Y:S01]  /*6f20*/  ISETP.GE.AND P0, PT, R12, RZ, PT ;  /* 0x000000ff0c00720c */ /* 0x000fe20003f06270 */
[----:B------:R-:W-:Y:S01]  /*6f30*/  @!P6 IMAD.IADD R5, R5, 0x1, -R7 ;  /* 0x000000010505e824 */ /* 0x000fe200078e0a07 */
[----:B------:R-:W-:Y:S01]  /*6f40*/  IABS R12, R12 ;  /* 0x0000000c000c7213 */ /* 0x000fe20000000000 */
[C---:B------:R-:W-:Y:S01]  /*6f50*/  IMAD R13, R7.reuse, R10, R13 ;  /* 0x0000000a070d7224 */ /* 0x040fe200078e020d */
[----:B------:R-:W-:Y:S01]  /*6f60*/  IABS R10, R4 ;  /* 0x00000004000a7213 */ /* 0x000fe20000000000 */
[----:B------:R-:W-:Y:S01]  /*6f70*/  IMAD.MOV.U32 R9, RZ, RZ, R2 ;  /* 0x000000ffff097224 */ /* 0x000fe200078e0002 */
[C---:B------:R-:W-:Y:S01]  /*6f80*/  ISETP.GT.U32.AND P6, PT, R7.reuse, R5, PT ;  /* 0x000000050700720c */ /* 0x040fe20003fc4070 */
[----:B------:R-:W-:Y:S01]  /*6f90*/  IMAD.HI.U32 R6, R8, R12, RZ ;  /* 0x0000000c08067227 */ /* 0x000fe200078e00ff */
[----:B------:R0:W-:Y:S03]  /*6fa0*/  STL [R1+0x788], R11 ;  /* 0x0007880b01007387 */ /* 0x0001e60000100800 */
[----:B------:R-:W-:Y:S01]  /*6fb0*/  @!P5 IMAD.IADD R14, R14, 0x1, -R7 ;  /* 0x000000010e0ed824 */ /* 0x000fe200078e0a07 */
[----:B------:R-:W-:Y:S01]  /*6fc0*/  ISETP.GT.U32.AND P5, PT, R7, R13, PT ;  /* 0x0000000d0700720c */ /* 0x000fe20003fa4070 */
[----:B------:R-:W-:-:S04]  /*6fd0*/  IMAD.HI.U32 R2, R8, R9, RZ ;  /* 0x0000000908027227 */ /* 0x000fc800078e00ff */
[----:B------:R-:W-:Y:S02]  /*6fe0*/  IMAD.MOV R6, RZ, RZ, -R6 ;  /* 0x000000ffff067224 */ /* 0x000fe400078e0a06 */
[----:B0-----:R-:W-:-:S04]  /*6ff0*/  IMAD.HI.U32 R11, R8, R10, RZ ;  /* 0x0000000a080b7227 */ /* 0x001fc800078e00ff */
[----:B------:R-:W-:Y:S02]  /*7000*/  IMAD.MOV R2, RZ, RZ, -R2 ;  /* 0x000000ffff027224 */ /* 0x000fe400078e0a02 */
[----:B------:R-:W-:Y:S02]  /*7010*/  IMAD.MOV R11, RZ, RZ, -R11 ;  /* 0x000000ffff0b7224 */ /* 0x000fe400078e0a0b */
[C---:B------:R-:W-:Y:S02]  /*7020*/  IMAD R12, R7.reuse, R6, R12 ;  /* 0x00000006070c7224 */ /* 0x040fe400078e020c */
[C---:B------:R-:W-:Y:S02]  /*7030*/  IMAD R9, R7.reuse, R2, R9 ;  /* 0x0000000207097224 */ /* 0x040fe400078e0209 */
[----:B------:R-:W-:Y:S02]  /*7040*/  IMAD.MOV.U32 R15, RZ, RZ, R14 ;  /* 0x000000ffff0f7224 */ /* 0x000fe400078e000e */
[----:B------:R-:W-:-:S02]  /*7050*/  IMAD R10, R7, R11, R10 ;  /* 0x0000000b070a7224 */ /* 0x000fc400078e020a */
[----:B------:R-:W-:Y:S01]  /*7060*/  @!P6 IMAD.IADD R5, R5, 0x1, -R7 ;  /* 0x000000010505e824 */ /* 0x000fe200078e0a07 */
[C---:B------:R-:W-:Y:S01]  /*7070*/  ISETP.GT.U32.AND P6, PT, R7.reuse, R12, PT ;  /* 0x0000000c0700720c */ /* 0x040fe20003fc4070 */
[----:B------:R-:W-:Y:S01]  /*7080*/  @!P4 IMAD.MOV R15, RZ, RZ, -R15 ;  /* 0x000000ffff0fc224 */ /* 0x000fe200078e0a0f */
[----:B------:R-:W-:Y:S01]  /*7090*/  ISETP.GT.U32.AND P4, PT, R7, R9, PT ;  /* 0x000000090700720c */ /* 0x000fe20003f84070 */
[----:B------:R-:W-:Y:S01]  /*70a0*/  @!P5 IMAD.IADD R13, R13, 0x1, -R7 ;  /* 0x000000010d0dd824 */ /* 0x000fe200078e0a07 */
[----:B------:R-:W-:Y:S01]  /*70b0*/  ISETP.GT.U32.AND P5, PT, R7, R10, PT ;  /* 0x0000000a0700720c */ /* 0x000fe20003fa4070 */
[C---:B------:R-:W-:Y:S01]  /*70c0*/  VIADD R19, R3.reuse, 0x7d ;  /* 0x0000007d03137836 */ /* 0x040fe20000000000 */
[----:B------:R0:W-:Y:S01]  /*70d0*/  STL [R1+0x784], R15 ;  /* 0x0007840f01007387 */ /* 0x0001e20000100800 */
[----:B------:R-:W-:Y:S02]  /*70e0*/  IMAD.MOV.U32 R14, RZ, RZ, R5 ;  /* 0x000000ffff0e7224 */ /* 0x000fe400078e0005 */
[----:B------:R-:W-:Y:S01]  /*70f0*/  VIADD R11, R3, 0x7f ;  /* 0x0000007f030b7836 */ /* 0x000fe20000000000 */
[----:B------:R-:W-:Y:S01]  /*7100*/  IABS R2, R19 ;  /* 0x0000001300027213 */ /* 0x000fe20000000000 */
[----:B------:R-:W-:-:S02]  /*7110*/  @!P2 IMAD.MOV R14, RZ, RZ, -R14 ;  /* 0x000000ffff0ea224 */ /* 0x000fc400078e0a0e */
[--C-:B------:R-:W-:Y:S01]  /*7120*/  @!P6 IMAD.IADD R12, R12, 0x1, -R7.reuse ;  /* 0x000000010c0ce824 */ /* 0x100fe200078e0a07 */
[----:B------:R-:W-:Y:S01]  /*7130*/  IABS R16, R11 ;  /* 0x0000000b00107213 */ /* 0x000fe20000000000 */
[--C-:B------:R-:W-:Y:S01]  /*7140*/  @!P4 IMAD.IADD R9, R9, 0x1, -R7.reuse ;  /* 0x000000010909c824 */ /* 0x100fe200078e0a07 */
[----:B------:R-:W-:Y:S01]  /*7150*/  ISETP.GT.U32.AND P4, PT, R7, R13, PT ;  /* 0x0000000d0700720c */ /* 0x000fe20003f84070 */
[----:B0-----:R-:W-:Y:S01]  /*7160*/  VIADD R15, R3, 0x7e ;  /* 0x0000007e030f7836 */ /* 0x001fe20000000000 */
[----:B------:R0:W-:Y:S01]  /*7170*/  STL [R1+0xc0], R14 ;  /* 0x0000c00e01007387 */ /* 0x0001e20000100800 */
[----:B------:R-:W-:Y:S01]  /*7180*/  @!P5 IMAD.IADD R10, R10, 0x1, -R7 ;  /* 0x000000010a0ad824 */ /* 0x000fe200078e0a07 */
[C---:B------:R-:W-:Y:S01]  /*7190*/  ISETP.GT.U32.AND P5, PT, R7.reuse, R12, PT ;  /* 0x0000000c0700720c */ /* 0x040fe20003fa4070 */
[C---:B------:R-:W-:Y:S01]  /*71a0*/  IMAD.HI.U32 R6, R8.reuse, R2, RZ ;  /* 0x0000000208067227 */ /* 0x040fe200078e00ff */
[----:B------:R-:W-:Y:S02]  /*71b0*/  IABS R18, R15 ;  /* 0x0000000f00127213 */ /* 0x000fe40000000000 */
[C---:B------:R-:W-:Y:S01]  /*71c0*/  ISETP.GT.U32.AND P2, PT, R7.reuse, R10, PT ;  /* 0x0000000a0700720c */ /* 0x040fe20003f44070 */
[----:B------:R-:W-:Y:S01]  /*71d0*/  IMAD.MOV R6, RZ, RZ, -R6 ;  /* 0x000000ffff067224 */ /* 0x000fe200078e0a06 */
[----:B------:R-:W-:Y:S01]  /*71e0*/  ISETP.GT.U32.AND P6, PT, R7, R9, PT ;  /* 0x000000090700720c */ /* 0x000fe20003fc4070 */
[----:B------:R-:W-:-:S04]  /*71f0*/  IMAD.HI.U32 R5, R8, R18, RZ ;  /* 0x0000001208057227 */ /* 0x000fc800078e00ff */
[----:B------:R-:W-:Y:S02]  /*7200*/  IMAD.MOV R5, RZ, RZ, -R5 ;  /* 0x000000ffff057224 */ /* 0x000fe400078e0a05 */
[C---:B------:R-:W-:Y:S02]  /*7210*/  IMAD R2, R7.reuse, R6, R2 ;  /* 0x0000000607027224 */ /* 0x040fe400078e0202 */
[----:B------:R-:W-:Y:S02]  /*7220*/  IMAD R18, R7, R5, R18 ;  /* 0x0000000507127224 */ /* 0x000fe400078e0212 */
[--C-:B------:R-:W-:Y:S01]  /*7230*/  @!P4 IMAD.IADD R13, R13, 0x1, -R7.reuse ;  /* 0x000000010d0dc824 */ /* 0x100fe200078e0a07 */
[C---:B------:R-:W-:Y:S01]  /*7240*/  ISETP.GT.U32.AND P4, PT, R7.reuse, R2, PT ;  /* 0x000000020700720c */ /* 0x040fe20003f84070 */
[----:B------:R-:W-:Y:S01]  /*7250*/  @!P5 IMAD.IADD R12, R12, 0x1, -R7 ;  /* 0x000000010c0cd824 */ /* 0x000fe200078e0a07 */
[----:B------:R-:W-:Y:S01]  /*7260*/  ISETP.GT.U32.AND P5, PT, R7, R18, PT ;  /* 0x000000120700720c */ /* 0x000fe20003fa4070 */
[----:B------:R-:W-:-:S02]  /*7270*/  VIADD R6, R3, 0x80 ;  /* 0x0000008003067836 */ /* 0x000fc40000000000 */
[----:B------:R-:W-:Y:S02]  /*7280*/  VIADD R5, R3, 0x81 ;  /* 0x0000008103057836 */ /* 0x000fe40000000000 */
[--C-:B------:R-:W-:Y:S01]  /*7290*/  @!P2 IMAD.IADD R10, R10, 0x1, -R7.reuse ;  /* 0x000000010a0aa824 */ /* 0x100fe200078e0a07 */
[----:B------:R-:W-:Y:S01]  /*72a0*/  IABS R17, R6 ;  /* 0x0000000600117213 */ /* 0x000fe20000000000 */
[----:B------:R-:W-:Y:S01]  /*72b0*/  @!P6 IMAD.IADD R9, R9, 0x1, -R7 ;  /* 0x000000010909e824 */ /* 0x000fe200078e0a07 */
[----:B------:R-:W-:Y:S01]  /*72c0*/  ISETP.GE.AND P2, PT, R19, RZ, PT ;  /* 0x000000ff1300720c */ /* 0x000fe20003f46270 */
[----:B------:R-:W-:Y:S01]  /*72d0*/  IMAD.MOV.U32 R21, RZ, RZ, R13 ;  /* 0x000000ffff157224 */ /* 0x000fe200078e000d */
[----:B------:R-:W-:Y:S01]  /*72e0*/  IABS R19, R5 ;  /* 0x0000000500137213 */ /* 0x000fe20000000000 */
[----:B------:R-:W-:Y:S01]  /*72f0*/  @!P4 IMAD.IADD R2, R2, 0x1, -R7 ;  /* 0x000000010202c824 */ /* 0x000fe200078e0a07 */
[----:B------:R-:W-:Y:S01]  /*7300*/  ISETP.GE.AND P6, PT, R4, RZ, PT ;  /* 0x000000ff0400720c */ /* 0x000fe20003fc6270 */
[----:B------:R-:W-:Y:S01]  /*7310*/  IMAD.HI.U32 R4, R8, R17, RZ ;  /* 0x0000001108047227 */ /* 0x000fe200078e00ff */
[----:B------:R-:W-:-:S03]  /*7320*/  ISETP.GE.AND P4, PT, R15, RZ, PT ;  /* 0x000000ff0f00720c */ /* 0x000fc60003f86270 */
[----:B------:R-:W-:Y:S02]  /*7330*/  @!P5 IMAD.IADD R18, R18, 0x1, -R7 ;  /* 0x000000011212d824 */ /* 0x000fe400078e0a07 */
[----:B------:R-:W-:Y:S02]  /*7340*/  IMAD.MOV.U32 R15, RZ, RZ, R19 ;  /* 0x000000ffff0f7224 */ /* 0x000fe400078e0013 */
[----:B------:R-:W-:Y:S01]  /*7350*/  IMAD.MOV R4, RZ, RZ, -R4 ;  /* 0x000000ffff047224 */ /* 0x000fe200078e0a04 */
[----:B------:R-:W-:Y:S01]  /*7360*/  ISETP.GT.U32.AND P5, PT, R7, R18, PT ;  /* 0x000000120700720c */ /* 0x000fe20003fa4070 */
[----:B------:R-:W-:-:S04]  /*7370*/  IMAD.HI.U32 R13, R8, R15, RZ ;  /* 0x0000000f080d7227 */ /* 0x000fc800078e00ff */
[C---:B------:R-:W-:Y:S02]  /*7380*/  IMAD R17, R7.reuse, R4, R17 ;  /* 0x0000000407117224 */ /* 0x040fe400078e0211 */
[----:B------:R-:W-:Y:S01]  /*7390*/  @!P1 IMAD.MOV R21, RZ, RZ, -R21 ;  /* 0x000000ffff159224 */ /* 0x000fe200078e0a15 */
[----:B------:R-:W-:Y:S01]  /*73a0*/  ISETP.GT.U32.AND P1, PT, R7, R2, PT ;  /* 0x000000020700720c */ /* 0x000fe20003f24070 */
[----:B------:R-:W-:Y:S02]  /*73b0*/  IMAD.MOV.U32 R20, RZ, RZ, R9 ;  /* 0x000000ffff147224 */ /* 0x000fe400078e0009 */
[----:B------:R-:W-:Y:S01]  /*73c0*/  IMAD.MOV R9, RZ, RZ, -R13 ;  /* 0x000000ffff097224 */ /* 0x000fe200078e0a0d */
[----:B------:R-:W-:Y:S01]  /*73d0*/  STL [R1+0xc4], R21 ;  /* 0x0000c41501007387 */ /* 0x000fe20000100800 */
[----:B0-----:R-:W-:-:S04]  /*73e0*/  IMAD.HI.U32 R14, R8, R16, RZ ;  /* 0x00000010080e7227 */ /* 0x001fc800078e00ff */
[----:B------:R-:W-:Y:S01]  /*73f0*/  @!P6 IMAD.MOV R10, RZ, RZ, -R10 ;  /* 0x000000ffff0ae224 */ /* 0x000fe200078e0a0a */
[C---:B------:R-:W-:Y:S01]  /*7400*/  ISETP.GT.U32.AND P6, PT, R7.reuse, R17, PT ;  /* 0x000000110700720c */ /* 0x040fe20003fc4070 */
[C---:B------:R-:W-:Y:S02]  /*7410*/  IMAD R15, R7.reuse, R9, R15 ;  /* 0x00000009070f7224 */ /* 0x040fe400078e020f */
[----:B------:R-:W-:Y:S02]  /*7420*/  IMAD.MOV R14, RZ, RZ, -R14 ;  /* 0x000000ffff0e7224 */ /* 0x000fe400078e0a0e */
[----:B------:R-:W-:Y:S02]  /*7430*/  @!P3 IMAD.MOV R20, RZ, RZ, -R20 ;  /* 0x000000ffff14b224 */ /* 0x000fe400078e0a14 */
[--C-:B------:R-:W-:Y:S01]  /*7440*/  @!P5 IMAD.IADD R18, R18, 0x1, -R7.reuse ;  /* 0x000000011212d824 */ /* 0x100fe200078e0a07 */
[C---:B------:R-:W-:Y:S01]  /*7450*/  ISETP.GT.U32.AND P5, PT, R7.reuse, R15, PT ;  /* 0x0000000f0700720c */ /* 0x040fe20003fa4070 */
[----:B------:R-:W-:Y:S01]  /*7460*/  @!P0 IMAD.MOV R12, RZ, RZ, -R12 ;  /* 0x000000ffff0c8224 */ /* 0x000fe200078e0a0c */
[----:B------:R-:W-:Y:S01]  /*7470*/  STL [R1+0x770], R20 ;  /* 0x0007701401007387 */ /* 0x000fe20000100800 */
[----:B------:R-:W-:Y:S01]  /*7480*/  IMAD R16, R7, R14, R16 ;  /* 0x0000000e07107224 */ /* 0x000fe200078e0210 */
[----:B------:R-:W-:Y:S01]  /*7490*/  ISETP.GE.AND P0, PT, R11, RZ, PT ;  /* 0x000000ff0b00720c */ /* 0x000fe20003f06270 */
[--C-:B------:R-:W-:Y:S01]  /*74a0*/  @!P1 IMAD.IADD R2, R2, 0x1, -R7.reuse ;  /* 0x0000000102029824 */ /* 0x100fe200078e0a07 */
[----:B------:R0:W-:Y:S01]  /*74b0*/  STL [R1+0x768], R12 ;  /* 0x0007680c01007387 */ /* 0x0001e20000100800 */
[----:B------:R-:W-:Y:S01]  /*74c0*/  @!P6 IMAD.IADD R17, R17, 0x1, -R7 ;  /* 0x000000011111e824 */ /* 0x000fe200078e0a07 */
[----:B------:R-:W-:Y:S01]  /*74d0*/  ISETP.GT.U32.AND P3, PT, R7, R16, PT ;  /* 0x000000100700720c */ /* 0x000fe20003f64070 */
[C---:B------:R-:W-:Y:S01]  /*74e0*/  VIADD R4, R3.reuse, 0x82 ;  /* 0x0000008203047836 */ /* 0x040fe20000000000 */
[----:B------:R1:W-:Y:S01]  /*74f0*/  STL [R1+0x764], R10 ;  /* 0x0007640a01007387 */ /* 0x0003e20000100800 */
[----:B------:R-:W-:Y:S01]  /*7500*/  ISETP.GE.AND P1, PT, R6, RZ, PT ;  /* 0x000000ff0600720c */ /* 0x000fe20003f26270 */
[----:B------:R-:W-:-:S02]  /*7510*/  VIADD R9, R3, 0x84 ;  /* 0x0000008403097836 */ /* 0x000fc40000000000 */
[--C-:B------:R-:W-:Y:S01]  /*7520*/  @!P5 IMAD.IADD R15, R15, 0x1, -R7.reuse ;  /* 0x000000010f0fd824 */ /* 0x100fe200078e0a07 */
[----:B------:R-:W-:Y:S01]  /*7530*/  IABS R13, R4 ;  /* 0x00000004000d7213 */ /* 0x000fe20000000000 */
[----:B0-----:R-:W-:Y:S02]  /*7540*/  VIADD R12, R3, 0x83 ;  /* 0x00000083030c7836 */ /* 0x001fe40000000000 */
[----:B------:R-:W-:Y:S01]  /*7550*/  IMAD.MOV.U32 R21, RZ, RZ, R18 ;  /* 0x000000ffff157224 */ /* 0x000fe200078e0012 */
[----:B------:R-:W-:Y:S01]  /*7560*/  ISETP.GT.U32.AND P5, PT, R7, R15, PT ;  /* 0x0000000f0700720c */ /* 0x000fe20003fa4070 */
[----:B-1----:R-:W-:Y:S01]  /*7570*/  IMAD.MOV.U32 R10, RZ, RZ, R2 ;  /* 0x000000ffff0a7224 */ /* 0x002fe200078e0002 */
[----:B------:R-:W-:Y:S01]  /*7580*/  IABS R11, R12 ;  /* 0x0000000c000b7213 */ /* 0x000fe20000000000 */
[----:B------:R-:W-:Y:S01]  /*7590*/  @!P3 IMAD.IADD R16, R16, 0x1, -R7 ;  /* 0x000000011010b824 */ /* 0x000fe200078e0a07 */
[----:B------:R-:W-:Y:S01]  /*75a0*/  ISETP.GE.AND P3, PT, R5, RZ, PT ;  /* 0x000000ff0500720c */ /* 0x000fe20003f66270 */
[----:B------:R-:W-:Y:S01]  /*75b0*/  @!P2 IMAD.MOV R10, RZ, RZ, -R10 ;  /* 0x000000ffff0aa224 */ /* 0x000fe200078e0a0a */
[C---:B------:R-:W-:Y:S01]  /*75c0*/  ISETP.GT.U32.AND P2, PT, R7.reuse, R17, PT ;  /* 0x000000110700720c */ /* 0x040fe20003f44070 */
[----:B------:R-:W-:Y:S01]  /*75d0*/  IMAD.HI.U32 R6, R8, R11, RZ ;  /* 0x0000000b08067227 */ /* 0x000fe200078e00ff */
[----:B------:R-:W-:-:S02]  /*75e0*/  ISETP.GT.U32.AND P6, PT, R7, R16, PT ;  /* 0x000000100700720c */ /* 0x000fc40003fc4070 */
[----:B------:R0:W-:Y:S01]  /*75f0*/  STL [R1+0x760], R10 ;  /* 0x0007600a01007387 */ /* 0x0001e20000100800 */
[----:B------:R-:W-:Y:S01]  /*7600*/  IMAD.MOV R14, RZ, RZ, -R6 ;  /* 0x000000ffff0e7224 */ /* 0x000fe200078e0a06 */
[----:B------:R-:W-:Y:S01]  /*7610*/  IABS R5, R9 ;  /* 0x0000000900057213 */ /* 0x000fe20000000000 */
[----:B------:R-:W-:-:S04]  /*7620*/  IMAD.HI.U32 R2, R8, R13, RZ ;  /* 0x0000000d08027227 */ /* 0x000fc800078e00ff */
[----:B------:R-:W-:Y:S02]  /*7630*/  IMAD.MOV R2, RZ, RZ, -R2 ;  /* 0x000000ffff027224 */ /* 0x000fe400078e0a02 */
[----:B------:R-:W-:Y:S01]  /*7640*/  @!P2 IMAD.IADD R17, R17, 0x1, -R7 ;  /* 0x000000011111a824 */ /* 0x000fe200078e0a07 */
[----:B------:R-:W-:Y:S01]  /*7650*/  ISETP.GE.AND P2, PT, R4, RZ, PT ;  /* 0x000000ff0400720c */ /* 0x000fe20003f46270 */
[----:B------:R-:W-:Y:S02]  /*7660*/  IMAD R4, R7, R14, R11 ;  /* 0x0000000e07047224 */ /* 0x000fe400078e020b */
[----:B0-----:R-:W-:Y:S02]  /*7670*/  VIADD R10, R3, 0x85 ;  /* 0x00000085030a7836 */ /* 0x001fe40000000000 */
[----:B------:R-:W-:Y:S01]  /*7680*/  @!P5 IMAD.IADD R15, R15, 0x1, -R7 ;  /* 0x000000010f0fd824 */ /* 0x000fe200078e0a07 */
[C---:B------:R-:W-:Y:S01]  /*7690*/  ISETP.GT.U32.AND P5, PT, R7.reuse, R4, PT ;  /* 0x000000040700720c */ /* 0x040fe20003fa4070 */
[----:B------:R-:W-:Y:S01]  /*76a0*/  IMAD R2, R7, R2, R13 ;  /* 0x0000000207027224 */ /* 0x000fe200078e020d */
[----:B------:R-:W-:Y:S01]  /*76b0*/  IABS R13, R10 ;  /* 0x0000000a000d7213 */ /* 0x000fe20000000000 */
[----:B------:R-:W-:-:S02]  /*76c0*/  @!P6 IMAD.IADD R16, R16, 0x1, -R7 ;  /* 0x000000011010e824 */ /* 0x000fc400078e0a07 */
[----:B------:R-:W-:Y:S01]  /*76d0*/  VIADD R11, R3, 0x86 ;  /* 0x00000086030b7836 */ /* 0x000fe20000000000 */
[----:B------:R-:W-:Y:S01]  /*76e0*/  ISETP.GT.U32.AND P6, PT, R7, R2, PT ;  /* 0x000000020700720c */ /* 0x000fe20003fc4070 */
[----:B------:R-:W-:Y:S02]  /*76f0*/  IMAD.MOV.U32 R6, RZ, RZ, R13 ;  /* 0x000000ffff067224 */ /* 0x000fe400078e000d */
[----:B------:R-:W-:Y:S01]  /*7700*/  IMAD.HI.U32 R19, R8, R5, RZ ;  /* 0x0000000508137227 */ /* 0x000fe200078e00ff */
[----:B------:R-:W-:-:S03]  /*7710*/  IABS R13, R11 ;  /* 0x0000000b000d7213 */ /* 0x000fc60000000000 */
[----:B------:R-:W-:-:S04]  /*7720*/  IMAD.HI.U32 R14, R8, R6, RZ ;  /* 0x00000006080e7227 */ /* 0x000fc800078e00ff */
[----:B------:R-:W-:Y:S02]  /*7730*/  @!P5 IMAD.IADD R4, R4, 0x1, -R7 ;  /* 0x000000010404d824 */ /* 0x000fe400078e0a07 */
[----:B------:R-:W-:Y:S02]  /*7740*/  IMAD.MOV R19, RZ, RZ, -R19 ;  /* 0x000000ffff137224 */ /* 0x000fe400078e0a13 */
[----:B------:R-:W-:Y:S01]  /*7750*/  IMAD.MOV R14, RZ, RZ, -R14 ;  /* 0x000000ffff0e7224 */ /* 0x000fe200078e0a0e */
[C---:B------:R-:W-:Y:S01]  /*7760*/  ISETP.GT.U32.AND P5, PT, R7.reuse, R4, PT ;  /* 0x000000040700720c */ /* 0x040fe20003fa4070 */
[----:B------:R-:W-:Y:S01]  /*7770*/  @!P6 IMAD.IADD R2, R2, 0x1, -R7 ;  /* 0x000000010202e824 */ /* 0x000fe200078e0a07 */
[----:B------:R-:W-:Y:S01]  /*7780*/  ISETP.GE.AND P6, PT, R12, RZ, PT ;  /* 0x000000ff0c00720c */ /* 0x000fe20003fc6270 */
[----:B------:R-:W-:Y:S02]  /*7790*/  IMAD R5, R7, R19, R5 ;  /* 0x0000001307057224 */ /* 0x000fe400078e0205 */
[----:B------:R-:W-:-:S04]  /*77a0*/  IMAD.HI.U32 R18, R8, R13, RZ ;  /* 0x0000000d08127227 */ /* 0x000fc800078e00ff */
[----:B------:R-:W-:Y:S02]  /*77b0*/  IMAD.MOV.U32 R19, RZ, RZ, R17 ;  /* 0x000000ffff137224 */ /* 0x000fe400078e0011 */
[C---:B------:R-:W-:Y:S02]  /*77c0*/  IMAD R6, R7.reuse, R14, R6 ;  /* 0x0000000e07067224 */ /* 0x040fe400078e0206 */
[----:B------:R-:W-:Y:S02]  /*77d0*/  IMAD.MOV.U32 R17, RZ, RZ, R15 ;  /* 0x000000ffff117224 */ /* 0x000fe400078e000f */
[----:B------:R-:W-:Y:S02]  /*77e0*/  IMAD.MOV.U32 R20, RZ, RZ, R16 ;  /* 0x000000ffff147224 */ /* 0x000fe400078e0010 */
[----:B------:R-:W-:Y:S01]  /*77f0*/  @!P4 IMAD.MOV R21, RZ, RZ, -R21 ;  /* 0x000000ffff15c224 */ /* 0x000fe200078e0a15 */
[----:B------:R-:W-:Y:S01]  /*7800*/  ISETP.GT.U32.AND P4, PT, R7, R2, PT ;  /* 0x000000020700720c */ /* 0x000fe20003f84070 */
[----:B------:R-:W-:-:S02]  /*7810*/  IMAD.MOV R16, RZ, RZ, -R18 ;  /* 0x000000ffff107224 */ /* 0x000fc400078e0a12 */
[----:B------:R-:W-:Y:S01]  /*7820*/  @!P3 IMAD.MOV R17, RZ, RZ, -R17 ;  /* 0x000000ffff11b224 */ /* 0x000fe200078e0a11 */
[C---:B------:R-:W-:Y:S01]  /*7830*/  ISETP.GT.U32.AND P3, PT, R7.reuse, R6, PT ;  /* 0x000000060700720c */ /* 0x040fe20003f64070 */
[----:B------:R-:W-:Y:S01]  /*7840*/  IMAD R13, R7, R16, R13 ;  /* 0x00000010070d7224 */ /* 0x000fe200078e020d */
[----:B------:R-:W-:Y:S01]  /*7850*/  STL [R1+0x74c], R21 ;  /* 0x00074c1501007387 */ /* 0x000fe20000100800 */
[----:B------:R-:W-:Y:S02]  /*7860*/  VIADD R12, R3, 0x87 ;  /* 0x00000087030c7836 */ /* 0x000fe40000000000 */
[----:B------:R-:W-:Y:S01]  /*7870*/  @!P0 IMAD.MOV R20, RZ, RZ, -R20 ;  /* 0x000000ffff148224 */ /* 0x000fe200078e0a14 */
[C---:B------:R-:W-:Y:S01]  /*7880*/  ISETP.GT.U32.AND P0, PT, R7.reuse, R5, PT ;  /* 0x000000050700720c */ /* 0x040fe20003f04070 */
[----:B------:R-:W-:Y:S01]  /*7890*/  @!P5 IMAD.IADD R4, R4, 0x1, -R7 ;  /* 0x000000010404d824 */ /* 0x000fe200078e0a07 */
[----:B------:R-:W-:Y:S01]  /*78a0*/  ISETP.GT.U32.AND P5, PT, R7, R13, PT ;  /* 0x0000000d0700720c */ /* 0x000fe20003fa4070 */
[----:B------:R-:W-:Y:S01]  /*78b0*/  @!P1 IMAD.MOV R19, RZ, RZ, -R19 ;  /* 0x000000ffff139224 */ /* 0x000fe200078e0a13 */
[----:B------:R-:W-:Y:S01]  /*78c0*/  IABS R14, R12 ;  /* 0x0000000c000e7213 */ /* 0x000fe20000000000 */
[--C-:B------:R-:W-:Y:S01]  /*78d0*/  @!P4 IMAD.IADD R2, R2, 0x1, -R7.reuse ;  /* 0x000000010202c824 */ /* 0x100fe200078e0a07 */
[----:B------:R-:W-:Y:S01]  /*78e0*/  ISETP.GE.AND P1, PT, R9, RZ, PT ;  /* 0x000000ff0900720c */ /* 0x000fe20003f26270 */
[----:B------:R-:W-:Y:S01]  /*78f0*/  VIADD R9, R3, 0x88 ;  /* 0x0000008803097836 */ /* 0x000fe20000000000 */
[----:B------:R-:W-:Y:S01]  /*7900*/  ISETP.GE.AND P4, PT, R10, RZ, PT ;  /* 0x000000ff0a00720c */ /* 0x000fe20003f86270 */
[----:B------:R-:W-:Y:S01]  /*7910*/  IMAD.MOV.U32 R15, RZ, RZ, R14 ;  /* 0x000000ffff0f7224 */ /* 0x000fe200078e000e */
[----:B------:R-:W-:Y:S01]  /*7920*/  STL [R1+0x748], R20 ;  /* 0x0007481401007387 */ /* 0x000fe20000100800 */
[----:B------:R-:W-:-:S02]  /*7930*/  @!P3 IMAD.IADD R6, R6, 0x1, -R7 ;  /* 0x000000010606b824 */ /* 0x000fc400078e0a07 */
[----:B------:R-:W-:Y:S01]  /*7940*/  IMAD.MOV.U32 R16, RZ, RZ, R2 ;  /* 0x000000ffff107224 */ /* 0x000fe200078e0002 */
[----:B------:R-:W-:Y:S01]  /*7950*/  IABS R2, R9 ;  /* 0x0000000900027213 */ /* 0x000fe20000000000 */
[----:B------:R-:W-:Y:S01]  /*7960*/  IMAD.HI.U32 R10, R8, R15, RZ ;  /* 0x0000000f080a7227 */ /* 0x000fe200078e00ff */
[----:B------:R-:W-:Y:S01]  /*7970*/  ISETP.GT.U32.AND P3, PT, R7, R6, PT ;  /* 0x000000060700720c */ /* 0x000fe20003f64070 */
[----:B------:R-:W-:Y:S02]  /*7980*/  STL [R1+0xd0], R19 ;  /* 0x0000d01301007387 */ /* 0x000fe40000100800 */
[--C-:B------:R-:W-:Y:S01]  /*7990*/  @!P0 IMAD.IADD R5, R5, 0x1, -R7.reuse ;  /* 0x0000000105058824 */ /* 0x100fe200078e0a07 */
[----:B------:R-:W-:Y:S01]  /*79a0*/  ISETP.GE.AND P0, PT, R11, RZ, PT ;  /* 0x000000ff0b00720c */ /* 0x000fe20003f06270 */
[----:B------:R-:W-:Y:S01]  /*79b0*/  @!P5 IMAD.IADD R13, R13, 0x1, -R7 ;  /* 0x000000010d0dd824 */ /* 0x000fe200078e0a07 */
[----:B------:R-:W-:Y:S01]  /*79c0*/  STL [R1+0xd4], R17 ;  /* 0x0000d41101007387 */ /* 0x000fe20000100800 */
[----:B------:R-:W-:-:S02]  /*79d0*/  IMAD.MOV R11, RZ, RZ, -R10 ;  /* 0x000000ffff0b7224 */ /* 0x000fc400078e0a0a */
[----:B------:R-:W-:Y:S01]  /*79e0*/  @!P2 IMAD.MOV R16, RZ, RZ, -R16 ;  /* 0x000000ffff10a224 */ /* 0x000fe200078e0a10 */
[C---:B------:R-:W-:Y:S01]  /*79f0*/  ISETP.GT.U32.AND P2, PT, R7.reuse, R5, PT ;  /* 0x000000050700720c */ /* 0x040fe20003f44070 */
[----:B------:R-:W-:Y:S01]  /*7a00*/  IMAD.MOV.U32 R10, RZ, RZ, R2 ;  /* 0x000000ffff0a7224 */ /* 0x000fe200078e0002 */
[C---:B------:R-:W-:Y:S01]  /*7a10*/  ISETP.GT.U32.AND P5, PT, R7.reuse, R13, PT ;  /* 0x0000000d0700720c */ /* 0x040fe20003fa4070 */
[----:B------:R-:W-:Y:S01]  /*7a20*/  IMAD R2, R7, R11, R15 ;  /* 0x0000000b07027224 */ /* 0x000fe200078e020f */
[----:B------:R0:W-:Y:S01]  /*7a30*/  STL [R1+0x73c], R16 ;  /* 0x00073c1001007387 */ /* 0x0001e20000100800 */
[----:B------:R-:W-:-:S04]  /*7a40*/  IMAD.HI.U32 R11, R8, R10, RZ ;  /* 0x0000000a080b7227 */ /* 0x000fc800078e00ff */
[----:B------:R-:W-:Y:S02]  /*7a50*/  IMAD.MOV R11, RZ, RZ, -R11 ;  /* 0x000000ffff0b7224 */ /* 0x000fe400078e0a0b */
[--C-:B------:R-:W-:Y:S01]  /*7a60*/  @!P3 IMAD.IADD R6, R6, 0x1, -R7.reuse ;  /* 0x000000010606b824 */ /* 0x100fe200078e0a07 */
[----:B------:R-:W-:Y:S01]  /*7a70*/  ISETP.GE.AND P3, PT, R9, RZ, PT ;  /* 0x000000ff0900720c */ /* 0x000fe20003f66270 */
[----:B------:R-:W-:Y:S02]  /*7a80*/  IMAD R9, R7, R11, R10 ;  /* 0x0000000b07097224 */ /* 0x000fe400078e020a */
[----:B------:R-:W-:Y:S01]  /*7a90*/  @!P2 IMAD.IADD R5, R5, 0x1, -R7 ;  /* 0x000000010505a824 */ /* 0x000fe200078e0a07 */
[----:B------:R-:W-:Y:S01]  /*7aa0*/  ISETP.GT.U32.AND P2, PT, R7, R2, PT ;  /* 0x000000020700720c */ /* 0x000fe20003f44070 */
[----:B------:R-:W-:Y:S02]  /*7ab0*/  VIADD R14, R3, 0x89 ;  /* 0x00000089030e7836 */ /* 0x000fe40000000000 */
[----:B0-----:R-:W-:-:S02]  /*7ac0*/  IMAD.MOV.U32 R16, RZ, RZ, R4 ;  /* 0x000000ffff107224 */ /* 0x001fc400078e0004 */
[----:B------:R-:W-:Y:S01]  /*7ad0*/  @!P5 IMAD.IADD R13, R13, 0x1, -R7 ;  /* 0x000000010d0dd824 */ /* 0x000fe200078e0a07 */
[----:B------:R-:W-:Y:S01]  /*7ae0*/  ISETP.GT.U32.AND P5, PT, R7, R9, PT ;  /* 0x000000090700720c */ /* 0x000fe20003fa4070 */
[----:B------:R-:W-:Y:S01]  /*7af0*/  @!P6 IMAD.MOV R16, RZ, RZ, -R16 ;  /* 0x000000ffff10e224 */ /* 0x000fe200078e0a10 */
[----:B------:R-:W-:Y:S01]  /*7b00*/  IABS R4, R14 ;  /* 0x0000000e00047213 */ /* 0x000fe20000000000 */
[C---:B------:R-:W-:Y:S01]  /*7b10*/  VIADD R10, R3.reuse, 0x8a ;  /* 0x0000008a030a7836 */ /* 0x040fe20000000000 */
[----:B------:R-:W-:Y:S01]  /*7b20*/  ISETP.GE.AND P6, PT, R12, RZ, PT ;  /* 0x000000ff0c00720c */ /* 0x000fe20003fc6270 */
[----:B------:R-:W-:Y:S01]  /*7b30*/  IMAD.MOV.U32 R17, RZ, RZ, R5 ;  /* 0x000000ffff117224 */ /* 0x000fe200078e0005 */
[----:B------:R0:W-:Y:S01]  /*7b40*/  STL [R1+0x734], R16 ;  /* 0x0007341001007387 */ /* 0x0001e20000100800 */
[----:B------:R-:W-:Y:S01]  /*7b50*/  @!P2 IMAD.IADD R2, R2, 0x1, -R7 ;  /* 0x000000010202a824 */ /* 0x000fe200078e0a07 */
[----:B------:R-:W-:Y:S01]  /*7b60*/  IABS R12, R10 ;  /* 0x0000000a000c7213 */ /* 0x000fe20000000000 */
[----:B------:R-:W-:Y:S01]  /*7b70*/  @!P1 IMAD.MOV R17, RZ, RZ, -R17 ;  /* 0x000000ffff119224 */ /* 0x000fe200078e0a11 */
[----:B------:R-:W-:Y:S01]  /*7b80*/  ISETP.GE.AND P2, PT, R14, RZ, PT ;  /* 0x000000ff0e00720c */ /* 0x000fe20003f46270 */
[----:B------:R-:W-:Y:S01]  /*7b90*/  VIADD R11, R3, 0x8b ;  /* 0x0000008b030b7836 */ /* 0x000fe20000000000 */
[----:B------:R-:W-:Y:S01]  /*7ba0*/  ISETP.GT.U32.AND P1, PT, R7, R2, PT ;  /* 0x000000020700720c */ /* 0x000fe20003f24070 */
[----:B------:R-:W-:Y:S01]  /*7bb0*/  @!P5 IMAD.IADD R9, R9, 0x1, -R7 ;  /* 0x000000010909d824 */ /* 0x000fe200078e0a07 */
[----:B------:R1:W-:Y:S01]  /*7bc0*/  STL [R1+0x730], R17 ;  /* 0x0007301101007387 */ /* 0x0003e20000100800 */
[----:B------:R-:W-:Y:S01]  /*7bd0*/  IMAD.MOV.U32 R5, RZ, RZ, R12 ;  /* 0x000000ffff057224 */ /* 0x000fe200078e000c */
[----:B------:R-:W-:Y:S01]  /*7be0*/  IABS R15, R11 ;  /* 0x0000000b000f7213 */ /* 0x000fe20000000000 */
[----:B0-----:R-:W-:Y:S01]  /*7bf0*/  IMAD.HI.U32 R16, R8, R4, RZ ;  /* 0x0000000408107227 */ /* 0x001fe200078e00ff */
[----:B------:R-:W-:-:S03]  /*7c00*/  ISETP.GT.U32.AND P5, PT, R7, R9, PT ;  /* 0x000000090700720c */ /* 0x000fc60003fa4070 */
[----:B------:R-:W-:Y:S02]  /*7c10*/  IMAD.MOV R16, RZ, RZ, -R16 ;  /* 0x000000ffff107224 */ /* 0x000fe400078e0a10 */
[----:B------:R-:W-:-:S04]  /*7c20*/  IMAD.HI.U32 R12, R8, R5, RZ ;  /* 0x00000005080c7227 */ /* 0x000fc800078e00ff */
[----:B-1----:R-:W-:Y:S02]  /*7c30*/  IMAD.MOV.U32 R17, RZ, RZ, R6 ;  /* 0x000000ffff117224 */ /* 0x002fe400078e0006 */
[C---:B------:R-:W-:Y:S02]  /*7c40*/  IMAD R4, R7.reuse, R16, R4 ;  /* 0x0000001007047224 */ /* 0x040fe400078e0204 */
[----:B------:R-:W-:Y:S02]  /*7c50*/  @!P4 IMAD.MOV R17, RZ, RZ, -R17 ;  /* 0x000000ffff11c224 */ /* 0x000fe400078e0a11 */
[----:B------:R-:W-:Y:S01]  /*7c60*/  @!P0 IMAD.MOV R13, RZ, RZ, -R13 ;  /* 0x000000ffff0d8224 */ /* 0x000fe200078e0a0d */
[----:B------:R-:W-:Y:S01]  /*7c70*/  ISETP.GT.U32.AND P4, PT, R7, R4, PT ;  /* 0x000000040700720c */ /* 0x000fe20003f84070 */
[----:B------:R-:W-:Y:S01]  /*7c80*/  IMAD.HI.U32 R6, R8, R15, RZ ;  /* 0x0000000f08067227 */ /* 0x000fe200078e00ff */
[----:B------:R-:W-:Y:S01]  /*7c90*/  ISETP.GE.AND P0, PT, R10, RZ, PT ;  /* 0x000000ff0a00720c */ /* 0x000fe20003f06270 */
[----:B------:R-:W-:Y:S02]  /*7ca0*/  STL [R1+0x714], R17 ;  /* 0x0007141101007387 */ /* 0x000fe40000100800 */
[----:B------:R-:W-:-:S02]  /*7cb0*/  IMAD.MOV R10, RZ, RZ, -R12 ;  /* 0x000000ffff0a7224 */ /* 0x000fc400078e0a0c */
[----:B------:R0:W-:Y:S01]  /*7cc0*/  STL [R1+0x710], R13 ;  /* 0x0007100d01007387 */ /* 0x0001e20000100800 */
[--C-:B------:R-:W-:Y:S01]  /*7cd0*/  @!P1 IMAD.IADD R2, R2, 0x1, -R7.reuse ;  /* 0x0000000102029824 */ /* 0x100fe200078e0a07 */
[----:B------:R-:W-:Y:S01]  /*7ce0*/  ISETP.GE.AND P1, PT, R11, RZ, PT ;  /* 0x000000ff0b00720c */ /* 0x000fe20003f26270 */
[--C-:B------:R-:W-:Y:S02]  /*7cf0*/  @!P5 IMAD.IADD R9, R9, 0x1, -R7.reuse ;  /* 0x000000010909d824 */ /* 0x100fe400078e0a07 */
[----:B------:R-:W-:Y:S02]  /*7d00*/  IMAD.MOV.U32 R16, RZ, RZ, R2 ;  /* 0x000000ffff107224 */ /* 0x000fe400078e0002 */
[----:B------:R-:W-:Y:S02]  /*7d10*/  @!P4 IMAD.IADD R4, R4, 0x1, -R7 ;  /* 0x000000010404c824 */ /* 0x000fe400078e0a07 */
[----:B------:R-:W-:Y:S02]  /*7d20*/  @!P6 IMAD.MOV R16, RZ, RZ, -R16 ;  /* 0x000000ffff10e224 */ /* 0x000fe400078e0a10 */
[----:B0-----:R-:W-:Y:S01]  /*7d30*/  IMAD.MOV R13, RZ, RZ, -R6 ;  /* 0x000000ffff0d7224 */ /* 0x001fe200078e0a06 */
[C---:B------:R-:W-:Y:S01]  /*7d40*/  ISETP.GT.U32.AND P4, PT, R7.reuse, R4, PT ;  /* 0x000000040700720c */ /* 0x040fe20003f84070 */
[C---:B------:R-:W-:Y:S01]  /*7d50*/  IMAD R6, R7.reuse, R10, R5 ;  /* 0x0000000a07067224 */ /* 0x040fe200078e0205 */
[----:B------:R-:W-:Y:S01]  /*7d60*/  STL [R1+0x70c], R16 ;  /* 0x00070c1001007387 */ /* 0x000fe20000100800 */
[----:B------:R-:W-:-:S02]  /*7d70*/  IMAD R15, R7, R13, R15 ;  /* 0x0000000d070f7224 */ /* 0x000fc400078e020f */
[----:B------:R-:W-:Y:S01]  /*7d80*/  VIADD R12, R3, 0x8c ;  /* 0x0000008c030c7836 */ /* 0x000fe20000000000 */
[----:B------:R-:W-:Y:S01]  /*7d90*/  ISETP.GT.U32.AND P5, PT, R7, R6, PT ;  /* 0x000000060700720c */ /* 0x000fe20003fa4070 */
[----:B------:R-:W-:Y:S01]  /*7da0*/  VIADD R5, R3, 0x8e ;  /* 0x0000008e03057836 */ /* 0x000fe20000000000 */
[----:B------:R-:W-:Y:S01]  /*7db0*/  ISETP.GT.U32.AND P6, PT, R7, R15, PT ;  /* 0x0000000f0700720c */ /* 0x000fe20003fc4070 */
[----:B------:R-:W-:Y:S01]  /*7dc0*/  IMAD.MOV.U32 R14, RZ, RZ, R9 ;  /* 0x000000ffff0e7224 */ /* 0x000fe200078e0009 */
[----:B------:R-:W-:Y:S01]  /*7dd0*/  IABS R11, R12 ;  /* 0x0000000c000b7213 */ /* 0x000fe20000000000 */
[----:B------:R-:W-:Y:S01]  /*7de0*/  VIADD R10, R3, 0x8d ;  /* 0x0000008d030a7836 */ /* 0x000fe20000000000 */
[----:B------:R-:W-:Y:S01]  /*7df0*/  IABS R2, R5 ;  /* 0x0000000500027213 */ /* 0x000fe20000000000 */
[----:B------:R-:W-:Y:S01]  /*7e00*/  @!P3 IMAD.MOV R14, RZ, RZ, -R14 ;  /* 0x000000ffff0eb224 */ /* 0x000fe200078e0a0e */
[----:B------:R-:W-:Y:S01]  /*7e10*/  ISETP.GE.AND P3, PT, R12, RZ, PT ;  /* 0x000000ff0c00720c */ /* 0x000fe20003f66270 */
[----:B------:R-:W-:Y:S01]  /*7e20*/  @!P4 IMAD.IADD R4, R4, 0x1, -R7 ;  /* 0x000000010404c824 */ /* 0x000fe200078e0a07 */
[----:B------:R-:W-:Y:S01]  /*7e30*/  IABS R13, R10 ;  /* 0x0000000a000d7213 */ /* 0x000fe20000000000 */
[----:B------:R-:W-:Y:S01]  /*7e40*/  IMAD.HI.U32 R9, R8, R11, RZ ;  /* 0x0000000b08097227 */ /* 0x000fe200078e00ff */
[----:B------:R0:W-:Y:S01]  /*7e50*/  STL [R1+0xe8], R14 ;  /* 0x0000e80e01007387 */ /* 0x0001e20000100800 */
[----:B------:R-:W-:-:S02]  /*7e60*/  ISETP.GE.AND P4, PT, R10, RZ, PT ;  /* 0x000000ff0a00720c */ /* 0x000fc40003f86270 */
[--C-:B------:R-:W-:Y:S02]  /*7e70*/  @!P5 IMAD.IADD R6, R6, 0x1, -R7.reuse ;  /* 0x000000010606d824 */ /* 0x100fe400078e0a07 */
[----:B------:R-:W-:Y:S02]  /*7e80*/  @!P6 IMAD.IADD R15, R15, 0x1, -R7 ;  /* 0x000000010f0fe824 */ /* 0x000fe400078e0a07 */
[----:B------:R-:W-:Y:S01]  /*7e90*/  IMAD.MOV.U32 R12, RZ, RZ, R2 ;  /* 0x000000ffff0c7224 */ /* 0x000fe200078e0002 */
[C---:B------:R-:W-:Y:S01]  /*7ea0*/  ISETP.GT.U32.AND P5, PT, R7.reuse, R6, PT ;  /* 0x000000060700720c */ /* 0x040fe20003fa4070 */
[----:B------:R-:W-:Y:S01]  /*7eb0*/  IMAD.MOV R2, RZ, RZ, -R9 ;  /* 0x000000ffff027224 */ /* 0x000fe200078e0a09 */
[----:B------:R-:W-:Y:S01]  /*7ec0*/  ISETP.GT.U32.AND P6, PT, R7, R15, PT ;  /* 0x0000000f0700720c */ /* 0x000fe20003fc4070 */
[----:B0-----:R-:W-:Y:S02]  /*7ed0*/  IMAD.MOV.U32 R14, RZ, RZ, R4 ;  /* 0x000000ffff0e7224 */ /* 0x001fe400078e0004 */
[----:B------:R-:W-:-:S04]  /*7ee0*/  IMAD.HI.U32 R9, R8, R13, RZ ;  /* 0x0000000d08097227 */ /* 0x000fc800078e00ff */
[----:B------:R-:W-:Y:S01]  /*7ef0*/  @!P2 IMAD.MOV R14, RZ, RZ, -R14 ;  /* 0x000000ffff0ea224 */ /* 0x000fe200078e0a0e */
[----:B------:R-:W-:Y:S01]  /*7f00*/  ISETP.GE.AND P2, PT, R5, RZ, PT ;  /* 0x000000ff0500720c */ /* 0x000fe20003f46270 */
[----:B------:R-:W-:Y:S02]  /*7f10*/  IMAD.MOV R9, RZ, RZ, -R9 ;  /* 0x000000ffff097224 */ /* 0x000fe400078e0a09 */
[----:B------:R-:W-:Y:S01]  /*7f20*/  @!P5 IMAD.IADD R6, R6, 0x1, -R7 ;  /* 0x000000010606d824 */ /* 0x000fe200078e0a07 */
[----:B------:R0:W-:Y:S01]  /*7f30*/  STL [R1+0x20c], R14 ;  /* 0x00020c0e01007387 */ /* 0x0001e20000100800 */
[----:B------:R-:W-:-:S04]  /*7f40*/  IMAD.HI.U32 R10, R8, R12, RZ ;  /* 0x0000000c080a7227 */ /* 0x000fc800078e00ff */
[C---:B------:R-:W-:Y:S02]  /*7f50*/  IMAD R2, R7.reuse, R2, R11 ;  /* 0x0000000207027224 */ /* 0x040fe400078e020b */
[C---:B------:R-:W-:Y:S02]  /*7f60*/  IMAD R4, R7.reuse, R9, R13 ;  /* 0x0000000907047224 */ /* 0x040fe400078e020d */
[----:B------:R-:W-:Y:S01]  /*7f70*/  IMAD.MOV R10, RZ, RZ, -R10 ;  /* 0x000000ffff0a7224 */ /* 0x000fe200078e0a0a */
[----:B------:R-:W-:Y:S01]  /*7f80*/  ISETP.GT.U32.AND P5, PT, R7, R2, PT ;  /* 0x000000020700720c */ /* 0x000fe20003fa4070 */
[----:B0-----:R-:W-:Y:S02]  /*7f90*/  IMAD.MOV.U32 R14, RZ, RZ, R6 ;  /* 0x000000ffff0e7224 */ /* 0x001fe400078e0006 */
[----:B------:R-:W-:Y:S02]  /*7fa0*/  @!P6 IMAD.IADD R15, R15, 0x1, -R7 ;  /* 0x000000010f0fe824 */ /* 0x000fe400078e0a07 */
[----:B------:R-:W-:Y:S01]  /*7fb0*/  @!P0 IMAD.MOV R14, RZ, RZ, -R14 ;  /* 0x000000ffff0e8224 */ /* 0x000fe200078e0a0e */
[C---:B------:R-:W-:Y:S01]  /*7fc0*/  ISETP.GT.U32.AND P0, PT, R7.reuse, R4, PT ;  /* 0x000000040700720c */ /* 0x040fe20003f04070 */
[----:B------:R-:W-:-:S02]  /*7fd0*/  IMAD R5, R7, R10, R12 ;  /* 0x0000000a07057224 */ /* 0x000fc400078e020c */
[----:B------:R-:W-:Y:S01]  /*7fe0*/  IMAD.MOV.U32 R17, RZ, RZ, R15 ;  /* 0x000000ffff117224 */ /* 0x000fe200078e000f */
[----:B------:R0:W-:Y:S01]  /*7ff0*/  STL [R1+0x700], R14 ;  /* 0x0007000e01007387 */ /* 0x0001e20000100800 */
[----:B------:R-:W-:Y:S02]  /*8000*/  VIADD R11, R3, 0x8f ;  /* 0x0000008f030b7836 */ /* 0x000fe40000000000 */
[----:B------:R-:W-:Y:S01]  /*8010*/  @!P1 IMAD.MOV R17, RZ, RZ, -R17 ;  /* 0x000000ffff119224 */ /* 0x000fe200078e0a11 */
[----:B------:R-:W-:Y:S01]  /*8020*/  ISETP.GT.U32.AND P1, PT, R7, R5, PT ;  /* 0x000000050700720c */ /* 0x000fe20003f24070 */
[--C-:B------:R-:W-:Y:S01]  /*8030*/  @!P5 IMAD.IADD R2, R2, 0x1, -R7.reuse ;  /* 0x000000010202d824 */ /* 0x100fe200078e0a07 */
[----:B------:R-:W-:Y:S01]  /*8040*/  ISETP.GE.AND P6, PT, R11, RZ, PT ;  /* 0x000000ff0b00720c */ /* 0x000fe20003fc6270 */
[----:B------:R-:W-:Y:S01]  /*8050*/  VIADD R6, R3, 0x90 ;  /* 0x0000009003067836 */ /* 0x000fe20000000000 */
[----:B------:R-:W-:Y:S01]  /*8060*/  IABS R11, R11 ;  /* 0x0000000b000b7213 */ /* 0x000fe20000000000 */
[--C-:B------:R-:W-:Y:S01]  /*8070*/  @!P0 IMAD.IADD R4, R4, 0x1, -R7.reuse ;  /* 0x0000000104048824 */ /* 0x100fe200078e0a07 */
[----:B------:R-:W-:Y:S01]  /*8080*/  ISETP.GT.U32.AND P5, PT, R7, R2, PT ;  /* 0x000000020700720c */ /* 0x000fe20003fa4070 */
[----:B------:R-:W-:Y:S01]  /*8090*/  VIADD R10, R3, 0x92 ;  /* 0x00000092030a7836 */ /* 0x000fe20000000000 */
[----:B------:R-:W-:Y:S01]  /*80a0*/  IABS R12, R6 ;  /* 0x00000006000c7213 */ /* 0x000fe20000000000 */
[----:B------:R-:W-:Y:S01]  /*80b0*/  IMAD.HI.U32 R15, R8, R11, RZ ;  /* 0x0000000b080f7227 */ /* 0x000fe200078e00ff */
[----:B------:R-:W-:Y:S01]  /*80c0*/  ISETP.GT.U32.AND P0, PT, R7, R4, PT ;  /* 0x000000040700720c */ /* 0x000fe20003f04070 */
[----:B------:R1:W-:Y:S01]  /*80d0*/  STL [R1+0x6f0], R17 ;  /* 0x0006f01101007387 */ /* 0x0003e20000100800 */
[----:B0-----:R-:W-:Y:S01]  /*80e0*/  IABS R14, R10 ;  /* 0x0000000a000e7213 */ /* 0x001fe20000000000 */
[----:B------:R-:W-:-:S02]  /*80f0*/  @!P1 IMAD.IADD R5, R5, 0x1, -R7 ;  /* 0x0000000105059824 */ /* 0x000fc400078e0a07 */
[----:B------:R-:W-:Y:S02]  /*8100*/  IMAD.MOV R15, RZ, RZ, -R15 ;  /* 0x000000ffff0f7224 */ /* 0x000fe400078e0a0f */
[----:B------:R-:W-:Y:S01]  /*8110*/  IMAD.HI.U32 R16, R8, R12, RZ ;  /* 0x0000000c08107227 */ /* 0x000fe200078e00ff */
[----:B------:R-:W-:-:S03]  /*8120*/  ISETP.GT.U32.AND P1, PT, R7, R5, PT ;  /* 0x000000050700720c */ /* 0x000fc60003f24070 */
[C---:B------:R-:W-:Y:S02]  /*8130*/  IMAD R11, R7.reuse, R15, R11 ;  /* 0x0000000f070b7224 */ /* 0x040fe400078e020b */
[----:B------:R-:W-:Y:S02]  /*8140*/  IMAD.MOV R16, RZ, RZ, -R16 ;  /* 0x000000ffff107224 */ /* 0x000fe400078e0a10 */
[--C-:B------:R-:W-:Y:S01]  /*8150*/  @!P5 IMAD.IADD R2, R2, 0x1, -R7.reuse ;  /* 0x000000010202d824 */ /* 0x100fe200078e0a07 */
[----:B------:R-:W-:Y:S01]  /*8160*/  ISETP.GE.AND P5, PT, R6, RZ, PT ;  /* 0x000000ff0600720c */ /* 0x000fe20003fa6270 */
[----:B------:R-:W-:Y:S01]  /*8170*/  @!P0 IMAD.IADD R4, R4, 0x1, -R7 ;  /* 0x0000000104048824 */ /* 0x000fe200078e0a07 */
[----:B------:R-:W-:Y:S01]  /*8180*/  ISETP.GT.U32.AND P0, PT, R7, R11, PT ;  /* 0x0000000b0700720c */ /* 0x000fe20003f04070 */
[----:B------:R-:W-:-:S04]  /*8190*/  IMAD.HI.U32 R6, R8, R14, RZ ;  /* 0x0000000e08067227 */ /* 0x000fc800078e00ff */
[----:B------:R-:W-:Y:S02]  /*81a0*/  IMAD R12, R7, R16, R12 ;  /* 0x00000010070c7224 */ /* 0x000fe400078e020c */
[----:B------:R-:W-:Y:S02]  /*81b0*/  IMAD.MOV.U32 R19, RZ, RZ, R2 ;  /* 0x000000ffff137224 */ /* 0x000fe400078e0002 */
[----:B------:R-:W-:Y:S02]  /*81c0*/  VIADD R9, R3, 0x91 ;  /* 0x0000009103097836 */ /* 0x000fe40000000000 */
[----:B------:R-:W-:Y:S02]  /*81d0*/  IMAD.MOV R6, RZ, RZ, -R6 ;  /* 0x000000ffff067224 */ /* 0x000fe400078e0a06 */
[----:B------:R-:W-:Y:S01]  /*81e0*/  @!P1 IMAD.IADD R5, R5, 0x1, -R7 ;  /* 0x0000000105059824 */ /* 0x000fe200078e0a07 */
[----:B------:R-:W-:Y:S01]  /*81f0*/  IABS R13, R9 ;  /* 0x00000009000d7213 */ /* 0x000fe20000000000 */
[----:B------:R-:W-:Y:S01]  /*8200*/  @!P3 IMAD.MOV R19, RZ, RZ, -R19 ;  /* 0x000000ffff13b224 */ /* 0x000fe200078e0a13 */
[C---:B------:R-:W-:Y:S01]  /*8210*/  ISETP.GT.U32.AND P3, PT, R7.reuse, R12, PT ;  /* 0x0000000c0700720c */ /* 0x040fe20003f64070 */
[----:B------:R-:W-:-:S02]  /*8220*/  IMAD R14, R7, R6, R14 ;  /* 0x00000006070e7224 */ /* 0x000fc400078e020e */
[----:B------:R-:W-:Y:S01]  /*8230*/  IMAD.MOV.U32 R15, RZ, RZ, R5 ;  /* 0x000000ffff0f7224 */ /* 0x000fe200078e0005 */
[----:B------:R-:W-:Y:S01]  /*8240*/  STL [R1+0x6e8], R19 ;  /* 0x0006e81301007387 */ /* 0x000fe20000100800 */
[----:B------:R-:W-:Y:S02]  /*8250*/  @!P0 IMAD.IADD R11, R11, 0x1, -R7 ;  /* 0x000000010b0b8824 */ /* 0x000fe400078e0a07 */
[----:B------:R-:W-:Y:S01]  /*8260*/  @!P2 IMAD.MOV R15, RZ, RZ, -R15 ;  /* 0x000000ffff0fa224 */ /* 0x000fe200078e0a0f */
[C---:B------:R-:W-:Y:S01]  /*8270*/  ISETP.GT.U32.AND P2, PT, R7.reuse, R14, PT ;  /* 0x0000000e0700720c */ /* 0x040fe20003f44070 */
[----:B-1----:R-:W-:Y:S01]  /*8280*/  IMAD.HI.U32 R17, R8, R13, RZ ;  /* 0x0000000d08117227 */ /* 0x002fe200078e00ff */
[----:B------:R-:W-:-:S03]  /*8290*/  ISETP.GT.U32.AND P0, PT, R7, R11, PT ;  /* 0x0000000b0700720c */ /* 0x000fc60003f04070 */
[----:B------:R-:W-:Y:S02]  /*82a0*/  VIADD R2, R3, 0x93 ;  /* 0x0000009303027836 */ /* 0x000fe40000000000 */
[----:B------:R-:W-:Y:S02]  /*82b0*/  IMAD.MOV R17, RZ, RZ, -R17 ;  /* 0x000000ffff117224 */ /* 0x000fe400078e0a11 */
[----:B------:R-:W-:Y:S01]  /*82c0*/  IMAD.MOV.U32 R18, RZ, RZ, R4 ;  /* 0x000000ffff127224 */ /* 0x000fe200078e0004 */
[----:B------:R-:W-:Y:S01]  /*82d0*/  IABS R4, R2 ;  /* 0x0000000200047213 */ /* 0x000fe20000000000 */
[----:B------:R-:W-:Y:S02]  /*82e0*/  @!P3 IMAD.IADD R12, R12, 0x1, -R7 ;  /* 0x000000010c0cb824 */ /* 0x000fe400078e0a07 */
[----:B------:R-:W-:Y:S02]  /*82f0*/  IMAD R13, R7, R17, R13 ;  /* 0x00000011070d7224 */ /* 0x000fe400078e020d */
[----:B------:R-:W-:Y:S01]  /*8300*/  VIADD R6, R3, 0x94 ;  /* 0x0000009403067836 */ /* 0x000fe20000000000 */
[C---:B------:R-:W-:Y:S01]  /*8310*/  ISETP.GT.U32.AND P3, PT, R7.reuse, R12, PT ;  /* 0x0000000c0700720c */ /* 0x040fe20003f64070 */
[----:B------:R-:W-:Y:S01]  /*8320*/  IMAD.HI.U32 R16, R8, R4, RZ ;  /* 0x0000000408107227 */ /* 0x000fe200078e00ff */
[----:B------:R-:W-:-:S02]  /*8330*/  ISETP.GT.U32.AND P1, PT, R7, R13, PT ;  /* 0x0000000d0700720c */ /* 0x000fc40003f24070 */
[----:B------:R-:W-:Y:S01]  /*8340*/  IABS R5, R6 ;  /* 0x0000000600057213 */ /* 0x000fe20000000000 */
[--C-:B------:R-:W-:Y:S02]  /*8350*/  @!P2 IMAD.IADD R14, R14, 0x1, -R7.reuse ;  /* 0x000000010e0ea824 */ /* 0x100fe400078e0a07 */
[----:B------:R-:W-:Y:S02]  /*8360*/  IMAD.MOV R16, RZ, RZ, -R16 ;  /* 0x000000ffff107224 */ /* 0x000fe400078e0a10 */
[----:B------:R-:W-:Y:S01]  /*8370*/  @!P0 IMAD.IADD R11, R11, 0x1, -R7 ;  /* 0x000000010b0b8824 */ /* 0x000fe200078e0a07 */
[----:B------:R-:W-:Y:S01]  /*8380*/  ISETP.GE.AND P0, PT, R10, RZ, PT ;  /* 0x000000ff0a00720c */ /* 0x000fe20003f06270 */
[----:B------:R-:W-:Y:S01]  /*8390*/  IMAD.HI.U32 R10, R8, R5, RZ ;  /* 0x00000005080a7227 */ /* 0x000fe200078e00ff */
[----:B------:R-:W-:-:S03]  /*83a0*/  ISETP.GT.U32.AND P2, PT, R7, R14, PT ;  /* 0x0000000e0700720c */ /* 0x000fc60003f44070 */
[C---:B------:R-:W-:Y:S02]  /*83b0*/  IMAD R4, R7.reuse, R16, R4 ;  /* 0x0000001007047224 */ /* 0x040fe400078e0204 */
[----:B------:R-:W-:Y:S02]  /*83c0*/  IMAD.MOV.U32 R17, RZ, RZ, R11 ;  /* 0x000000ffff117224 */ /* 0x000fe400078e000b */
[----:B------:R-:W-:Y:S02]  /*83d0*/  IMAD.MOV R10, RZ, RZ, -R10 ;  /* 0x000000ffff0a7224 */ /* 0x000fe400078e0a0a */
[----:B------:R-:W-:Y:S01]  /*83e0*/  @!P3 IMAD.IADD R12, R12, 0x1, -R7 ;  /* 0x000000010c0cb824 */ /* 0x000fe200078e0a07 */
[----:B------:R-:W-:Y:S01]  /*83f0*/  ISETP.GT.U32.AND P3, PT, R7, R4, PT ;  /* 0x000000040700720c */ /* 0x000fe20003f64070 */
[----:B------:R-:W-:Y:S01]  /*8400*/  @!P6 IMAD.MOV R17, RZ, RZ, -R17 ;  /* 0x000000ffff11e224 */ /* 0x000fe200078e0a11 */
[----:B------:R-:W-:Y:S01]  /*8410*/  ISETP.GE.AND P6, PT, R2, RZ, PT ;  /* 0x000000ff0200720c */ /* 0x000fe20003fc6270 */
[----:B------:R-:W-:-:S02]  /*8420*/  @!P1 IMAD.IADD R13, R13, 0x1, -R7 ;  /* 0x000000010d0d9824 */ /* 0x000fc400078e0a07 */
[----:B------:R-:W-:Y:S02]  /*8430*/  IMAD R2, R7, R10, R5 ;  /* 0x0000000a07027224 */ /* 0x000fe400078e0205 */
[----:B------:R-:W-:Y:S01]  /*8440*/  @!P4 IMAD.MOV R18, RZ, RZ, -R18 ;  /* 0x000000ffff12c224 */ /* 0x000fe200078e0a12 */
[----:B------:R-:W-:Y:S01]  /*8450*/  ISETP.GE.AND P4, PT, R9, RZ, PT ;  /* 0x000000ff0900720c */ /* 0x000fe20003f86270 */
[--C-:B------:R-:W-:Y:S01]  /*8460*/  @!P2 IMAD.IADD R14, R14, 0x1, -R7.reuse ;  /* 0x000000010e0ea824 */ /* 0x100fe200078e0a07 */
[----:B------:R-:W-:Y:S01]  /*8470*/  ISETP.GT.U32.AND P1, PT, R7, R13, PT ;  /* 0x0000000d0700720c */ /* 0x000fe20003f24070 */
[----:B------:R-:W-:Y:S01]  /*8480*/  VIADD R9, R3, 0x95 ;  /* 0x0000009503097836 */ /* 0x000fe20000000000 */
[----:B------:R-:W-:Y:S01]  /*8490*/  ISETP.GT.U32.AND P2, PT, R7, R2, PT ;  /* 0x000000020700720c */ /* 0x000fe20003f44070 */
[----:B------:R-:W-:Y:S01]  /*84a0*/  STL [R1+0x6e0], R18 ;  /* 0x0006e01201007387 */ /* 0x000fe20000100800 */
[----:B------:R-:W-:Y:S02]  /*84b0*/  IMAD.MOV.U32 R52, RZ, RZ, R12 ;  /* 0x000000ffff347224 */ /* 0x000fe400078e000c */
[----:B------:R-:W-:Y:S01]  /*84c0*/  @!P3 IMAD.IADD R4, R4, 0x1, -R7 ;  /* 0x000000010404b824 */ /* 0x000fe200078e0a07 */
[----:B------:R0:W-:Y:S01]  /*84d0*/  STL [R1+0x6d8], R15 ;  /* 0x0006d80f01007387 */ /* 0x0001e20000100800 */
[----:B------:R-:W-:-:S02]  /*84e0*/  VIADD R5, R3, 0x96 ;  /* 0x0000009603057836 */ /* 0x000fc40000000000 */
[----:B------:R-:W-:Y:S01]  /*84f0*/  @!P5 IMAD.MOV R52, RZ, RZ, -R52 ;  /* 0x000000ffff34d224 */ /* 0x000fe200078e0a34 */
[----:B------:R-:W-:Y:S01]  /*8500*/  ISETP.GE.AND P5, PT, R6, RZ, PT ;  /* 0x000000ff0600720c */ /* 0x000fe20003fa6270 */
[----:B------:R-:W-:Y:S01]  /*8510*/  VIADD R6, R3, 0x97 ;  /* 0x0000009703067836 */ /* 0x000fe20000000000 */
[----:B------:R-:W-:Y:S01]  /*8520*/  ISETP.GT.U32.AND P3, PT, R7, R4, PT ;  /* 0x000000040700720c */ /* 0x000fe20003f64070 */
[--C-:B------:R-:W-:Y:S01]  /*8530*/  @!P1 IMAD.IADD R13, R13, 0x1, -R7.reuse ;  /* 0x000000010d0d9824 */ /* 0x100fe200078e0a07 */
[----:B------:R-:W-:Y:S01]  /*8540*/  IABS R10, R5 ;  /* 0x00000005000a7213 */ /* 0x000fe20000000000 */
[----:B------:R-:W-:Y:S01]  /*8550*/  @!P2 IMAD.IADD R2, R2, 0x1, -R7 ;  /* 0x000000010202a824 */ /* 0x000fe200078e0a07 */
[----:B0-----:R-:W-:Y:S01]  /*8560*/  IABS R15, R9 ;  /* 0x00000009000f7213 */ /* 0x001fe20000000000 */
[----:B------:R-:W-:Y:S01]  /*8570*/  IMAD.MOV.U32 R54, RZ, RZ, R13 ;  /* 0x000000ffff367224 */ /* 0x000fe200078e000d */
[----:B------:R-:W-:Y:S01]  /*8580*/  IABS R13, R6 ;  /* 0x00000006000d7213 */ /* 0x000fe20000000000 */
[----:B------:R-:W-:Y:S01]  /*8590*/  IMAD.MOV.U32 R12, RZ, RZ, R14 ;  /* 0x000000ffff0c7224 */ /* 0x000fe200078e000e */
[----:B------:R-:W-:Y:S01]  /*85a0*/  ISETP.GT.U32.AND P2, PT, R7, R2, PT ;  /* 0x000000020700720c */ /* 0x000fe20003f44070 */
[----:B------:R-:W-:Y:S01]  /*85b0*/  IMAD.HI.U32 R11, R8, R15, RZ ;  /* 0x0000000f080b7227 */ /* 0x000fe200078e00ff */
[----:B------:R-:W-:Y:S01]  /*85c0*/  ISETP.GE.AND P1, PT, R9, RZ, PT ;  /* 0x000000ff0900720c */ /* 0x000fe20003f26270 */
[----:B------:R-:W-:Y:S02]  /*85d0*/  STL [R1+0x17c4], R52 ;  /* 0x0017c43401007387 */ /* 0x000fe40000100800 */
[----:B------:R-:W-:-:S02]  /*85e0*/  IMAD.MOV R11, RZ, RZ, -R11 ;  /* 0x000000ffff0b7224 */ /* 0x000fc400078e0a0b */
[C---:B------:R-:W-:Y:S01]  /*85f0*/  IMAD.HI.U32 R9, R8.reuse, R13, RZ ;  /* 0x0000000d08097227 */ /* 0x040fe200078e00ff */
[----:B------:R-:W-:Y:S03]  /*8600*/  STL [R1+0x76c], R17 ;  /* 0x00076c1101007387 */ /* 0x000fe60000100800 */
[----:B------:R-:W-:Y:S02]  /*8610*/  IMAD R15, R7, R11, R15 ;  /* 0x0000000b070f7224 */ /* 0x000fe400078e020f */
[----:B------:R-:W-:-:S04]  /*8620*/  IMAD.HI.U32 R11, R8, R10, RZ ;  /* 0x0000000a080b7227 */ /* 0x000fc800078e00ff */
[----:B------:R-:W-:Y:S02]  /*8630*/  IMAD.MOV R11, RZ, RZ, -R11 ;  /* 0x000000ffff0b7224 */ /* 0x000fe400078e0a0b */
[----:B------:R-:W-:Y:S01]  /*8640*/  @!P3 IMAD.IADD R4, R4, 0x1, -R7 ;  /* 0x000000010404b824 */ /* 0x000fe200078e0a07 */
[C---:B------:R-:W-:Y:S01]  /*8650*/  ISETP.GT.U32.AND P3, PT, R7.reuse, R15, PT ;  /* 0x0000000f0700720c */ /* 0x040fe20003f64070 */
[----:B------:R-:W-:Y:S02]  /*8660*/  IMAD.MOV R9, RZ, RZ, -R9 ;  /* 0x000000ffff097224 */ /* 0x000fe400078e0a09 */
[C---:B------:R-:W-:Y:S02]  /*8670*/  IMAD R10, R7.reuse, R11, R10 ;  /* 0x0000000b070a7224 */ /* 0x040fe400078e020a */
[C---:B------:R-:W-:Y:S02]  /*8680*/  IMAD R13, R7.reuse, R9, R13 ;  /* 0x00000009070d7224 */ /* 0x040fe400078e020d */
[----:B------:R-:W-:Y:S01]  /*8690*/  @!P2 IMAD.IADD R2, R2, 0x1, -R7 ;  /* 0x000000010202a824 */ /* 0x000fe200078e0a07 */
[----:B------:R-:W-:Y:S01]  /*86a0*/  ISETP.GT.U32.AND P2, PT, R7, R10, PT ;  /* 0x0000000a0700720c */ /* 0x000fe20003f44070 */
[----:B------:R-:W-:-:S02]  /*86b0*/  IMAD.MOV.U32 R14, RZ, RZ, R4 ;  /* 0x000000ffff0e7224 */ /* 0x000fc400078e0004 */
[----:B------:R-:W-:Y:S01]  /*86c0*/  @!P4 IMAD.MOV R54, RZ, RZ, -R54 ;  /* 0x000000ffff36c224 */ /* 0x000fe200078e0a36 */
[----:B------:R-:W-:Y:S01]  /*86d0*/  ISETP.GE.AND P4, PT, R5, RZ, PT ;  /* 0x000000ff0500720c */ /* 0x000fe20003f86270 */
[----:B------:R-:W-:Y:S01]  /*86e0*/  @!P6 IMAD.MOV R14, RZ, RZ, -R14 ;  /* 0x000000ffff0ee224 */ /* 0x000fe200078e0a0e */
[----:B------:R-:W-:Y:S01]  /*86f0*/  ISETP.GT.U32.AND P6, PT, R7, R13, PT ;  /* 0x0000000d0700720c */ /* 0x000fe20003fc4070 */
[--C-:B------:R-:W-:Y:S01]  /*8700*/  @!P3 IMAD.IADD R15, R15, 0x1, -R7.reuse ;  /* 0x000000010f0fb824 */ /* 0x100fe200078e0a07 */
[----:B------:R-:W-:Y:S01]  /*8710*/  STL [R1+0x17c8], R54 ;  /* 0x0017c83601007387 */ /* 0x000fe20000100800 */
[C---:B------:R-:W-:Y:S02]  /*8720*/  VIADD R5, R3.reuse, 0x98 ;  /* 0x0000009803057836 */ /* 0x040fe40000000000 */
[----:B------:R-:W-:Y:S01]  /*8730*/  @!P0 IMAD.MOV R12, RZ, RZ, -R12 ;  /* 0x000000ffff0c8224 */ /* 0x000fe200078e0a0c */
[----:B------:R-:W-:Y:S01]  /*8740*/  ISETP.GE.AND P0, PT, R6, RZ, PT ;  /* 0x000000ff0600720c */ /* 0x000fe20003f06270 */
[----:B------:R-:W-:Y:S01]  /*8750*/  VIADD R6, R3, 0x99 ;  /* 0x0000009903067836 */ /* 0x000fe20000000000 */
[----:B------:R-:W-:Y:S01]  /*8760*/  ISETP.GT.U32.AND P3, PT, R7, R15, PT ;  /* 0x0000000f0700720c */ /* 0x000fe20003f64070 */
[--C-:B------:R-:W-:Y:S01]  /*8770*/  @!P2 IMAD.IADD R10, R10, 0x1, -R7.reuse ;  /* 0x000000010a0aa824 */ /* 0x100fe200078e0a07 */
[----:B------:R-:W-:Y:S01]  /*8780*/  IABS R56, R5 ;  /* 0x0000000500387213 */ /* 0x000fe20000000000 */
[----:B------:R-:W-:Y:S01]  /*8790*/  STL [R1+0x75c], R12 ;  /* 0x00075c0c01007387 */ /* 0x000fe20000100800 */
[----:B------:R-:W-:Y:S01]  /*87a0*/  IABS R62, R6 ;  /* 0x00000006003e7213 */ /* 0x000fe20000000000 */
[----:B------:R-:W-:Y:S01]  /*87b0*/  @!P6 IMAD.IADD R13, R13, 0x1, -R7 ;  /* 0x000000010d0de824 */ /* 0x000fe200078e0a07 */
[C---:B------:R-:W-:Y:S01]  /*87c0*/  ISETP.GT.U32.AND P2, PT, R7.reuse, R10, PT ;  /* 0x0000000a0700720c */ /* 0x040fe20003f44070 */
[C---:B------:R-:W-:Y:S01]  /*87d0*/  IMAD.HI.U32 R9, R8.reuse, R56, RZ ;  /* 0x0000003808097227 */ /* 0x040fe200078e00ff */
[----:B------:R0:W-:Y:S02]  /*87e0*/  STL [R1+0x750], R14 ;  /* 0x0007500e01007387 */ /* 0x0001e40000100800 */
[----:B------:R-:W-:Y:S01]  /*87f0*/  ISETP.GT.U32.AND P6, PT, R7, R13, PT ;  /* 0x0000000d0700720c */ /* 0x000fe20003fc4070 */
[----:B------:R-:W-:-:S04]  /*8800*/  IMAD.HI.U32 R11, R8, R62, RZ ;  /* 0x0000003e080b7227 */ /* 0x000fc800078e00ff */
[----:B------:R-:W-:Y:S02]  /*8810*/  IMAD.MOV R9, RZ, RZ, -R9 ;  /* 0x000000ffff097224 */ /* 0x000fe400078e0a09 */
[----:B------:R-:W-:Y:S01]  /*8820*/  @!P3 IMAD.IADD R15, R15, 0x1, -R7 ;  /* 0x000000010f0fb824 */ /* 0x000fe200078e0a07 */
[----:B------:R-:W-:Y:S01]  /*8830*/  ISETP.GE.AND P3, PT, R6, RZ, PT ;  /* 0x000000ff0600720c */ /* 0x000fe20003f66270 */
[----:B0-----:R-:W-:Y:S02]  /*8840*/  VIADD R14, R3, 0x9a ;  /* 0x0000009a030e7836 */ /* 0x001fe40000000000 */
[----:B------:R-:W-:Y:S02]  /*8850*/  IMAD.MOV R11, RZ, RZ, -R11 ;  /* 0x000000ffff0b7224 */ /* 0x000fe400078e0a0b */
[----:B------:R-:W-:Y:S01]  /*8860*/  IMAD R56, R7, R9, R56 ;  /* 0x0000000907387224 */ /* 0x000fe200078e0238 */
[----:B------:R-:W-:Y:S01]  /*8870*/  IABS R4, R14 ;  /* 0x0000000e00047213 */ /* 0x000fe20000000000 */
[----:B------:R-:W-:-:S02]  /*8880*/  VIADD R6, R3, 0x9b ;  /* 0x0000009b03067836 */ /* 0x000fc40000000000 */
[----:B------:R-:W-:Y:S02]  /*8890*/  IMAD.MOV.U32 R12, RZ, RZ, R2 ;  /* 0x000000ffff0c7224 */ /* 0x000fe400078e0002 */
        /* <DEDUP_REMOVED lines=9> */
[----:B------:R-:W-:Y:S02]  /*8930*/  VIADD R17, R3, 0x9c ;  /* 0x0000009c03117836 */ /* 0x000fe40000000000 */
[C---:B------:R-:W-:Y:S02]  /*8940*/  IMAD R4, R7.reuse, R16, R4 ;  /* 0x0000001007047224 */ /* 0x040fe400078e0204 */
[----:B------:R-:W-:Y:S01]  /*8950*/  IMAD.MOV R21, RZ, RZ, -R21 ;  /* 0x000000ffff157224 */ /* 0x000fe200078e0a15 */
[----:B------:R-:W-:Y:S01]  /*8960*/  IABS R18, R17 ;  /* 0x0000001100127213 */ /* 0x000fe20000000000 */
[----:B------:R-:W-:Y:S01]  /*8970*/  @!P2 IMAD.IADD R56, R56, 0x1, -R7 ;  /* 0x000000013838a824 */ /* 0x000fe200078e0a07 */
[C---:B------:R-:W-:Y:S01]  /*8980*/  ISETP.GT.U32.AND P2, PT, R7.reuse, R4, PT ;  /* 0x000000040700720c */ /* 0x040fe20003f44070 */
[----:B------:R-:W-:Y:S02]  /*8990*/  IMAD R2, R7, R21, R2 ;  /* 0x0000001507027224 */ /* 0x000fe400078e0202 */
[----:B------:R-:W-:-:S04]  /*89a0*/  IMAD.HI.U32 R20, R8, R18, RZ ;  /* 0x0000001208147227 */ /* 0x000fc800078e00ff */
[--C-:B------:R-:W-:Y:S01]  /*89b0*/  @!P6 IMAD.IADD R62, R62, 0x1, -R7.reuse ;  /* 0x000000013e3ee824 */ /* 0x100fe200078e0a07 */
[----:B------:R-:W-:Y:S01]  /*89c0*/  ISETP.GT.U32.AND P6, PT, R7, R2, PT ;  /* 0x000000020700720c */ /* 0x000fe20003fc4070 */
[----:B------:R-:W-:Y:S01]  /*89d0*/  @!P5 IMAD.MOV R12, RZ, RZ, -R12 ;  /* 0x000000ffff0cd224 */ /* 0x000fe200078e0a0c */
[----:B------:R-:W-:Y:S01]  /*89e0*/  ISETP.GE.AND P5, PT, R5, RZ, PT ;  /* 0x000000ff0500720c */ /* 0x000fe20003fa6270 */
[----:B------:R-:W-:Y:S02]  /*89f0*/  IMAD.MOV R20, RZ, RZ, -R20 ;  /* 0x000000ffff147224 */ /* 0x000fe400078e0a14 */
[C---:B------:R-:W-:Y:S01]  /*8a00*/  VIADD R9, R3.reuse, 0x9d ;  /* 0x0000009d03097836 */ /* 0x040fe20000000000 */
[----:B------:R0:W-:Y:S01]  /*8a10*/  STL [R1+0x754], R12 ;  /* 0x0007540c01007387 */ /* 0x0001e20000100800 */
[----:B------:R-:W-:Y:S02]  /*8a20*/  VIADD R5, R3, 0x9e ;  /* 0x0000009e03057836 */ /* 0x000fe40000000000 */
[C---:B------:R-:W-:Y:S01]  /*8a30*/  IMAD R18, R7.reuse, R20, R18 ;  /* 0x0000001407127224 */ /* 0x040fe200078e0212 */
[----:B------:R-:W-:Y:S01]  /*8a40*/  IABS R11, R9 ;  /* 0x00000009000b7213 */ /* 0x000fe20000000000 */
[----:B------:R-:W-:Y:S01]  /*8a50*/  @!P2 IMAD.IADD R4, R4, 0x1, -R7 ;  /* 0x000000010404a824 */ /* 0x000fe200078e0a07 */
[C---:B------:R-:W-:Y:S01]  /*8a60*/  ISETP.GT.U32.AND P2, PT, R7.reuse, R56, PT ;  /* 0x000000380700720c */ /* 0x040fe20003f44070 */
[----:B------:R-:W-:Y:S01]  /*8a70*/  @!P0 IMAD.MOV R13, RZ, RZ, -R13 ;  /* 0x000000ffff0d8224 */ /* 0x000fe200078e0a0d */
[C---:B------:R-:W-:Y:S01]  /*8a80*/  ISETP.GT.U32.AND P0, PT, R7.reuse, R18, PT ;  /* 0x000000120700720c */ /* 0x040fe20003f04070 */
[----:B------:R-:W-:Y:S01]  /*8a90*/  IMAD.MOV.U32 R22, RZ, RZ, R15 ;  /* 0x000000ffff167224 */ /* 0x000fe200078e000f */
[----:B0-----:R-:W-:Y:S01]  /*8aa0*/  IABS R12, R5 ;  /* 0x00000005000c7213 */ /* 0x001fe20000000000 */
[----:B------:R-:W-:Y:S01]  /*8ab0*/  @!P6 IMAD.IADD R2, R2, 0x1, -R7 ;  /* 0x000000010202e824 */ /* 0x000fe200078e0a07 */
[----:B------:R-:W-:Y:S01]  /*8ac0*/  ISETP.GT.U32.AND P6, PT, R7, R4, PT ;  /* 0x000000040700720c */ /* 0x000fe20003fc4070 */
[----:B------:R-:W-:-:S04]  /*8ad0*/  IMAD.HI.U32 R16, R8, R11, RZ ;  /* 0x0000000b08107227 */ /* 0x000fc800078e00ff */
[----:B------:R-:W-:-:S04]  /*8ae0*/  IMAD.HI.U32 R19, R8, R12, RZ ;  /* 0x0000000c08137227 */ /* 0x000fc800078e00ff */
[----:B------:R-:W-:Y:S01]  /*8af0*/  @!P1 IMAD.MOV R22, RZ, RZ, -R22 ;  /* 0x000000ffff169224 */ /* 0x000fe200078e0a16 */
[----:B------:R-:W-:Y:S01]  /*8b00*/  ISETP.GT.U32.AND P1, PT, R7, R62, PT ;  /* 0x0000003e0700720c */ /* 0x000fe20003f24070 */
[----:B------:R-:W-:Y:S02]  /*8b10*/  IMAD.MOV R16, RZ, RZ, -R16 ;  /* 0x000000ffff107224 */ /* 0x000fe400078e0a10 */
[----:B------:R-:W-:Y:S01]  /*8b20*/  IMAD.MOV R19, RZ, RZ, -R19 ;  /* 0x000000ffff137224 */ /* 0x000fe200078e0a13 */
[----:B------:R-:W-:Y:S01]  /*8b30*/  STL [R1+0x738], R22 ;  /* 0x0007381601007387 */ /* 0x000fe20000100800 */
[----:B------:R-:W-:Y:S02]  /*8b40*/  IMAD.MOV.U32 R20, RZ, RZ, R10 ;  /* 0x000000ffff147224 */ /* 0x000fe400078e000a */
[----:B------:R-:W-:Y:S02]  /*8b50*/  VIADD R15, R3, 0xa0 ;  /* 0x000000a0030f7836 */ /* 0x000fe40000000000 */
[----:B------:R-:W-:-:S02]  /*8b60*/  IMAD R11, R7, R16, R11 ;  /* 0x00000010070b7224 */ /* 0x000fc400078e020b */
[----:B------:R-:W-:Y:S01]  /*8b70*/  VIADD R16, R3, 0x9f ;  /* 0x0000009f03107836 */ /* 0x000fe20000000000 */
[----:B------:R-:W-:Y:S01]  /*8b80*/  IABS R10, R15 ;  /* 0x0000000f000a7213 */ /* 0x000fe20000000000 */
[C---:B------:R-:W-:Y:S02]  /*8b90*/  IMAD R12, R7.reuse, R19, R12 ;  /* 0x00000013070c7224 */ /* 0x040fe400078e020c */
[----:B------:R-:W-:Y:S01]  /*8ba0*/  @!P4 IMAD.MOV R20, RZ, RZ, -R20 ;  /* 0x000000ffff14c224 */ /* 0x000fe200078e0a14 */
[C---:B------:R-:W-:Y:S01]  /*8bb0*/  ISETP.GT.U32.AND P4, PT, R7.reuse, R2, PT ;  /* 0x000000020700720c */ /* 0x040fe20003f84070 */
[--C-:B------:R-:W-:Y:S01]  /*8bc0*/  @!P2 IMAD.IADD R56, R56, 0x1, -R7.reuse ;  /* 0x000000013838a824 */ /* 0x100fe200078e0a07 */
[C---:B------:R-:W-:Y:S01]  /*8bd0*/  ISETP.GT.U32.AND P2, PT, R7.reuse, R11, PT ;  /* 0x0000000b0700720c */ /* 0x040fe20003f44070 */
[--C-:B------:R-:W-:Y:S01]  /*8be0*/  @!P0 IMAD.IADD R18, R18, 0x1, -R7.reuse ;  /* 0x0000000112128824 */ /* 0x100fe200078e0a07 */
[----:B------:R-:W-:Y:S01]  /*8bf0*/  IABS R19, R16 ;  /* 0x0000001000137213 */ /* 0x000fe20000000000 */
[--C-:B------:R-:W-:Y:S01]  /*8c00*/  @!P6 IMAD.IADD R4, R4, 0x1, -R7.reuse ;  /* 0x000000010404e824 */ /* 0x100fe200078e0a07 */
[C---:B------:R-:W-:Y:S01]  /*8c10*/  ISETP.GT.U32.AND P6, PT, R7.reuse, R12, PT ;  /* 0x0000000c0700720c */ /* 0x040fe20003fc4070 */
[----:B------:R-:W-:Y:S01]  /*8c20*/  STL [R1+0x740], R20 ;  /* 0x0007401401007387 */ /* 0x000fe20000100800 */
[----:B------:R-:W-:Y:S01]  /*8c30*/  @!P5 IMAD.MOV R56, RZ, RZ, -R56 ;  /* 0x000000ffff38d224 */ /* 0x000fe200078e0a38 */
[----:B------:R-:W-:Y:S01]  /*8c40*/  ISETP.GT.U32.AND P5, PT, R7, R18, PT ;  /* 0x000000120700720c */ /* 0x000fe20003fa4070 */
[----:B------:R-:W-:Y:S01]  /*8c50*/  @!P1 IMAD.IADD R62, R62, 0x1, -R7 ;  /* 0x000000013e3e9824 */ /* 0x000fe200078e0a07 */
[----:B------:R0:W-:Y:S01]  /*8c60*/  STL [R1+0x744], R13 ;  /* 0x0007440d01007387 */ /* 0x0001e20000100800 */
[----:B------:R-:W-:Y:S01]  /*8c70*/  ISETP.GE.AND P1, PT, R14, RZ, PT ;  /* 0x000000ff0e00720c */ /* 0x000fe20003f26270 */
[----:B------:R-:W-:Y:S01]  /*8c80*/  IMAD.HI.U32 R14, R8, R19, RZ ;  /* 0x00000013080e7227 */ /* 0x000fe200078e00ff */
[----:B------:R-:W-:Y:S01]  /*8c90*/  ISETP.GE.AND P0, PT, R17, RZ, PT ;  /* 0x000000ff1100720c */ /* 0x000fe20003f06270 */
[----:B------:R-:W-:Y:S02]  /*8ca0*/  STL [R1+0x17cc], R56 ;  /* 0x0017cc3801007387 */ /* 0x000fe40000100800 */
[----:B------:R-:W-:-:S02]  /*8cb0*/  IMAD.MOV R14, RZ, RZ, -R14 ;  /* 0x000000ffff0e7224 */ /* 0x000fc400078e0a0e */
[----:B------:R-:W-:Y:S01]  /*8cc0*/  @!P4 IMAD.IADD R2, R2, 0x1, -R7 ;  /* 0x000000010202c824 */ /* 0x000fe200078e0a07 */
[----:B------:R-:W-:Y:S01]  /*8cd0*/  ISETP.GE.AND P4, PT, R6, RZ, PT ;  /* 0x000000ff0600720c */ /* 0x000fe20003f86270 */
[----:B0-----:R-:W-:-:S04]  /*8ce0*/  IMAD.HI.U32 R13, R8, R10, RZ ;  /* 0x0000000a080d7227 */ /* 0x001fc800078e00ff */
[----:B------:R-:W-:Y:S02]  /*8cf0*/  IMAD.MOV R13, RZ, RZ, -R13 ;  /* 0x000000ffff0d7224 */ /* 0x000fe400078e0a0d */
[----:B------:R-:W-:Y:S01]  /*8d00*/  @!P2 IMAD.IADD R11, R11, 0x1, -R7 ;  /* 0x000000010b0ba824 */ /* 0x000fe200078e0a07 */
[----:B------:R-:W-:Y:S01]  /*8d10*/  ISETP.GE.AND P2, PT, R9, RZ, PT ;  /* 0x000000ff0900720c */ /* 0x000fe20003f46270 */
[C---:B------:R-:W-:Y:S02]  /*8d20*/  IMAD R10, R7.reuse, R13, R10 ;  /* 0x0000000d070a7224 */ /* 0x040fe400078e020a */
[----:B------:R-:W-:Y:S02]  /*8d30*/  IMAD R19, R7, R14, R19 ;  /* 0x0000000e07137224 */ /* 0x000fe400078e0213 */
[----:B------:R-:W-:Y:S02]  /*8d40*/  @!P6 IMAD.IADD R12, R12, 0x1, -R7 ;  /* 0x000000010c0ce824 */ /* 0x000fe400078e0a07 */
[----:B------:R-:W-:-:S02]  /*8d50*/  IMAD.MOV.U32 R21, RZ, RZ, R4 ;  /* 0x000000ffff157224 */ /* 0x000fc400078e0004 */
[----:B------:R-:W-:Y:S01]  /*8d60*/  @!P5 IMAD.IADD R18, R18, 0x1, -R7 ;  /* 0x000000011212d824 */ /* 0x000fe200078e0a07 */
[C---:B------:R-:W-:Y:S01]  /*8d70*/  ISETP.GT.U32.AND P5, PT, R7.reuse, R10, PT ;  /* 0x0000000a0700720c */ /* 0x040fe20003fa4070 */
[----:B------:R-:W-:Y:S01]  /*8d80*/  @!P3 IMAD.MOV R62, RZ, RZ, -R62 ;  /* 0x000000ffff3eb224 */ /* 0x000fe200078e0a3e */
[----:B------:R-:W-:Y:S01]  /*8d90*/  ISETP.GT.U32.AND P3, PT, R7, R11, PT ;  /* 0x0000000b0700720c */ /* 0x000fe20003f64070 */
[----:B------:R-:W-:Y:S01]  /*8da0*/  VIADD R6, R3, 0xa1 ;  /* 0x000000a103067836 */ /* 0x000fe20000000000 */
[C---:B------:R-:W-:Y:S01]  /*8db0*/  ISETP.GT.U32.AND P6, PT, R7.reuse, R12, PT ;  /* 0x0000000c0700720c */ /* 0x040fe20003fc4070 */
[----:B------:R-:W-:Y:S01]  /*8dc0*/  @!P1 IMAD.MOV R21, RZ, RZ, -R21 ;  /* 0x000000ffff159224 */ /* 0x000fe200078e0a15 */
[----:B------:R-:W-:Y:S01]  /*8dd0*/  ISETP.GT.U32.AND P1, PT, R7, R19, PT ;  /* 0x000000130700720c */ /* 0x000fe20003f24070 */
[----:B------:R-:W-:Y:S01]  /*8de0*/  IMAD.MOV.U32 R20, RZ, RZ, R2 ;  /* 0x000000ffff147224 */ /* 0x000fe200078e0002 */
[----:B------:R-:W-:Y:S01]  /*8df0*/  IABS R66, R6 ;  /* 0x0000000600427213 */ /* 0x000fe20000000000 */
[----:B------:R-:W-:Y:S01]  /*8e00*/  VIADD R4, R3, 0xa2 ;  /* 0x000000a203047836 */ /* 0x000fe20000000000 */
[----:B------:R-:W-:Y:S01]  /*8e10*/  STL [R1+0x17d0], R62 ;  /* 0x0017d03e01007387 */ /* 0x000fe20000100800 */
[----:B------:R-:W-:Y:S01]  /*8e20*/  @!P4 IMAD.MOV R20, RZ, RZ, -R20 ;  /* 0x000000ffff14c224 */ /* 0x000fe200078e0a14 */
[----:B------:R-:W-:Y:S01]  /*8e30*/  ISETP.GE.AND P4, PT, R5, RZ, PT ;  /* 0x000000ff0500720c */ /* 0x000fe20003f86270 */
[----:B------:R-:W-:Y:S01]  /*8e40*/  IMAD.HI.U32 R5, R8, R66, RZ ;  /* 0x0000004208057227 */ /* 0x000fe200078e00ff */
[----:B------:R-:W-:Y:S01]  /*8e50*/  IABS R2, R4 ;  /* 0x0000000400027213 */ /* 0x000fe20000000000 */
[----:B------:R-:W-:Y:S02]  /*8e60*/  STL [R1+0x728], R21 ;  /* 0x0007281501007387 */ /* 0x000fe40000100800 */
[----:B------:R-:W-:-:S02]  /*8e70*/  @!P5 IMAD.IADD R10, R10, 0x1, -R7 ;  /* 0x000000010a0ad824 */ /* 0x000fc400078e0a07 */
[--C-:B------:R-:W-:Y:S01]  /*8e80*/  @!P3 IMAD.IADD R11, R11, 0x1, -R7.reuse ;  /* 0x000000010b0bb824 */ /* 0x100fe200078e0a07 */
[----:B------:R-:W-:Y:S01]  /*8e90*/  STL [R1+0x72c], R20 ;  /* 0x00072c1401007387 */ /* 0x000fe20000100800 */
[--C-:B------:R-:W-:Y:S01]  /*8ea0*/  @!P6 IMAD.IADD R12, R12, 0x1, -R7.reuse ;  /* 0x000000010c0ce824 */ /* 0x100fe200078e0a07 */
[----:B------:R-:W-:Y:S01]  /*8eb0*/  ISETP.GT.U32.AND P5, PT, R7, R10, PT ;  /* 0x0000000a0700720c */ /* 0x000fe20003fa4070 */
[----:B------:R-:W-:Y:S01]  /*8ec0*/  @!P1 IMAD.IADD R19, R19, 0x1, -R7 ;  /* 0x0000000113139824 */ /* 0x000fe200078e0a07 */
[----:B------:R-:W-:Y:S01]  /*8ed0*/  ISETP.GE.AND P1, PT, R6, RZ, PT ;  /* 0x000000ff0600720c */ /* 0x000fe20003f26270 */
[----:B------:R-:W-:Y:S01]  /*8ee0*/  IMAD.MOV.U32 R13, RZ, RZ, R18 ;  /* 0x000000ffff0d7224 */ /* 0x000fe200078e0012 */
[----:B------:R-:W-:Y:S01]  /*8ef0*/  ISETP.GE.AND P3, PT, R16, RZ, PT ;  /* 0x000000ff1000720c */ /* 0x000fe20003f66270 */
[----:B------:R-:W-:Y:S01]  /*8f00*/  IMAD.MOV R5, RZ, RZ, -R5 ;  /* 0x000000ffff057224 */ /* 0x000fe200078e0a05 */
[----:B------:R-:W-:Y:S01]  /*8f10*/  ISETP.GE.AND P6, PT, R15, RZ, PT ;  /* 0x000000ff0f00720c */ /* 0x000fe20003fc6270 */
[----:B------:R-:W-:-:S02]  /*8f20*/  IMAD.MOV.U32 R9, RZ, RZ, R11 ;  /* 0x000000ffff097224 */ /* 0x000fc400078e000b */
[----:B------:R-:W-:-:S04]  /*8f30*/  IMAD.HI.U32 R6, R8, R2, RZ ;  /* 0x0000000208067227 */ /* 0x000fc800078e00ff */
[----:B------:R-:W-:Y:S01]  /*8f40*/  @!P0 IMAD.MOV R13, RZ, RZ, -R13 ;  /* 0x000000ffff0d8224 */ /* 0x000fe200078e0a0d */
[C---:B------:R-:W-:Y:S01]  /*8f50*/  ISETP.GT.U32.AND P0, PT, R7.reuse, R19, PT ;  /* 0x000000130700720c */ /* 0x040fe20003f04070 */
[C---:B------:R-:W-:Y:S02]  /*8f60*/  IMAD R66, R7.reuse, R5, R66 ;  /* 0x0000000507427224 */ /* 0x040fe400078e0242 */
[----:B------:R-:W-:Y:S01]  /*8f70*/  IMAD.MOV.U32 R11, RZ, RZ, R12 ;  /* 0x000000ffff0b7224 */ /* 0x000fe200078e000c */
[----:B------:R0:W-:Y:S01]  /*8f80*/  STL [R1+0x720], R13 ;  /* 0x0007200d01007387 */ /* 0x0001e20000100800 */
[----:B------:R-:W-:Y:S02]  /*8f90*/  IMAD.MOV R6, RZ, RZ, -R6 ;  /* 0x000000ffff067224 */ /* 0x000fe400078e0a06 */
[----:B------:R-:W-:Y:S01]  /*8fa0*/  @!P4 IMAD.MOV R11, RZ, RZ, -R11 ;  /* 0x000000ffff0bc224 */ /* 0x000fe200078e0a0b */
[----:B------:R-:W-:Y:S01]  /*8fb0*/  ISETP.GT.U32.AND P4, PT, R7, R66, PT ;  /* 0x000000420700720c */ /* 0x000fe20003f84070 */
[----:B------:R-:W-:Y:S01]  /*8fc0*/  @!P2 IMAD.MOV R9, RZ, RZ, -R9 ;  /* 0x000000ffff09a224 */ /* 0x000fe200078e0a09 */
[----:B------:R-:W-:Y:S01]  /*8fd0*/  ISETP.GE.AND P2, PT, R4, RZ, PT ;  /* 0x000000ff0400720c */ /* 0x000fe20003f46270 */
[----:B------:R-:W-:-:S02]  /*8fe0*/  @!P5 IMAD.IADD R10, R10, 0x1, -R7 ;  /* 0x000000010a0ad824 */ /* 0x000fc400078e0a07 */
[--C-:B------:R-:W-:Y:S01]  /*8ff0*/  @!P0 IMAD.IADD R19, R19, 0x1, -R7.reuse ;  /* 0x0000000113138824 */ /* 0x100fe200078e0a07 */
[----:B------:R1:W-:Y:S01]  /*9000*/  STL [R1+0x724], R9 ;  /* 0x0007240901007387 */ /* 0x0003e20000100800 */
[----:B0-----:R-:W-:Y:S02]  /*9010*/  IMAD R13, R7, R6, R2 ;  /* 0x00000006070d7224 */ /* 0x001fe400078e0202 */
[C---:B------:R-:W-:Y:S01]  /*9020*/  VIADD R6, R3.reuse, 0xa3 ;  /* 0x000000a303067836 */ /* 0x040fe20000000000 */
[----:B------:R0:W-:Y:S01]  /*9030*/  STL [R1+0x71c], R11 ;  /* 0x00071c0b01007387 */ /* 0x0001e20000100800 */
[----:B------:R-:W-:Y:S01]  /*9040*/  VIADD R5, R3, 0xa5 ;  /* 0x000000a503057836 */ /* 0x000fe20000000000 */
[----:B------:R-:W-:Y:S01]  /*9050*/  ISETP.GT.U32.AND P5, PT, R7, R13, PT ;  /* 0x0000000d0700720c */ /* 0x000fe20003fa4070 */
[----:B------:R-:W-:Y:S01]  /*9060*/  @!P4 IMAD.IADD R66, R66, 0x1, -R7 ;  /* 0x000000014242c824 */ /* 0x000fe200078e0a07 */
[----:B------:R-:W-:Y:S01]  /*9070*/  ISETP.GE.AND P0, PT, R6, RZ, PT ;  /* 0x000000ff0600720c */ /* 0x000fe20003f06270 */
[----:B------:R-:W-:Y:S01]  /*9080*/  IMAD.MOV.U32 R64, RZ, RZ, R10 ;  /* 0x000000ffff407224 */ /* 0x000fe200078e000a */
[----:B------:R-:W-:Y:S01]  /*9090*/  IABS R6, R6 ;  /* 0x0000000600067213 */ /* 0x000fe20000000000 */
[----:B-1----:R-:W-:Y:S01]  /*90a0*/  VIADD R9, R3, 0xa4 ;  /* 0x000000a403097836 */ /* 0x002fe20000000000 */
[----:B------:R-:W-:Y:S01]  /*90b0*/  IABS R4, R5 ;  /* 0x0000000500047213 */ /* 0x000fe20000000000 */
[----:B------:R-:W-:Y:S01]  /*90c0*/  @!P6 IMAD.MOV R64, RZ, RZ, -R64 ;  /* 0x000000ffff40e224 */ /* 0x000fe200078e0a40 */
[----:B------:R-:W-:Y:S01]  /*90d0*/  ISETP.GE.AND P6, PT, R5, RZ, PT ;  /* 0x000000ff0500720c */ /* 0x000fe20003fc6270 */
[----:B0-----:R-:W-:Y:S01]  /*90e0*/  IMAD.MOV.U32 R11, RZ, RZ, R19 ;  /* 0x000000ffff0b7224 */ /* 0x001fe200078e0013 */
[----:B------:R-:W-:Y:S01]  /*90f0*/  IABS R2, R9 ;  /* 0x0000000900027213 */ /* 0x000fe20000000000 */
[----:B------:R-:W-:Y:S01]  /*9100*/  IMAD.HI.U32 R12, R8, R6, RZ ;  /* 0x00000006080c7227 */ /* 0x000fe200078e00ff */
[----:B------:R-:W-:-:S03]  /*9110*/  ISETP.GE.AND P4, PT, R9, RZ, PT ;  /* 0x000000ff0900720c */ /* 0x000fc60003f86270 */
[----:B------:R-:W-:Y:S01]  /*9120*/  @!P3 IMAD.MOV R11, RZ, RZ, -R11 ;  /* 0x000000ffff0bb224 */ /* 0x000fe200078e0a0b */
[----:B------:R-:W-:Y:S01]  /*9130*/  ISETP.GT.U32.AND P3, PT, R7, R66, PT ;  /* 0x000000420700720c */ /* 0x000fe20003f64070 */
[----:B------:R-:W-:Y:S02]  /*9140*/  @!P5 IMAD.IADD R13, R13, 0x1, -R7 ;  /* 0x000000010d0dd824 */ /* 0x000fe400078e0a07 */
[----:B------:R-:W-:Y:S01]  /*9150*/  IMAD.MOV R12, RZ, RZ, -R12 ;  /* 0x000000ffff0c7224 */ /* 0x000fe200078e0a0c */
[----:B------:R0:W-:Y:S01]  /*9160*/  STL [R1+0x718], R11 ;  /* 0x0007180b01007387 */ /* 0x0001e20000100800 */
[----:B------:R-:W-:Y:S01]  /*9170*/  IMAD.HI.U32 R9, R8, R4, RZ ;  /* 0x0000000408097227 */ /* 0x000fe200078e00ff */
[C---:B------:R-:W-:Y:S02]  /*9180*/  ISETP.GT.U32.AND P5, PT, R7.reuse, R13, PT ;  /* 0x0000000d0700720c */ /* 0x040fe40003fa4070 */
[----:B------:R-:W-:Y:S01]  /*9190*/  STL [R1+0x17d4], R64 ;  /* 0x0017d44001007387 */ /* 0x000fe20000100800 */
[----:B------:R-:W-:-:S02]  /*91a0*/  IMAD R10, R7, R12, R6 ;  /* 0x0000000c070a7224 */ /* 0x000fc400078e0206 */
[----:B------:R-:W-:Y:S02]  /*91b0*/  IMAD.MOV R9, RZ, RZ, -R9 ;  /* 0x000000ffff097224 */ /* 0x000fe400078e0a09 */
[----:B------:R-:W-:Y:S01]  /*91c0*/  @!P3 IMAD.IADD R66, R66, 0x1, -R7 ;  /* 0x000000014242b824 */ /* 0x000fe200078e0a07 */
[----:B------:R-:W-:Y:S01]  /*91d0*/  ISETP.GT.U32.AND P3, PT, R7, R10, PT ;  /* 0x0000000a0700720c */ /* 0x000fe20003f64070 */
[----:B0-----:R-:W-:-:S04]  /*91e0*/  IMAD.HI.U32 R11, R8, R2, RZ ;  /* 0x00000002080b7227 */ /* 0x001fc800078e00ff */
[----:B------:R-:W-:Y:S02]  /*91f0*/  IMAD.MOV R11, RZ, RZ, -R11 ;  /* 0x000000ffff0b7224 */ /* 0x000fe400078e0a0b */
[C---:B------:R-:W-:Y:S02]  /*9200*/  IMAD R4, R7.reuse, R9, R4 ;  /* 0x0000000907047224 */ /* 0x040fe400078e0204 */
[----:B------:R-:W-:Y:S02]  /*9210*/  IMAD R2, R7, R11, R2 ;  /* 0x0000000b07027224 */ /* 0x000fe400078e0202 */
[--C-:B------:R-:W-:Y:S02]  /*9220*/  @!P5 IMAD.IADD R13, R13, 0x1, -R7.reuse ;  /* 0x000000010d0dd824 */ /* 0x100fe400078e0a07 */
[----:B------:R-:W-:Y:S01]  /*9230*/  @!P1 IMAD.MOV R66, RZ, RZ, -R66 ;  /* 0x000000ffff429224 */ /* 0x000fe200078e0a42 */
[----:B------:R-:W-:Y:S01]  /*9240*/  ISETP.GT.U32.AND P5, PT, R7, R2, PT ;  /* 0x000000020700720c */ /* 0x000fe20003fa4070 */
[----:B------:R-:W-:Y:S01]  /*9250*/  VIADD R5, R3, 0xa6 ;  /* 0x000000a603057836 */ /* 0x000fe20000000000 */
[----:B------:R-:W-:Y:S01]  /*9260*/  ISETP.GT.U32.AND P1, PT, R7, R4, PT ;  /* 0x000000040700720c */ /* 0x000fe20003f24070 */
[----:B------:R-:W-:Y:S01]  /*9270*/  @!P3 IMAD.IADD R10, R10, 0x1, -R7 ;  /* 0x000000010a0ab824 */ /* 0x000fe200078e0a07 */
[----:B------:R-:W-:Y:S01]  /*9280*/  STL [R1+0x17d8], R66 ;  /* 0x0017d84201007387 */ /* 0x000fe20000100800 */
[----:B------:R-:W-:Y:S01]  /*9290*/  VIADD R6, R3, 0xa8 ;  /* 0x000000a803067836 */ /* 0x000fe20000000000 */
[----:B------:R-:W-:Y:S01]  /*92a0*/  IABS R12, R5 ;  /* 0x00000005000c7213 */ /* 0x000fe20000000000 */
[----:B------:R-:W-:Y:S01]  /*92b0*/  IMAD.MOV.U32 R16, RZ, RZ, R13 ;  /* 0x000000ffff107224 */ /* 0x000fe200078e000d */
[----:B------:R-:W-:Y:S01]  /*92c0*/  ISETP.GT.U32.AND P3, PT, R7, R10, PT ;  /* 0x0000000a0700720c */ /* 0x000fe20003f64070 */
[----:B------:R-:W-:Y:S01]  /*92d0*/  VIADD R11, R3, 0xa7 ;  /* 0x000000a7030b7836 */ /* 0x000fe20000000000 */
[----:B------:R-:W-:Y:S01]  /*92e0*/  IABS R68, R6 ;  /* 0x0000000600447213 */ /* 0x000fe20000000000 */
[----:B------:R-:W-:-:S03]  /*92f0*/  IMAD.HI.U32 R15, R8, R12, RZ ;  /* 0x0000000c080f7227 */ /* 0x000fc600078e00ff */
[----:B------:R-:W-:Y:S01]  /*9300*/  IABS R14, R11 ;  /* 0x0000000b000e7213 */ /* 0x000fe20000000000 */
[--C-:B------:R-:W-:Y:S02]  /*9310*/  @!P5 IMAD.IADD R2, R2, 0x1, -R7.reuse ;  /* 0x000000010202d824 */ /* 0x100fe400078e0a07 */
[----:B------:R-:W-:Y:S02]  /*9320*/  @!P1 IMAD.IADD R4, R4, 0x1, -R7 ;  /* 0x0000000104049824 */ /* 0x000fe400078e0a07 */
[----:B------:R-:W-:Y:S01]  /*9330*/  IMAD.MOV R15, RZ, RZ, -R15 ;  /* 0x000000ffff0f7224 */ /* 0x000fe200078e0a0f */
[----:B------:R-:W-:Y:S01]  /*9340*/  ISETP.GT.U32.AND P5, PT, R7, R2, PT ;  /* 0x000000020700720c */ /* 0x000fe20003fa4070 */
[----:B------:R-:W-:Y:S01]  /*9350*/  VIADD R9, R3, 0xa9 ;  /* 0x000000a903097836 */ /* 0x000fe20000000000 */
[----:B------:R-:W-:Y:S01]  /*9360*/  ISETP.GT.U32.AND P1, PT, R7, R4, PT ;  /* 0x000000040700720c */ /* 0x000fe20003f24070 */
[----:B------:R-:W-:Y:S01]  /*9370*/  @!P2 IMAD.MOV R16, RZ, RZ, -R16 ;  /* 0x000000ffff10a224 */ /* 0x000fe200078e0a10 */
[----:B------:R-:W-:Y:S01]  /*9380*/  ISETP.GE.AND P2, PT, R5, RZ, PT ;  /* 0x000000ff0500720c */ /* 0x000fe20003f46270 */
[C---:B------:R-:W-:Y:S01]  /*9390*/  IMAD R5, R7.reuse, R15, R12 ;  /* 0x0000000f07057224 */ /* 0x040fe200078e020c */
[----:B------:R-:W-:Y:S01]  /*93a0*/  IABS R70, R9 ;  /* 0x0000000900467213 */ /* 0x000fe20000000000 */
[----:B------:R-:W-:Y:S01]  /*93b0*/  IMAD.HI.U32 R13, R8, R68, RZ ;  /* 0x00000044080d7227 */ /* 0x000fe200078e00ff */
[----:B------:R0:W-:Y:S03]  /*93c0*/  STL [R1+0x708], R16 ;  /* 0x0007081001007387 */ /* 0x0001e60000100800 */
[----:B------:R-:W-:Y:S01]  /*93d0*/  @!P3 IMAD.IADD R10, R10, 0x1, -R7 ;  /* 0x000000010a0ab824 */ /* 0x000fe200078e0a07 */
[----:B------:R-:W-:Y:S01]  /*93e0*/  ISETP.GT.U32.AND P3, PT, R7, R5, PT ;  /* 0x000000050700720c */ /* 0x000fe20003f64070 */
[----:B------:R-:W-:-:S04]  /*93f0*/  IMAD.HI.U32 R15, R8, R14, RZ ;  /* 0x0000000e080f7227 */ /* 0x000fc800078e00ff */
[----:B------:R-:W-:-:S04]  /*9400*/  IMAD.HI.U32 R12, R8, R70, RZ ;  /* 0x00000046080c7227 */ /* 0x000fc800078e00ff */
[----:B------:R-:W-:Y:S02]  /*9410*/  IMAD.MOV R13, RZ, RZ, -R13 ;  /* 0x000000ffff0d7224 */ /* 0x000fe400078e0a0d */
[----:B------:R-:W-:Y:S02]  /*9420*/  IMAD.MOV R15, RZ, RZ, -R15 ;  /* 0x000000ffff0f7224 */ /* 0x000fe400078e0a0f */
[----:B------:R-:W-:Y:S02]  /*9430*/  IMAD.MOV R12, RZ, RZ, -R12 ;  /* 0x000000ffff0c7224 */ /* 0x000fe400078e0a0c */
[--C-:B------:R-:W-:Y:S01]  /*9440*/  @!P5 IMAD.IADD R2, R2, 0x1, -R7.reuse ;  /* 0x000000010202d824 */ /* 0x100fe200078e0a07 */
[----:B------:R-:W-:Y:S01]  /*9450*/  ISETP.GE.AND P5, PT, R11, RZ, PT ;  /* 0x000000ff0b00720c */ /* 0x000fe20003fa6270 */
[----:B------:R-:W-:Y:S02]  /*9460*/  IMAD R68, R7, R13, R68 ;  /* 0x0000000d07447224 */ /* 0x000fe400078e0244 */
[----:B------:R-:W-:-:S02]  /*9470*/  @!P1 IMAD.IADD R4, R4, 0x1, -R7 ;  /* 0x0000000104049824 */ /* 0x000fc400078e0a07 */
[C---:B------:R-:W-:Y:S01]  /*9480*/  IMAD R11, R7.reuse, R15, R14 ;  /* 0x0000000f070b7224 */ /* 0x040fe200078e020e */
[C---:B------:R-:W-:Y:S01]  /*9490*/  ISETP.GT.U32.AND P1, PT, R7.reuse, R68, PT ;  /* 0x000000440700720c */ /* 0x040fe20003f24070 */
[----:B0-----:R-:W-:Y:S02]  /*94a0*/  IMAD.MOV.U32 R16, RZ, RZ, R10 ;  /* 0x000000ffff107224 */ /* 0x001fe400078e000a */
[----:B------:R-:W-:Y:S02]  /*94b0*/  IMAD R70, R7, R12, R70 ;  /* 0x0000000c07467224 */ /* 0x000fe400078e0246 */
[----:B------:R-:W-:Y:S02]  /*94c0*/  IMAD.MOV.U32 R14, RZ, RZ, R2 ;  /* 0x000000ffff0e7224 */ /* 0x000fe400078e0002 */
[----:B------:R-:W-:Y:S02]  /*94d0*/  IMAD.MOV.U32 R12, RZ, RZ, R4 ;  /* 0x000000ffff0c7224 */ /* 0x000fe400078e0004 */
[----:B------:R-:W-:-:S02]  /*94e0*/  @!P3 IMAD.IADD R5, R5, 0x1, -R7 ;  /* 0x000000010505b824 */ /* 0x000fc400078e0a07 */
[----:B------:R-:W-:Y:S01]  /*94f0*/  @!P0 IMAD.MOV R16, RZ, RZ, -R16 ;  /* 0x000000ffff108224 */ /* 0x000fe200078e0a10 */
[C---:B------:R-:W-:Y:S01]  /*9500*/  ISETP.GT.U32.AND P0, PT, R7.reuse, R11, PT ;  /* 0x0000000b0700720c */ /* 0x040fe20003f04070 */
[----:B------:R-:W-:Y:S01]  /*9510*/  @!P4 IMAD.MOV R14, RZ, RZ, -R14 ;  /* 0x000000ffff0ec224 */ /* 0x000fe200078e0a0e */
[C---:B------:R-:W-:Y:S01]  /*9520*/  ISETP.GT.U32.AND P3, PT, R7.reuse, R5, PT ;  /* 0x000000050700720c */ /* 0x040fe20003f64070 */
[----:B------:R-:W-:Y:S01]  /*9530*/  @!P6 IMAD.MOV R12, RZ, RZ, -R12 ;  /* 0x000000ffff0ce224 */ /* 0x000fe200078e0a0c */
[----:B------:R-:W-:Y:S01]  /*9540*/  ISETP.GT.U32.AND P6, PT, R7, R70, PT ;  /* 0x000000460700720c */ /* 0x000fe20003fc4070 */
[----:B------:R-:W-:Y:S01]  /*9550*/  STL [R1+0x6f8], R16 ;  /* 0x0006f81001007387 */ /* 0x000fe20000100800 */
[----:B------:R-:W-:Y:S01]  /*9560*/  VIADD R13, R3, 0xaa ;  /* 0x000000aa030d7836 */ /* 0x000fe20000000000 */
[----:B------:R-:W-:Y:S01]  /*9570*/  ISETP.GE.AND P4, PT, R6, RZ, PT ;  /* 0x000000ff0600720c */ /* 0x000fe20003f86270 */
[--C-:B------:R-:W-:Y:S01]  /*9580*/  @!P1 IMAD.IADD R68, R68, 0x1, -R7.reuse ;  /* 0x0000000144449824 */ /* 0x100fe200078e0a07 */
[----:B------:R0:W-:Y:S01]  /*9590*/  STL [R1+0x6fc], R14 ;  /* 0x0006fc0e01007387 */ /* 0x0001e20000100800 */
[----:B------:R-:W-:Y:S01]  /*95a0*/  IMAD R0, R0, UR7, RZ ;  /* 0x0000000700007c24 */ /* 0x000fe2000f8e02ff */
[----:B------:R-:W-:Y:S01]  /*95b0*/  IABS R10, R13 ;  /* 0x0000000d000a7213 */ /* 0x000fe20000000000 */
[----:B------:R-:W-:Y:S01]  /*95c0*/  IMAD.U32 R26, RZ, RZ, UR8 ;  /* 0x00000008ff1a7e24 */ /* 0x000fe2000f8e00ff */
[----:B------:R1:W-:Y:S01]  /*95d0*/  STL [R1+0x704], R12 ;  /* 0x0007040c01007387 */ /* 0x0003e20000100800 */
[----:B------:R-:W-:Y:S01]  /*95e0*/  @!P0 IMAD.IADD R11, R11, 0x1, -R7 ;  /* 0x000000010b0b8824 */ /* 0x000fe200078e0a07 */
[----:B------:R-:W-:Y:S01]  /*95f0*/  ISETP.GE.AND P0, PT, R13, RZ, PT ;  /* 0x000000ff0d00720c */ /* 0x000fe20003f06270 */
[----:B------:R-:W-:-:S02]  /*9600*/  IMAD.MOV.U32 R2, RZ, RZ, R10 ;  /* 0x000000ffff027224 */ /* 0x000fc400078e000a */
[--C-:B------:R-:W-:Y:S01]  /*9610*/  @!P6 IMAD.IADD R70, R70, 0x1, -R7.reuse ;  /* 0x000000014646e824 */ /* 0x100fe200078e0a07 */
[----:B------:R-:W-:Y:S01]  /*9620*/  ISETP.GT.U32.AND P6, PT, R7, R68, PT ;  /* 0x000000440700720c */ /* 0x000fe20003fc4070 */
[----:B0-----:R-:W-:Y:S01]  /*9630*/  VIADD R14, R3, 0xab ;  /* 0x000000ab030e7836 */ /* 0x001fe20000000000 */
[----:B------:R-:W-:Y:S01]  /*9640*/  ISETP.GT.U32.AND P1, PT, R7, R11, PT ;  /* 0x0000000b0700720c */ /* 0x000fe20003f24070 */
[----:B------:R-:W-:Y:S01]  /*9650*/  @!P3 IMAD.IADD R5, R5, 0x1, -R7 ;  /* 0x000000010505b824 */ /* 0x000fe200078e0a07 */
[----:B------:R-:W-:Y:S01]  /*9660*/  ISETP.GE.AND P3, PT, R9, RZ, PT ;  /* 0x000000ff0900720c */ /* 0x000fe20003f66270 */
[----:B------:R-:W-:Y:S01]  /*9670*/  IMAD.HI.U32 R4, R8, R2, RZ ;  /* 0x0000000208047227 */ /* 0x000fe200078e00ff */
[----:B-1----:R-:W-:-:S03]  /*9680*/  IABS R12, R14 ;  /* 0x0000000e000c7213 */ /* 0x002fc60000000000 */
[----:B------:R-:W-:Y:S02]  /*9690*/  IMAD.MOV.U32 R10, RZ, RZ, R5 ;  /* 0x000000ffff0a7224 */ /* 0x000fe400078e0005 */
[----:B------:R-:W-:-:S04]  /*96a0*/  IMAD.HI.U32 R6, R8, R12, RZ ;  /* 0x0000000c08067227 */ /* 0x000fc800078e00ff */
[----:B------:R-:W-:Y:S02]  /*96b0*/  IMAD.MOV R6, RZ, RZ, -R6 ;  /* 0x000000ffff067224 */ /* 0x000fe400078e0a06 */
[----:B------:R-:W-:Y:S02]  /*96c0*/  IMAD.MOV R4, RZ, RZ, -R4 ;  /* 0x000000ffff047224 */ /* 0x000fe400078e0a04 */
[----:B------:R-:W-:Y:S01]  /*96d0*/  @!P2 IMAD.MOV R10, RZ, RZ, -R10 ;  /* 0x000000ffff0aa224 */ /* 0x000fe200078e0a0a */
[C---:B------:R-:W-:Y:S01]  /*96e0*/  ISETP.GT.U32.AND P2, PT, R7.reuse, R70, PT ;  /* 0x000000460700720c */ /* 0x040fe20003f44070 */
[C---:B------:R-:W-:Y:S02]  /*96f0*/  IMAD R12, R7.reuse, R6, R12 ;  /* 0x00000006070c7224 */ /* 0x040fe400078e020c */
[C---:B------:R-:W-:Y:S01]  /*9700*/  IMAD R4, R7.reuse, R4, R2 ;  /* 0x0000000407047224 */ /* 0x040fe200078e0202 */
[----:B------:R0:W-:Y:S01]  /*9710*/  STL [R1+0x6f4], R10 ;  /* 0x0006f40a01007387 */ /* 0x0001e20000100800 */
[--C-:B------:R-:W-:Y:S01]  /*9720*/  @!P6 IMAD.IADD R68, R68, 0x1, -R7.reuse ;  /* 0x000000014444e824 */ /* 0x100fe200078e0a07 */
[----:B------:R-:W-:Y:S01]  /*9730*/  ISETP.GT.U32.AND P6, PT, R7, R12, PT ;  /* 0x0000000c0700720c */ /* 0x000fe20003fc4070 */
[----:B------:R-:W-:Y:S01]  /*9740*/  @!P1 IMAD.IADD R11, R11, 0x1, -R7 ;  /* 0x000000010b0b9824 */ /* 0x000fe200078e0a07 */
[----:B------:R-:W-:Y:S01]  /*9750*/  ISETP.GT.U32.AND P1, PT, R7, R4, PT ;  /* 0x000000040700720c */ /* 0x000fe20003f24070 */
[----:B------:R-:W-:-:S02]  /*9760*/  VIADD R2, R3, 0xad ;  /* 0x000000ad03027836 */ /* 0x000fc40000000000 */
[C---:B------:R-:W-:Y:S02]  /*9770*/  VIADD R5, R3.reuse, 0xae ;  /* 0x000000ae03057836 */ /* 0x040fe40000000000 */
[----:B------:R-:W-:Y:S01]  /*9780*/  @!P2 IMAD.IADD R70, R70, 0x1, -R7 ;  /* 0x000000014646a824 */ /* 0x000fe200078e0a07 */
[----:B------:R-:W-:Y:S01]  /*9790*/  IABS R6, R2 ;  /* 0x0000000200067213 */ /* 0x000fe20000000000 */
[----:B0-----:R-:W-:Y:S01]  /*97a0*/  VIADD R10, R3, 0xac ;  /* 0x000000ac030a7836 */ /* 0x001fe20000000000 */
[----:B------:R-:W-:Y:S01]  /*97b0*/  ISETP.GE.AND P2, PT, R14, RZ, PT ;  /* 0x000000ff0e00720c */ /* 0x000fe20003f46270 */
[----:B------:R-:W-:Y:S01]  /*97c0*/  IMAD.MOV.U32 R16, RZ, RZ, R11 ;  /* 0x000000ffff107224 */ /* 0x000fe200078e000b */
[----:B------:R-:W-:Y:S01]  /*97d0*/  IABS R9, R5 ;  /* 0x0000000500097213 */ /* 0x000fe20000000000 */
[----:B------:R-:W-:Y:S01]  /*97e0*/  @!P6 IMAD.IADD R12, R12, 0x1, -R7 ;  /* 0x000000010c0ce824 */ /* 0x000fe200078e0a07 */
[----:B------:R-:W-:Y:S01]  /*97f0*/  IABS R13, R10 ;  /* 0x0000000a000d7213 */ /* 0x000fe20000000000 */
[----:B------:R-:W-:-:S03]  /*9800*/  IMAD.HI.U32 R15, R8, R6, RZ ;  /* 0x00000006080f7227 */ /* 0x000fc600078e00ff */
[----:B------:R-:W-:Y:S01]  /*9810*/  ISETP.GT.U32.AND P6, PT, R7, R12, PT ;  /* 0x0000000c0700720c */ /* 0x000fe20003fc4070 */
[----:B------:R-:W-:-:S04]  /*9820*/  IMAD.HI.U32 R14, R8, R13, RZ ;  /* 0x0000000d080e7227 */ /* 0x000fc800078e00ff */
[----:B------:R-:W-:Y:S02]  /*9830*/  IMAD.MOV R14, RZ, RZ, -R14 ;  /* 0x000000ffff0e7224 */ /* 0x000fe400078e0a0e */
[----:B------:R-:W-:Y:S01]  /*9840*/  @!P1 IMAD.IADD R4, R4, 0x1, -R7 ;  /* 0x0000000104049824 */ /* 0x000fe200078e0a07 */
[----:B------:R-:W-:Y:S01]  /*9850*/  ISETP.GE.AND P1, PT, R10, RZ, PT ;  /* 0x000000ff0a00720c */ /* 0x000fe20003f26270 */
[----:B------:R-:W-:-:S04]  /*9860*/  IMAD.HI.U32 R10, R8, R9, RZ ;  /* 0x00000009080a7227 */ /* 0x000fc800078e00ff */
[----:B------:R-:W-:Y:S02]  /*9870*/  IMAD.MOV R11, RZ, RZ, -R15 ;  /* 0x000000ffff0b7224 */ /* 0x000fe400078e0a0f */
[C---:B------:R-:W-:Y:S02]  /*9880*/  IMAD R13, R7.reuse, R14, R13 ;  /* 0x0000000e070d7224 */ /* 0x040fe400078e020d */
[----:B------:R-:W-:Y:S01]  /*9890*/  @!P5 IMAD.MOV R16, RZ, RZ, -R16 ;  /* 0x000000ffff10d224 */ /* 0x000fe200078e0a10 */
[C---:B------:R-:W-:Y:S01]  /*98a0*/  ISETP.GT.U32.AND P5, PT, R7.reuse, R4, PT ;  /* 0x000000040700720c */ /* 0x040fe20003fa4070 */
[----:B------:R-:W-:Y:S02]  /*98b0*/  IMAD.MOV R10, RZ, RZ, -R10 ;  /* 0x000000ffff0a7224 */ /* 0x000fe400078e0a0a */
[C---:B------:R-:W-:Y:S01]  /*98c0*/  IMAD R6, R7.reuse, R11, R6 ;  /* 0x0000000b07067224 */ /* 0x040fe200078e0206 */
[----:B------:R0:W-:Y:S01]  /*98d0*/  STL [R1+0x6ec], R16 ;  /* 0x0006ec1001007387 */ /* 0x0001e20000100800 */
[----:B------:R-:W-:Y:S01]  /*98e0*/  @!P4 IMAD.MOV R68, RZ, RZ, -R68 ;  /* 0x000000ffff44c224 */ /* 0x000fe200078e0a44 */
[C---:B------:R-:W-:Y:S01]  /*98f0*/  ISETP.GT.U32.AND P4, PT, R7.reuse, R13, PT ;  /* 0x0000000d0700720c */ /* 0x040fe20003f84070 */
[----:B------:R-:W-:-:S02]  /*9900*/  IMAD R9, R7, R10, R9 ;  /* 0x0000000a07097224 */ /* 0x000fc400078e0209 */
[----:B------:R-:W-:Y:S01]  /*9910*/  @!P3 IMAD.MOV R70, RZ, RZ, -R70 ;  /* 0x000000ffff46b224 */ /* 0x000fe200078e0a46 */
[C---:B------:R-:W-:Y:S01]  /*9920*/  ISETP.GT.U32.AND P3, PT, R7.reuse, R6, PT ;  /* 0x000000060700720c */ /* 0x040fe20003f64070 */
[--C-:B------:R-:W-:Y:S01]  /*9930*/  @!P6 IMAD.IADD R12, R12, 0x1, -R7.reuse ;  /* 0x000000010c0ce824 */ /* 0x100fe200078e0a07 */
[----:B------:R-:W-:Y:S01]  /*9940*/  ISETP.GT.U32.AND P6, PT, R7, R9, PT ;  /* 0x000000090700720c */ /* 0x000fe20003fc4070 */
[C---:B------:R-:W-:Y:S01]  /*9950*/  VIADD R14, R3.reuse, 0xaf ;  /* 0x000000af030e7836 */ /* 0x040fe20000000000 */
[----:B------:R-:W-:Y:S01]  /*9960*/  STL [R1+0x17dc], R68 ;  /* 0x0017dc4401007387 */ /* 0x000fe20000100800 */
[--C-:B------:R-:W-:Y:S01]  /*9970*/  @!P5 IMAD.IADD R4, R4, 0x1, -R7.reuse ;  /* 0x000000010404d824 */ /* 0x100fe200078e0a07 */
[----:B------:R-:W-:Y:S01]  /*9980*/  ISETP.GE.AND P5, PT, R2, RZ, PT ;  /* 0x000000ff0200720c */ /* 0x000fe20003fa6270 */
[----:B0-----:R-:W-:Y:S01]  /*9990*/  VIADD R16, R3, 0xb0 ;  /* 0x000000b003107836 */ /* 0x001fe20000000000 */
[----:B------:R-:W-:Y:S01]  /*99a0*/  IABS R2, R14 ;  /* 0x0000000e00027213 */ /* 0x000fe20000000000 */
[--C-:B------:R-:W-:Y:S01]  /*99b0*/  @!P4 IMAD.IADD R13, R13, 0x1, -R7.reuse ;  /* 0x000000010d0dc824 */ /* 0x100fe200078e0a07 */
[----:B------:R-:W-:Y:S01]  /*99c0*/  ISETP.GE.AND P4, PT, R5, RZ, PT ;  /* 0x000000ff0500720c */ /* 0x000fe20003f86270 */
[----:B------:R-:W-:Y:S01]  /*99d0*/  IMAD.MOV.U32 R15, RZ, RZ, R4 ;  /* 0x000000ffff0f7224 */ /* 0x000fe200078e0004 */
[----:B------:R-:W-:Y:S01]  /*99e0*/  IABS R72, R16 ;  /* 0x0000001000487213 */ /* 0x000fe20000000000 */
[--C-:B------:R-:W-:Y:S01]  /*99f0*/  @!P3 IMAD.IADD R6, R6, 0x1, -R7.reuse ;  /* 0x000000010606b824 */ /* 0x100fe200078e0a07 */
[----:B------:R-:W-:Y:S01]  /*9a00*/  ISETP.GT.U32.AND P3, PT, R7, R13, PT ;  /* 0x0000000d0700720c */ /* 0x000fe20003f64070 */
[----:B------:R-:W-:Y:S01]  /*9a10*/  IMAD.HI.U32 R5, R8, R2, RZ ;  /* 0x0000000208057227 */ /* 0x000fe200078e00ff */
[----:B------:R-:W-:Y:S03]  /*9a20*/  STL [R1+0x17e0], R70 ;  /* 0x0017e04601007387 */ /* 0x000fe60000100800 */
[----:B------:R-:W-:Y:S01]  /*9a30*/  @!P6 IMAD.IADD R9, R9, 0x1, -R7 ;  /* 0x000000010909e824 */ /* 0x000fe200078e0a07 */
[----:B------:R-:W-:Y:S01]  /*9a40*/  ISETP.GT.U32.AND P6, PT, R7, R6, PT ;  /* 0x000000060700720c */ /* 0x000fe20003fc4070 */
[----:B------:R-:W-:-:S02]  /*9a50*/  IMAD.MOV R4, RZ, RZ, -R5 ;  /* 0x000000ffff047224 */ /* 0x000fc400078e0a05 */
[----:B------:R-:W-:-:S04]  /*9a60*/  IMAD.HI.U32 R5, R8, R72, RZ ;  /* 0x0000004808057227 */ /* 0x000fc800078e00ff */
[----:B------:R-:W-:Y:S02]  /*9a70*/  IMAD R2, R7, R4, R2 ;  /* 0x0000000407027224 */ /* 0x000fe400078e0202 */
[----:B------:R-:W-:Y:S02]  /*9a80*/  IMAD.MOV R5, RZ, RZ, -R5 ;  /* 0x000000ffff057224 */ /* 0x000fe400078e0a05 */
[--C-:B------:R-:W-:Y:S01]  /*9a90*/  @!P3 IMAD.IADD R13, R13, 0x1, -R7.reuse ;  /* 0x000000010d0db824 */ /* 0x100fe200078e0a07 */
[C---:B------:R-:W-:Y:S01]  /*9aa0*/  ISETP.GT.U32.AND P3, PT, R7.reuse, R2, PT ;  /* 0x000000020700720c */ /* 0x040fe20003f64070 */
[----:B------:R-:W-:Y:S02]  /*9ab0*/  IMAD R72, R7, R5, R72 ;  /* 0x0000000507487224 */ /* 0x000fe400078e0248 */
[----:B------:R-:W-:Y:S02]  /*9ac0*/  @!P6 IMAD.IADD R6, R6, 0x1, -R7 ;  /* 0x000000010606e824 */ /* 0x000fe400078e0a07 */
[----:B------:R-:W-:Y:S01]  /*9ad0*/  VIADD R10, R3, 0xb1 ;  /* 0x000000b1030a7836 */ /* 0x000fe20000000000 */
[----:B------:R-:W-:Y:S01]  /*9ae0*/  ISETP.GT.U32.AND P6, PT, R7, R72, PT ;  /* 0x000000480700720c */ /* 0x000fe20003fc4070 */
[----:B------:R-:W-:-:S02]  /*9af0*/  VIADD R4, R3, 0xb2 ;  /* 0x000000b203047836 */ /* 0x000fc40000000000 */
[----:B------:R-:W-:Y:S01]  /*9b00*/  @!P0 IMAD.MOV R15, RZ, RZ, -R15 ;  /* 0x000000ffff0f8224 */ /* 0x000fe200078e0a0f */
[----:B------:R-:W-:Y:S01]  /*9b10*/  IABS R74, R10 ;  /* 0x0000000a004a7213 */ /* 0x000fe20000000000 */
[----:B------:R-:W-:Y:S01]  /*9b20*/  IMAD.MOV.U32 R18, RZ, RZ, R13 ;  /* 0x000000ffff127224 */ /* 0x000fe200078e000d */
[C---:B------:R-:W-:Y:S01]  /*9b30*/  ISETP.GT.U32.AND P0, PT, R7.reuse, R9, PT ;  /* 0x000000090700720c */ /* 0x040fe20003f04070 */
[--C-:B------:R-:W-:Y:S01]  /*9b40*/  @!P3 IMAD.IADD R2, R2, 0x1, -R7.reuse ;  /* 0x000000010202b824 */ /* 0x100fe200078e0a07 */
[----:B------:R-:W-:Y:S01]  /*9b50*/  IABS R11, R4 ;  /* 0x00000004000b7213 */ /* 0x000fe20000000000 */
[----:B------:R-:W-:Y:S01]  /*9b60*/  IMAD.HI.U32 R17, R8, R74, RZ ;  /* 0x0000004a08117227 */ /* 0x000fe200078e00ff */
[----:B------:R0:W-:Y:S01]  /*9b70*/  STL [R1+0x6dc], R15 ;  /* 0x0006dc0f01007387 */ /* 0x0001e20000100800 */
[----:B------:R-:W-:Y:S02]  /*9b80*/  ISETP.GE.AND P3, PT, R16, RZ, PT ;  /* 0x000000ff1000720c */ /* 0x000fe40003f66270 */
[----:B------:R-:W-:Y:S01]  /*9b90*/  @!P6 IMAD.IADD R72, R72, 0x1, -R7 ;  /* 0x000000014848e824 */ /* 0x000fe200078e0a07 */
[----:B------:R-:W-:Y:S01]  /*9ba0*/  ISETP.GT.U32.AND P6, PT, R7, R2, PT ;  /* 0x000000020700720c */ /* 0x000fe20003fc4070 */
[----:B------:R-:W-:-:S02]  /*9bb0*/  IMAD.MOV R17, RZ, RZ, -R17 ;  /* 0x000000ffff117224 */ /* 0x000fc400078e0a11 */
[----:B------:R-:W-:Y:S02]  /*9bc0*/  VIADD R5, R3, 0xb3 ;  /* 0x000000b303057836 */ /* 0x000fe40000000000 */
[----:B------:R-:W-:Y:S02]  /*9bd0*/  IMAD R74, R7, R17, R74 ;  /* 0x00000011074a7224 */ /* 0x000fe400078e024a */
[----:B0-----:R-:W-:-:S04]  /*9be0*/  IMAD.HI.U32 R15, R8, R11, RZ ;  /* 0x0000000b080f7227 */ /* 0x001fc800078e00ff */
[----:B------:R-:W-:Y:S02]  /*9bf0*/  IMAD.MOV R15, RZ, RZ, -R15 ;  /* 0x000000ffff0f7224 */ /* 0x000fe400078e0a0f */
[----:B------:R-:W-:Y:S01]  /*9c00*/  @!P1 IMAD.MOV R18, RZ, RZ, -R18 ;  /* 0x000000ffff129224 */ /* 0x000fe200078e0a12 */
[C---:B------:R-:W-:Y:S01]  /*9c10*/  ISETP.GT.U32.AND P1, PT, R7.reuse, R72, PT ;  /* 0x000000480700720c */ /* 0x040fe20003f24070 */
[----:B------:R-:W-:Y:S01]  /*9c20*/  @!P2 IMAD.MOV R12, RZ, RZ, -R12 ;  /* 0x000000ffff0ca224 */ /* 0x000fe200078e0a0c */
[----:B------:R-:W-:Y:S01]  /*9c30*/  ISETP.GT.U32.AND P2, PT, R7, R74, PT ;  /* 0x0000004a0700720c */ /* 0x000fe20003f44070 */
[----:B------:R-:W-:Y:S01]  /*9c40*/  @!P5 IMAD.MOV R6, RZ, RZ, -R6 ;  /* 0x000000ffff06d224 */ /* 0x000fe200078e0a06 */
[----:B------:R-:W-:Y:S01]  /*9c50*/  ISETP.GE.AND P5, PT, R10, RZ, PT ;  /* 0x000000ff0a00720c */ /* 0x000fe20003fa6270 */
[----:B------:R-:W-:Y:S01]  /*9c60*/  @!P0 IMAD.IADD R9, R9, 0x1, -R7 ;  /* 0x0000000109098824 */ /* 0x000fe200078e0a07 */
[----:B------:R-:W-:Y:S01]  /*9c70*/  ISETP.GE.AND P0, PT, R14, RZ, PT ;  /* 0x000000ff0e00720c */ /* 0x000fe20003f06270 */
[----:B------:R-:W-:Y:S01]  /*9c80*/  IMAD R10, R7, R15, R11 ;  /* 0x0000000f070a7224 */ /* 0x000fe200078e020b */
[----:B------:R-:W-:Y:S01]  /*9c90*/  IABS R14, R5 ;  /* 0x00000005000e7213 */ /* 0x000fe20000000000 */
[----:B------:R-:W-:Y:S01]  /*9ca0*/  STL [R1+0x6c4], R12 ;  /* 0x0006c40c01007387 */ /* 0x000fe20000100800 */
[----:B------:R-:W-:-:S02]  /*9cb0*/  @!P6 IMAD.IADD R2, R2, 0x1, -R7 ;  /* 0x000000010202e824 */ /* 0x000fc400078e0a07 */
[----:B------:R-:W-:Y:S01]  /*9cc0*/  ISETP.GT.U32.AND P6, PT, R7, R10, PT ;  /* 0x0000000a0700720c */ /* 0x000fe20003fc4070 */
[----:B------:R-:W-:Y:S01]  /*9cd0*/  STL [R1+0x6c8], R18 ;  /* 0x0006c81201007387 */ /* 0x000fe20000100800 */
[----:B------:R-:W-:Y:S01]  /*9ce0*/  @!P4 IMAD.MOV R9, RZ, RZ, -R9 ;  /* 0x000000ffff09c224 */ /* 0x000fe200078e0a09 */
[----:B------:R-:W-:Y:S01]  /*9cf0*/  ISETP.GE.AND P4, PT, R4, RZ, PT ;  /* 0x000000ff0400720c */ /* 0x000fe20003f86270 */
[----:B------:R-:W-:Y:S01]  /*9d00*/  VIADD R4, R3, 0xb4 ;  /* 0x000000b403047836 */ /* 0x000fe20000000000 */
[----:B------:R0:W-:Y:S01]  /*9d10*/  STL [R1+0x6d0], R6 ;  /* 0x0006d00601007387 */ /* 0x0001e20000100800 */
[--C-:B------:R-:W-:Y:S01]  /*9d20*/  @!P1 IMAD.IADD R72, R72, 0x1, -R7.reuse ;  /* 0x0000000148489824 */ /* 0x100fe200078e0a07 */
[----:B------:R-:W-:Y:S01]  /*9d30*/  ISETP.GE.AND P1, PT, R5, RZ, PT ;  /* 0x000000ff0500720c */ /* 0x000fe20003f26270 */
[--C-:B------:R-:W-:Y:S01]  /*9d40*/  @!P2 IMAD.IADD R74, R74, 0x1, -R7.reuse ;  /* 0x000000014a4aa824 */ /* 0x100fe200078e0a07 */
[----:B------:R-:W-:Y:S01]  /*9d50*/  IABS R5, R4 ;  /* 0x0000000400057213 */ /* 0x000fe20000000000 */
[----:B------:R-:W-:Y:S01]  /*9d60*/  @!P3 IMAD.MOV R72, RZ, RZ, -R72 ;  /* 0x000000ffff48b224 */ /* 0x000fe200078e0a48 */
[----:B------:R-:W-:Y:S01]  /*9d70*/  ISETP.GE.AND P2, PT, R4, RZ, PT ;  /* 0x000000ff0400720c */ /* 0x000fe20003f46270 */
[----:B------:R1:W-:Y:S01]  /*9d80*/  STL [R1+0x6d4], R9 ;  /* 0x0006d40901007387 */ /* 0x0003e20000100800 */
[----:B------:R-:W-:Y:S01]  /*9d90*/  @!P6 IMAD.IADD R10, R10, 0x1, -R7 ;  /* 0x000000010a0ae824 */ /* 0x000fe200078e0a07 */
[----:B------:R-:W-:Y:S01]  /*9da0*/  ISETP.GT.U32.AND P6, PT, R7, R74, PT ;  /* 0x0000004a0700720c */ /* 0x000fe20003fc4070 */
[----:B0-----:R-:W-:-:S04]  /*9db0*/  IMAD.HI.U32 R6, R8, R14, RZ ;  /* 0x0000000e08067227 */ /* 0x001fc800078e00ff */
[----:B------:R-:W-:Y:S02]  /*9dc0*/  IMAD.MOV R6, RZ, RZ, -R6 ;  /* 0x000000ffff067224 */ /* 0x000fe400078e0a06 */
[----:B------:R-:W-:Y:S02]  /*9dd0*/  IMAD.MOV.U32 R4, RZ, RZ, R5 ;  /* 0x000000ffff047224 */ /* 0x000fe400078e0005 */
[C---:B------:R-:W-:Y:S02]  /*9de0*/  IMAD R14, R7.reuse, R6, R14 ;  /* 0x00000006070e7224 */ /* 0x040fe400078e020e */
[----:B-1----:R-:W-:Y:S02]  /*9df0*/  IMAD.MOV.U32 R9, RZ, RZ, R2 ;  /* 0x000000ffff097224 */ /* 0x002fe400078e0002 */
[----:B------:R-:W-:Y:S01]  /*9e00*/  IMAD.HI.U32 R12, R8, R4, RZ ;  /* 0x00000004080c7227 */ /* 0x000fe200078e00ff */
[----:B------:R-:W-:-:S03]  /*9e10*/  ISETP.GT.U32.AND P3, PT, R7, R14, PT ;  /* 0x0000000e0700720c */ /* 0x000fc60003f64070 */
[----:B------:R-:W-:Y:S02]  /*9e20*/  VIADD R11, R3, 0xb5 ;  /* 0x000000b5030b7836 */ /* 0x000fe40000000000 */
[----:B------:R-:W-:Y:S01]  /*9e30*/  @!P0 IMAD.MOV R9, RZ, RZ, -R9 ;  /* 0x000000ffff098224 */ /* 0x000fe200078e0a09 */
[----:B------:R-:W-:Y:S01]  /*9e40*/  ISETP.GT.U32.AND P0, PT, R7, R10, PT ;  /* 0x0000000a0700720c */ /* 0x000fe20003f04070 */
[----:B------:R-:W-:Y:S01]  /*9e50*/  IMAD.MOV R12, RZ, RZ, -R12 ;  /* 0x000000ffff0c7224 */ /* 0x000fe200078e0a0c */
[----:B------:R-:W-:Y:S01]  /*9e60*/  IABS R2, R11 ;  /* 0x0000000b00027213 */ /* 0x000fe20000000000 */
[----:B------:R-:W-:Y:S01]  /*9e70*/  VIADD R5, R3, 0xb6 ;  /* 0x000000b603057836 */ /* 0x000fe20000000000 */
[----:B------:R0:W-:Y:S01]  /*9e80*/  STL [R1+0x6c0], R9 ;  /* 0x0006c00901007387 */ /* 0x0001e20000100800 */
[C---:B------:R-:W-:Y:S02]  /*9e90*/  IMAD R4, R7.reuse, R12, R4 ;  /* 0x0000000c07047224 */ /* 0x040fe400078e0204 */
[--C-:B------:R-:W-:Y:S01]  /*9ea0*/  @!P6 IMAD.IADD R74, R74, 0x1, -R7.reuse ;  /* 0x000000014a4ae824 */ /* 0x100fe200078e0a07 */
[----:B------:R-:W-:Y:S01]  /*9eb0*/  STL [R1+0x17e4], R72 ;  /* 0x0017e44801007387 */ /* 0x000fe20000100800 */
[----:B------:R-:W-:Y:S01]  /*9ec0*/  @!P3 IMAD.IADD R14, R14, 0x1, -R7 ;  /* 0x000000010e0eb824 */ /* 0x000fe200078e0a07 */
[----:B------:R-:W-:Y:S01]  /*9ed0*/  ISETP.GT.U32.AND P6, PT, R7, R4, PT ;  /* 0x000000040700720c */ /* 0x000fe20003fc4070 */
[----:B------:R-:W-:Y:S01]  /*9ee0*/  IMAD.HI.U32 R13, R8, R2, RZ ;  /* 0x00000002080d7227 */ /* 0x000fe200078e00ff */
[----:B------:R-:W-:-:S02]  /*9ef0*/  ISETP.GE.AND P3, PT, R5, RZ, PT ;  /* 0x000000ff0500720c */ /* 0x000fc40003f66270 */
[----:B0-----:R-:W-:Y:S01]  /*9f00*/  IABS R9, R5 ;  /* 0x0000000500097213 */ /* 0x001fe20000000000 */
[----:B------:R-:W-:Y:S01]  /*9f10*/  @!P5 IMAD.MOV R74, RZ, RZ, -R74 ;  /* 0x000000ffff4ad224 */ /* 0x000fe200078e0a4a */
[----:B------:R-:W-:Y:S01]  /*9f20*/  ISETP.GT.U32.AND P5, PT, R7, R14, PT ;  /* 0x0000000e0700720c */ /* 0x000fe20003fa4070 */
[----:B------:R-:W-:Y:S01]  /*9f30*/  @!P0 IMAD.IADD R10, R10, 0x1, -R7 ;  /* 0x000000010a0a8824 */ /* 0x000fe200078e0a07 */
[----:B------:R-:W-:Y:S01]  /*9f40*/  ISETP.GE.AND P0, PT, R11, RZ, PT ;  /* 0x000000ff0b00720c */ /* 0x000fe20003f06270 */
[----:B------:R-:W-:-:S04]  /*9f50*/  IMAD.HI.U32 R12, R8, R9, RZ ;  /* 0x00000009080c7227 */ /* 0x000fc800078e00ff */
[----:B------:R-:W-:Y:S02]  /*9f60*/  IMAD.MOV R13, RZ, RZ, -R13 ;  /* 0x000000ffff0d7224 */ /* 0x000fe400078e0a0d */
[----:B------:R-:W-:Y:S02]  /*9f70*/  IMAD.MOV R12, RZ, RZ, -R12 ;  /* 0x000000ffff0c7224 */ /* 0x000fe400078e0a0c */
[----:B------:R-:W-:Y:S02]  /*9f80*/  IMAD R2, R7, R13, R2 ;  /* 0x0000000d07027224 */ /* 0x000fe400078e0202 */
[----:B------:R-:W-:Y:S02]  /*9f90*/  IMAD.MOV.U32 R15, RZ, RZ, R10 ;  /* 0x000000ffff0f7224 */ /* 0x000fe400078e000a */
[----:B------:R-:W-:Y:S02]  /*9fa0*/  VIADD R17, R3, 0xb7 ;  /* 0x000000b703117836 */ /* 0x000fe40000000000 */
[----:B------:R-:W-:-:S02]  /*9fb0*/  IMAD R9, R7, R12, R9 ;  /* 0x0000000c07097224 */ /* 0x000fc400078e0209 */
[----:B------:R-:W-:Y:S01]  /*9fc0*/  @!P4 IMAD.MOV R15, RZ, RZ, -R15 ;  /* 0x000000ffff0fc224 */ /* 0x000fe200078e0a0f */
[C---:B------:R-:W-:Y:S01]  /*9fd0*/  ISETP.GT.U32.AND P4, PT, R7.reuse, R2, PT ;  /* 0x000000020700720c */ /* 0x040fe20003f84070 */
[--C-:B------:R-:W-:Y:S01]  /*9fe0*/  @!P6 IMAD.IADD R4, R4, 0x1, -R7.reuse ;  /* 0x000000010404e824 */ /* 0x100fe200078e0a07 */
[----:B------:R-:W-:Y:S01]  /*9ff0*/  IABS R6, R17 ;  /* 0x0000001100067213 */ /* 0x000fe20000000000 */
[----:B------:R-:W-:Y:S01]  /*a000*/  @!P5 IMAD.IADD R14, R14, 0x1, -R7 ;  /* 0x000000010e0ed824 */ /* 0x000fe200078e0a07 */
[----:B------:R-:W-:Y:S01]  /*a010*/  ISETP.GT.U32.AND P5, PT, R7, R9, PT ;  /* 0x000000090700720c */ /* 0x000fe20003fa4070 */
[----:B------:R-:W-:Y:S01]  /*a020*/  VIADD R5, R3, 0xb8 ;  /* 0x000000b803057836 */ /* 0x000fe20000000000 */
[----:B------:R-:W-:Y:S01]  /*a030*/  ISETP.GT.U32.AND P6, PT, R7, R4, PT ;  /* 0x000000040700720c */ /* 0x000fe20003fc4070 */
[----:B------:R-:W-:Y:S01]  /*a040*/  IMAD.HI.U32 R11, R8, R6, RZ ;  /* 0x00000006080b7227 */ /* 0x000fe200078e00ff */
[----:B------:R0:W-:Y:S02]  /*a050*/  STL [R1+0x6bc], R15 ;  /* 0x0006bc0f01007387 */ /* 0x0001e40000100800 */
[----:B------:R-:W-:Y:S01]  /*a060*/  IABS R12, R5 ;  /* 0x00000005000c7213 */ /* 0x000fe20000000000 */
[----:B------:R-:W-:-:S02]  /*a070*/  IMAD.MOV R11, RZ, RZ, -R11 ;  /* 0x000000ffff0b7224 */ /* 0x000fc400078e0a0b */
[--C-:B------:R-:W-:Y:S01]  /*a080*/  @!P4 IMAD.IADD R2, R2, 0x1, -R7.reuse ;  /* 0x000000010202c824 */ /* 0x100fe200078e0a07 */
[----:B------:R-:W-:Y:S01]  /*a090*/  ISETP.GE.AND P4, PT, R17, RZ, PT ;  /* 0x000000ff1100720c */ /* 0x000fe20003f86270 */
[----:B------:R-:W-:Y:S02]  /*a0a0*/  IMAD R6, R7, R11, R6 ;  /* 0x0000000b07067224 */ /* 0x000fe400078e0206 */
[--C-:B------:R-:W-:Y:S01]  /*a0b0*/  @!P5 IMAD.IADD R9, R9, 0x1, -R7.reuse ;  /* 0x000000010909d824 */ /* 0x100fe200078e0a07 */
[C---:B------:R-:W-:Y:S01]  /*a0c0*/  ISETP.GT.U32.AND P5, PT, R7.reuse, R2, PT ;  /* 0x000000020700720c */ /* 0x040fe20003fa4070 */
[----:B------:R-:W-:Y:S01]  /*a0d0*/  @!P6 IMAD.IADD R4, R4, 0x1, -R7 ;  /* 0x000000010404e824 */ /* 0x000fe200078e0a07 */
[----:B------:R-:W-:Y:S01]  /*a0e0*/  ISETP.GT.U32.AND P6, PT, R7, R6, PT ;  /* 0x000000060700720c */ /* 0x000fe20003fc4070 */
[----:B------:R-:W-:-:S04]  /*a0f0*/  IMAD.HI.U32 R16, R8, R12, RZ ;  /* 0x0000000c08107227 */ /* 0x000fc800078e00ff */
[----:B------:R-:W-:Y:S02]  /*a100*/  IMAD.MOV R16, RZ, RZ, -R16 ;  /* 0x000000ffff107224 */ /* 0x000fe400078e0a10 */
[C---:B------:R-:W-:Y:S02]  /*a110*/  VIADD R10, R3.reuse, 0xba ;  /* 0x000000ba030a7836 */ /* 0x040fe40000000000 */
[----:B------:R-:W-:Y:S02]  /*a120*/  VIADD R13, R3, 0xb9 ;  /* 0x000000b9030d7836 */ /* 0x000fe40000000000 */
[----:B------:R-:W-:Y:S01]  /*a130*/  IMAD R12, R7, R16, R12 ;  /* 0x00000010070c7224 */ /* 0x000fe200078e020c */
[----:B------:R-:W-:Y:S01]  /*a140*/  IABS R18, R10 ;  /* 0x0000000a00127213 */ /* 0x000fe20000000000 */
[----:B------:R-:W-:Y:S01]  /*a150*/  VIADD R11, R3, 0xbb ;  /* 0x000000bb030b7836 */ /* 0x000fe20000000000 */
[----:B0-----:R-:W-:Y:S01]  /*a160*/  IABS R15, R13 ;  /* 0x0000000d000f7213 */ /* 0x001fe20000000000 */
[--C-:B------:R-:W-:Y:S01]  /*a170*/  @!P5 IMAD.IADD R2, R2, 0x1, -R7.reuse ;  /* 0x000000010202d824 */ /* 0x100fe200078e0a07 */
[C---:B------:R-:W-:Y:S01]  /*a180*/  ISETP.GT.U32.AND P5, PT, R7.reuse, R12, PT ;  /* 0x0000000c0700720c */ /* 0x040fe20003fa4070 */
[----:B------:R-:W-:Y:S01]  /*a190*/  @!P6 IMAD.IADD R6, R6, 0x1, -R7 ;  /* 0x000000010606e824 */ /* 0x000fe200078e0a07 */
[----:B------:R-:W-:Y:S01]  /*a1a0*/  ISETP.GT.U32.AND P6, PT, R7, R9, PT ;  /* 0x000000090700720c */ /* 0x000fe20003fc4070 */
[----:B------:R-:W-:Y:S01]  /*a1b0*/  IMAD.MOV.U32 R17, RZ, RZ, R18 ;  /* 0x000000ffff117224 */ /* 0x000fe200078e0012 */
[----:B------:R-:W-:Y:S01]  /*a1c0*/  IABS R19, R11 ;  /* 0x0000000b00137213 */ /* 0x000fe20000000000 */
[----:B------:R-:W-:-:S02]  /*a1d0*/  IMAD.MOV.U32 R21, RZ, RZ, R14 ;  /* 0x000000ffff157224 */ /* 0x000fc400078e000e */
[----:B------:R-:W-:-:S04]  /*a1e0*/  IMAD.HI.U32 R18, R8, R15, RZ ;  /* 0x0000000f08127227 */ /* 0x000fc800078e00ff */
[----:B------:R-:W-:Y:S02]  /*a1f0*/  IMAD.MOV.U32 R20, RZ, RZ, R4 ;  /* 0x000000ffff147224 */ /* 0x000fe400078e0004 */
[----:B------:R-:W-:Y:S01]  /*a200*/  @!P1 IMAD.MOV R21, RZ, RZ, -R21 ;  /* 0x000000ffff159224 */ /* 0x000fe200078e0a15 */
[----:B------:R-:W-:Y:S01]  /*a210*/  ISETP.GT.U32.AND P1, PT, R7, R6, PT ;  /* 0x000000060700720c */ /* 0x000fe20003f24070 */
[----:B------:R-:W-:Y:S02]  /*a220*/  IMAD.MOV R18, RZ, RZ, -R18 ;  /* 0x000000ffff127224 */ /* 0x000fe400078e0a12 */
[----:B------:R-:W-:Y:S01]  /*a230*/  @!P2 IMAD.MOV R20, RZ, RZ, -R20 ;  /* 0x000000ffff14a224 */ /* 0x000fe200078e0a14 */
[----:B------:R-:W-:Y:S01]  /*a240*/  ISETP.GE.AND P2, PT, R5, RZ, PT ;  /* 0x000000ff0500720c */ /* 0x000fe20003f46270 */
[----:B------:R-:W-:Y:S01]  /*a250*/  IMAD.HI.U32 R5, R8, R19, RZ ;  /* 0x0000001308057227 */ /* 0x000fe200078e00ff */
[----:B------:R-:W-:Y:S03]  /*a260*/  STL [R1+0x6b4], R21 ;  /* 0x0006b41501007387 */ /* 0x000fe60000100800 */
[----:B------:R-:W-:Y:S01]  /*a270*/  IMAD R15, R7, R18, R15 ;  /* 0x00000012070f7224 */ /* 0x000fe200078e020f */
[----:B------:R0:W-:Y:S01]  /*a280*/  STL [R1+0x6b8], R20 ;  /* 0x0006b81401007387 */ /* 0x0001e20000100800 */
[----:B------:R-:W-:-:S02]  /*a290*/  IMAD.MOV R5, RZ, RZ, -R5 ;  /* 0x000000ffff057224 */ /* 0x000fc400078e0a05 */
[--C-:B------:R-:W-:Y:S02]  /*a2a0*/  @!P5 IMAD.IADD R12, R12, 0x1, -R7.reuse ;  /* 0x000000010c0cd824 */ /* 0x100fe400078e0a07 */
[----:B------:R-:W-:Y:S01]  /*a2b0*/  @!P6 IMAD.IADD R9, R9, 0x1, -R7 ;  /* 0x000000010909e824 */ /* 0x000fe200078e0a07 */
[C---:B------:R-:W-:Y:S01]  /*a2c0*/  ISETP.GT.U32.AND P6, PT, R7.reuse, R15, PT ;  /* 0x0000000f0700720c */ /* 0x040fe20003fc4070 */
[C---:B------:R-:W-:Y:S02]  /*a2d0*/  IMAD R5, R7.reuse, R5, R19 ;  /* 0x0000000507057224 */ /* 0x040fe400078e0213 */
[----:B------:R-:W-:Y:S02]  /*a2e0*/  @!P3 IMAD.MOV R9, RZ, RZ, -R9 ;  /* 0x000000ffff09b224 */ /* 0x000fe400078e0a09 */
[----:B0-----:R-:W-:Y:S01]  /*a2f0*/  IMAD.MOV.U32 R20, RZ, RZ, R2 ;  /* 0x000000ffff147224 */ /* 0x001fe200078e0002 */
[----:B------:R-:W-:Y:S01]  /*a300*/  ISETP.GT.U32.AND P3, PT, R7, R5, PT ;  /* 0x000000050700720c */ /* 0x000fe20003f64070 */
[----:B------:R-:W-:-:S04]  /*a310*/  IMAD.HI.U32 R14, R8, R17, RZ ;  /* 0x00000011080e7227 */ /* 0x000fc800078e00ff */
[----:B------:R-:W-:Y:S01]  /*a320*/  @!P0 IMAD.MOV R20, RZ, RZ, -R20 ;  /* 0x000000ffff148224 */ /* 0x000fe200078e0a14 */
[----:B------:R-:W-:Y:S01]  /*a330*/  ISETP.GT.U32.AND P0, PT, R7, R12, PT ;  /* 0x0000000c0700720c */ /* 0x000fe20003f04070 */
[----:B------:R-:W-:Y:S02]  /*a340*/  VIADD R4, R3, 0xbc ;  /* 0x000000bc03047836 */ /* 0x000fe40000000000 */
[----:B------:R-:W-:Y:S01]  /*a350*/  IMAD.MOV R14, RZ, RZ, -R14 ;  /* 0x000000ffff0e7224 */ /* 0x000fe200078e0a0e */
[----:B------:R-:W-:Y:S01]  /*a360*/  STL [R1+0x6a8], R20 ;  /* 0x0006a81401007387 */ /* 0x000fe20000100800 */
[--C-:B------:R-:W-:Y:S01]  /*a370*/  @!P1 IMAD.IADD R6, R6, 0x1, -R7.reuse ;  /* 0x0000000106069824 */ /* 0x100fe200078e0a07 */
[----:B------:R-:W-:Y:S01]  /*a380*/  ISETP.GE.AND P1, PT, R13, RZ, PT ;  /* 0x000000ff0d00720c */ /* 0x000fe20003f26270 */
[----:B------:R-:W-:Y:S01]  /*a390*/  @!P6 IMAD.IADD R15, R15, 0x1, -R7 ;  /* 0x000000010f0fe824 */ /* 0x000fe200078e0a07 */
[----:B------:R-:W-:Y:S01]  /*a3a0*/  IABS R13, R4 ;  /* 0x00000004000d7213 */ /* 0x000fe20000000000 */
[----:B------:R-:W-:Y:S01]  /*a3b0*/  IMAD R17, R7, R14, R17 ;  /* 0x0000000e07117224 */ /* 0x000fe200078e0211 */
[----:B------:R-:W-:Y:S01]  /*a3c0*/  STL [R1+0x6ac], R9 ;  /* 0x0006ac0901007387 */ /* 0x000fe20000100800 */
[----:B------:R-:W-:Y:S01]  /*a3d0*/  VIADD R14, R3, 0xbd ;  /* 0x000000bd030e7836 */ /* 0x000fe20000000000 */
[C---:B------:R-:W-:Y:S01]  /*a3e0*/  ISETP.GT.U32.AND P6, PT, R7.reuse, R15, PT ;  /* 0x0000000f0700720c */ /* 0x040fe20003fc4070 */
[----:B------:R-:W-:Y:S01]  /*a3f0*/  @!P0 IMAD.IADD R12, R12, 0x1, -R7 ;  /* 0x000000010c0c8824 */ /* 0x000fe200078e0a07 */
[----:B------:R-:W-:Y:S01]  /*a400*/  ISETP.GT.U32.AND P5, PT, R7, R17, PT ;  /* 0x000000110700720c */ /* 0x000fe20003fa4070 */
[----:B------:R-:W-:Y:S01]  /*a410*/  IMAD.HI.U32 R16, R8, R13, RZ ;  /* 0x0000000d08107227 */ /* 0x000fe200078e00ff */
[----:B------:R-:W-:-:S02]  /*a420*/  IABS R2, R14 ;  /* 0x0000000e00027213 */ /* 0x000fc40000000000 */
[----:B------:R-:W-:Y:S01]  /*a430*/  ISETP.GE.AND P0, PT, R11, RZ, PT ;  /* 0x000000ff0b00720c */ /* 0x000fe20003f06270 */
[----:B------:R-:W-:Y:S01]  /*a440*/  @!P4 IMAD.MOV R6, RZ, RZ, -R6 ;  /* 0x000000ffff06c224 */ /* 0x000fe200078e0a06 */
[----:B------:R-:W-:Y:S01]  /*a450*/  ISETP.GE.AND P4, PT, R10, RZ, PT ;  /* 0x000000ff0a00720c */ /* 0x000fe20003f86270 */
[----:B------:R-:W-:Y:S02]  /*a460*/  IMAD.MOV.U32 R76, RZ, RZ, R12 ;  /* 0x000000ffff4c7224 */ /* 0x000fe400078e000c */
[----:B------:R-:W-:Y:S01]  /*a470*/  @!P3 IMAD.IADD R5, R5, 0x1, -R7 ;  /* 0x000000010505b824 */ /* 0x000fe200078e0a07 */
[----:B------:R0:W-:Y:S01]  /*a480*/  STL [R1+0x6b0], R6 ;  /* 0x0006b00601007387 */ /* 0x0001e20000100800 */
[----:B------:R-:W-:Y:S01]  /*a490*/  IMAD.MOV R16, RZ, RZ, -R16 ;  /* 0x000000ffff107224 */ /* 0x000fe200078e0a10 */
[----:B------:R-:W-:Y:S01]  /*a4a0*/  ISETP.GE.AND P3, PT, R4, RZ, PT ;  /* 0x000000ff0400720c */ /* 0x000fe20003f66270 */
[----:B------:R-:W-:Y:S01]  /*a4b0*/  @!P2 IMAD.MOV R76, RZ, RZ, -R76 ;  /* 0x000000ffff4ca224 */ /* 0x000fe200078e0a4c */
[C---:B------:R-:W-:Y:S01]  /*a4c0*/  ISETP.GT.U32.AND P2, PT, R7.reuse, R5, PT ;  /* 0x000000050700720c */ /* 0x040fe20003f44070 */
[----:B------:R-:W-:-:S02]  /*a4d0*/  IMAD R13, R7, R16, R13 ;  /* 0x00000010070d7224 */ /* 0x000fc400078e020d */
[--C-:B------:R-:W-:Y:S02]  /*a4e0*/  @!P6 IMAD.IADD R15, R15, 0x1, -R7.reuse ;  /* 0x000000010f0fe824 */ /* 0x100fe400078e0a07 */
[----:B------:R-:W-:Y:S01]  /*a4f0*/  @!P5 IMAD.IADD R17, R17, 0x1, -R7 ;  /* 0x000000011111d824 */ /* 0x000fe200078e0a07 */
[----:B------:R-:W-:Y:S01]  /*a500*/  ISETP.GT.U32.AND P6, PT, R7, R13, PT ;  /* 0x0000000d0700720c */ /* 0x000fe20003fc4070 */
[----:B0-----:R-:W-:-:S03]  /*a510*/  IMAD.HI.U32 R6, R8, R2, RZ ;  /* 0x0000000208067227 */ /* 0x001fc600078e00ff */
[----:B------:R-:W-:Y:S01]  /*a520*/  ISETP.GT.U32.AND P5, PT, R7, R17, PT ;  /* 0x000000110700720c */ /* 0x000fe20003fa4070 */
[----:B------:R-:W-:Y:S02]  /*a530*/  IMAD.MOV R6, RZ, RZ, -R6 ;  /* 0x000000ffff067224 */ /* 0x000fe400078e0a06 */
[--C-:B------:R-:W-:Y:S02]  /*a540*/  @!P2 IMAD.IADD R5, R5, 0x1, -R7.reuse ;  /* 0x000000010505a824 */ /* 0x100fe400078e0a07 */
[----:B------:R-:W-:Y:S02]  /*a550*/  IMAD R2, R7, R6, R2 ;  /* 0x0000000607027224 */ /* 0x000fe400078e0202 */
[----:B------:R-:W-:Y:S02]  /*a560*/  VIADD R4, R3, 0xbe ;  /* 0x000000be03047836 */ /* 0x000fe40000000000 */
[----:B------:R-:W-:Y:S01]  /*a570*/  @!P6 IMAD.IADD R13, R13, 0x1, -R7 ;  /* 0x000000010d0de824 */ /* 0x000fe200078e0a07 */
[----:B------:R-:W-:Y:S01]  /*a580*/  ISETP.GT.U32.AND P2, PT, R7, R2, PT ;  /* 0x000000020700720c */ /* 0x000fe20003f44070 */
[----:B------:R-:W-:Y:S01]  /*a590*/  IMAD.MOV.U32 R78, RZ, RZ, R15 ;  /* 0x000000ffff4e7224 */ /* 0x000fe200078e000f */
[----:B------:R-:W-:Y:S01]  /*a5a0*/  IABS R16, R4 ;  /* 0x0000000400107213 */ /* 0x000fe20000000000 */
[----:B------:R-:W-:Y:S01]  /*a5b0*/  @!P5 IMAD.IADD R17, R17, 0x1, -R7 ;  /* 0x000000011111d824 */ /* 0x000fe200078e0a07 */
[----:B------:R-:W-:Y:S01]  /*a5c0*/  ISETP.GT.U32.AND P6, PT, R7, R13, PT ;  /* 0x0000000d0700720c */ /* 0x000fe20003fc4070 */
[C---:B------:R-:W-:Y:S01]  /*a5d0*/  VIADD R9, R3.reuse, 0xbf ;  /* 0x000000bf03097836 */ /* 0x040fe20000000000 */
[----:B------:R-:W-:Y:S01]  /*a5e0*/  ISETP.GE.AND P5, PT, R14, RZ, PT ;  /* 0x000000ff0e00720c */ /* 0x000fe20003fa6270 */
[----:B------:R-:W-:-:S02]  /*a5f0*/  VIADD R10, R3, 0xc0 ;  /* 0x000000c0030a7836 */ /* 0x000fc40000000000 */
[----:B------:R-:W-:Y:S02]  /*a600*/  IMAD.MOV.U32 R19, RZ, RZ, R17 ;  /* 0x000000ffff137224 */ /* 0x000fe400078e0011 */
[----:B------:R-:W-:Y:S01]  /*a610*/  @!P1 IMAD.MOV R78, RZ, RZ, -R78 ;  /* 0x000000ffff4e9224 */ /* 0x000fe200078e0a4e */
[----:B------:R-:W-:Y:S01]  /*a620*/  ISETP.GE.AND P1, PT, R4, RZ, PT ;  /* 0x000000ff0400720c */ /* 0x000fe20003f26270 */
[----:B------:R-:W-:Y:S01]  /*a630*/  @!P2 IMAD.IADD R2, R2, 0x1, -R7 ;  /* 0x000000010202a824 */ /* 0x000fe200078e0a07 */
[----:B------:R-:W-:Y:S01]  /*a640*/  IABS R4, R9 ;  /* 0x0000000900047213 */ /* 0x000fe20000000000 */
[----:B------:R-:W-:Y:S01]  /*a650*/  VIADD R6, R3, 0xc1 ;  /* 0x000000c103067836 */ /* 0x000fe20000000000 */
[----:B------:R-:W-:Y:S01]  /*a660*/  IABS R80, R10 ;  /* 0x0000000a00507213 */ /* 0x000fe20000000000 */
[----:B------:R-:W-:Y:S01]  /*a670*/  @!P4 IMAD.MOV R19, RZ, RZ, -R19 ;  /* 0x000000ffff13c224 */ /* 0x000fe200078e0a13 */
[----:B------:R-:W-:Y:S01]  /*a680*/  ISETP.GT.U32.AND P2, PT, R7, R2, PT ;  /* 0x000000020700720c */ /* 0x000fe20003f44070 */
[----:B------:R-:W-:Y:S01]  /*a690*/  @!P6 IMAD.IADD R13, R13, 0x1, -R7 ;  /* 0x000000010d0de824 */ /* 0x000fe200078e0a07 */
[----:B------:R-:W-:Y:S01]  /*a6a0*/  ISETP.GE.AND P4, PT, R9, RZ, PT ;  /* 0x000000ff0900720c */ /* 0x000fe20003f86270 */
[----:B------:R-:W-:Y:S01]  /*a6b0*/  IMAD.HI.U32 R9, R8, R16, RZ ;  /* 0x0000001008097227 */ /* 0x000fe200078e00ff */
[----:B------:R-:W-:Y:S01]  /*a6c0*/  ISETP.GE.AND P6, PT, R6, RZ, PT ;  /* 0x000000ff0600720c */ /* 0x000fe20003fc6270 */
[----:B------:R-:W-:Y:S01]  /*a6d0*/  STL [R1+0x6a0], R19 ;  /* 0x0006a01301007387 */ /* 0x000fe20000100800 */
[----:B------:R-:W-:Y:S01]  /*a6e0*/  IABS R82, R6 ;  /* 0x0000000600527213 */ /* 0x000fe20000000000 */
[----:B------:R-:W-:-:S02]  /*a6f0*/  IMAD.MOV.U32 R18, RZ, RZ, R5 ;  /* 0x000000ffff127224 */ /* 0x000fc400078e0005 */
[----:B------:R-:W-:Y:S02]  /*a700*/  IMAD.MOV R9, RZ, RZ, -R9 ;  /* 0x000000ffff097224 */ /* 0x000fe400078e0a09 */
[----:B------:R-:W-:-:S04]  /*a710*/  IMAD.HI.U32 R5, R8, R4, RZ ;  /* 0x0000000408057227 */ /* 0x000fc800078e00ff */
[----:B------:R-:W-:-:S04]  /*a720*/  IMAD.HI.U32 R6, R8, R80, RZ ;  /* 0x0000005008067227 */ /* 0x000fc800078e00ff */
[----:B------:R-:W-:Y:S02]  /*a730*/  IMAD.MOV.U32 R11, RZ, RZ, R13 ;  /* 0x000000ffff0b7224 */ /* 0x000fe400078e000d */
[C---:B------:R-:W-:Y:S02]  /*a740*/  IMAD R16, R7.reuse, R9, R16 ;  /* 0x0000000907107224 */ /* 0x040fe400078e0210 */
[----:B------:R-:W-:Y:S02]  /*a750*/  IMAD.MOV R13, RZ, RZ, -R5 ;  /* 0x000000ffff0d7224 */ /* 0x000fe400078e0a05 */
[----:B------:R-:W-:Y:S02]  /*a760*/  IMAD.MOV R6, RZ, RZ, -R6 ;  /* 0x000000ffff067224 */ /* 0x000fe400078e0a06 */
[----:B------:R-:W-:Y:S02]  /*a770*/  @!P2 IMAD.IADD R2, R2, 0x1, -R7 ;  /* 0x000000010202a824 */ /* 0x000fe400078e0a07 */
[----:B------:R-:W-:Y:S01]  /*a780*/  @!P3 IMAD.MOV R11, RZ, RZ, -R11 ;  /* 0x000000ffff0bb224 */ /* 0x000fe200078e0a0b */
[C---:B------:R-:W-:Y:S01]  /*a790*/  ISETP.GT.U32.AND P3, PT, R7.reuse, R16, PT ;  /* 0x000000100700720c */ /* 0x040fe20003f64070 */
[----:B------:R-:W-:-:S02]  /*a7a0*/  IMAD R13, R7, R13, R4 ;  /* 0x0000000d070d7224 */ /* 0x000fc400078e0204 */
[C---:B------:R-:W-:Y:S02]  /*a7b0*/  IMAD R80, R7.reuse, R6, R80 ;  /* 0x0000000607507224 */ /* 0x040fe400078e0250 */
[----:B------:R-:W-:Y:S01]  /*a7c0*/  IMAD.MOV.U32 R9, RZ, RZ, R2 ;  /* 0x000000ffff097224 */ /* 0x000fe200078e0002 */
[----:B------:R-:W-:Y:S01]  /*a7d0*/  ISETP.GT.U32.AND P2, PT, R7, R13, PT ;  /* 0x0000000d0700720c */ /* 0x000fe20003f44070 */
[----:B------:R-:W-:-:S04]  /*a7e0*/  IMAD.HI.U32 R5, R8, R82, RZ ;  /* 0x0000005208057227 */ /* 0x000fc800078e00ff */
[----:B------:R-:W-:Y:S01]  /*a7f0*/  @!P5 IMAD.MOV R9, RZ, RZ, -R9 ;  /* 0x000000ffff09d224 */ /* 0x000fe200078e0a09 */
[----:B------:R-:W-:Y:S01]  /*a800*/  ISETP.GT.U32.AND P5, PT, R7, R80, PT ;  /* 0x000000500700720c */ /* 0x000fe20003fa4070 */
[----:B------:R-:W-:Y:S02]  /*a810*/  IMAD.MOV R5, RZ, RZ, -R5 ;  /* 0x000000ffff057224 */ /* 0x000fe400078e0a05 */
[C---:B------:R-:W-:Y:S02]  /*a820*/  VIADD R17, R3.reuse, 0xc2 ;  /* 0x000000c203117836 */ /* 0x040fe40000000000 */
[----:B------:R-:W-:Y:S02]  /*a830*/  VIADD R12, R3, 0xc3 ;  /* 0x000000c3030c7836 */ /* 0x000fe40000000000 */
[--C-:B------:R-:W-:Y:S02]  /*a840*/  @!P3 IMAD.IADD R16, R16, 0x1, -R7.reuse ;  /* 0x000000011010b824 */ /* 0x100fe400078e0a07 */
[----:B------:R-:W-:Y:S01]  /*a850*/  @!P0 IMAD.MOV R18, RZ, RZ, -R18 ;  /* 0x000000ffff128224 */ /* 0x000fe200078e0a12 */
[----:B------:R-:W-:Y:S01]  /*a860*/  IABS R4, R12 ;  /* 0x0000000c00047213 */ /* 0x000fe20000000000 */
[----:B------:R-:W-:Y:S01]  /*a870*/  IMAD R82, R7, R5, R82 ;  /* 0x0000000507527224 */ /* 0x000fe200078e0252 */
[----:B------:R-:W-:Y:S01]  /*a880*/  IABS R5, R17 ;  /* 0x0000001100057213 */ /* 0x000fe20000000000 */
[--C-:B------:R-:W-:Y:S01]  /*a890*/  @!P2 IMAD.IADD R13, R13, 0x1, -R7.reuse ;  /* 0x000000010d0da824 */ /* 0x100fe200078e0a07 */
[C---:B------:R-:W-:Y:S01]  /*a8a0*/  ISETP.GT.U32.AND P3, PT, R7.reuse, R16, PT ;  /* 0x000000100700720c */ /* 0x040fe20003f64070 */
[----:B------:R-:W-:Y:S01]  /*a8b0*/  @!P5 IMAD.IADD R80, R80, 0x1, -R7 ;  /* 0x000000015050d824 */ /* 0x000fe200078e0a07 */
[----:B------:R0:W-:Y:S01]  /*a8c0*/  STL [R1+0x6a4], R18 ;  /* 0x0006a41201007387 */ /* 0x0001e20000100800 */
[----:B------:R-:W-:Y:S01]  /*a8d0*/  IMAD.HI.U32 R14, R8, R5, RZ ;  /* 0x00000005080e7227 */ /* 0x000fe200078e00ff */
[----:B------:R-:W-:-:S02]  /*a8e0*/  ISETP.GT.U32.AND P2, PT, R7, R13, PT ;  /* 0x0000000d0700720c */ /* 0x000fc40003f44070 */
[----:B------:R-:W-:Y:S01]  /*a8f0*/  STL [R1+0x698], R11 ;  /* 0x0006980b01007387 */ /* 0x000fe20000100800 */
[----:B------:R-:W-:Y:S01]  /*a900*/  ISETP.GT.U32.AND P5, PT, R7, R80, PT ;  /* 0x000000500700720c */ /* 0x000fe20003fa4070 */
[----:B------:R-:W-:Y:S01]  /*a910*/  IMAD.MOV R14, RZ, RZ, -R14 ;  /* 0x000000ffff0e7224 */ /* 0x000fe200078e0a0e */
[----:B------:R-:W-:Y:S01]  /*a920*/  ISETP.GE.AND P0, PT, R10, RZ, PT ;  /* 0x000000ff0a00720c */ /* 0x000fe20003f06270 */
[----:B------:R1:W-:Y:S01]  /*a930*/  STL [R1+0x694], R9 ;  /* 0x0006940901007387 */ /* 0x0003e20000100800 */
[----:B------:R-:W-:Y:S02]  /*a940*/  VIADD R6, R3, 0xc4 ;  /* 0x000000c403067836 */ /* 0x000fe40000000000 */
[----:B------:R-:W-:Y:S01]  /*a950*/  @!P3 IMAD.IADD R16, R16, 0x1, -R7 ;  /* 0x000000011010b824 */ /* 0x000fe200078e0a07 */
[C---:B------:R-:W-:Y:S01]  /*a960*/  ISETP.GT.U32.AND P3, PT, R7.reuse, R82, PT ;  /* 0x000000520700720c */ /* 0x040fe20003f64070 */
[----:B------:R-:W-:Y:S01]  /*a970*/  IMAD R5, R7, R14, R5 ;  /* 0x0000000e07057224 */ /* 0x000fe200078e0205 */
[----:B------:R-:W-:Y:S01]  /*a980*/  IABS R10, R6 ;  /* 0x00000006000a7213 */ /* 0x000fe20000000000 */
[----:B------:R-:W-:-:S02]  /*a990*/  @!P2 IMAD.IADD R13, R13, 0x1, -R7 ;  /* 0x000000010d0da824 */ /* 0x000fc400078e0a07 */
[----:B0-----:R-:W-:Y:S01]  /*a9a0*/  IMAD.MOV.U32 R18, RZ, RZ, R16 ;  /* 0x000000ffff127224 */ /* 0x001fe200078e0010 */
[----:B------:R-:W-:Y:S01]  /*a9b0*/  ISETP.GT.U32.AND P2, PT, R7, R5, PT ;  /* 0x000000050700720c */ /* 0x000fe20003f44070 */
[----:B-1----:R-:W-:-:S04]  /*a9c0*/  IMAD.HI.U32 R9, R8, R4, RZ ;  /* 0x0000000408097227 */ /* 0x002fc800078e00ff */
[----:B------:R-:W-:Y:S02]  /*a9d0*/  IMAD.MOV R9, RZ, RZ, -R9 ;  /* 0x000000ffff097224 */ /* 0x000fe400078e0a09 */
[--C-:B------:R-:W-:Y:S02]  /*a9e0*/  @!P5 IMAD.IADD R80, R80, 0x1, -R7.reuse ;  /* 0x000000015050d824 */ /* 0x100fe400078e0a07 */
[----:B------:R-:W-:Y:S02]  /*a9f0*/  IMAD R4, R7, R9, R4 ;  /* 0x0000000907047224 */ /* 0x000fe400078e0204 */
[----:B------:R-:W-:Y:S02]  /*aa00*/  VIADD R9, R3, 0xc6 ;  /* 0x000000c603097836 */ /* 0x000fe40000000000 */
[----:B------:R-:W-:Y:S01]  /*aa10*/  @!P1 IMAD.MOV R18, RZ, RZ, -R18 ;  /* 0x000000ffff129224 */ /* 0x000fe200078e0a12 */
[----:B------:R-:W-:Y:S01]  /*aa20*/  ISETP.GT.U32.AND P5, PT, R7, R4, PT ;  /* 0x000000040700720c */ /* 0x000fe20003fa4070 */
[----:B------:R-:W-:Y:S01]  /*aa30*/  VIADD R2, R3, 0xc5 ;  /* 0x000000c503027836 */ /* 0x000fe20000000000 */
[----:B------:R-:W-:Y:S01]  /*aa40*/  IABS R16, R9 ;  /* 0x0000000900107213 */ /* 0x000fe20000000000 */
[--C-:B------:R-:W-:Y:S01]  /*aa50*/  @!P3 IMAD.IADD R82, R82, 0x1, -R7.reuse ;  /* 0x000000015252b824 */ /* 0x100fe200078e0a07 */
[----:B------:R0:W-:Y:S01]  /*aa60*/  STL [R1+0x690], R18 ;  /* 0x0006901201007387 */ /* 0x0001e20000100800 */
[----:B------:R-:W-:Y:S01]  /*aa70*/  @!P2 IMAD.IADD R5, R5, 0x1, -R7 ;  /* 0x000000010505a824 */ /* 0x000fe200078e0a07 */
[----:B------:R-:W-:Y:S01]  /*aa80*/  IABS R11, R2 ;  /* 0x00000002000b7213 */ /* 0x000fe20000000000 */
[----:B------:R-:W-:Y:S01]  /*aa90*/  IMAD.HI.U32 R15, R8, R10, RZ ;  /* 0x0000000a080f7227 */ /* 0x000fe200078e00ff */
[----:B------:R-:W-:-:S02]  /*aaa0*/  ISETP.GT.U32.AND P1, PT, R7, R82, PT ;  /* 0x000000520700720c */ /* 0x000fc40003f24070 */
[----:B------:R-:W-:Y:S01]  /*aab0*/  ISETP.GE.AND P2, PT, R12, RZ, PT ;  /* 0x000000ff0c00720c */ /* 0x000fe20003f46270 */
[----:B------:R-:W-:Y:S01]  /*aac0*/  IMAD.MOV.U32 R12, RZ, RZ, R16 ;  /* 0x000000ffff0c7224 */ /* 0x000fe200078e0010 */
[----:B------:R-:W-:Y:S01]  /*aad0*/  ISETP.GE.AND P3, PT, R17, RZ, PT ;  /* 0x000000ff1100720c */ /* 0x000fe20003f66270 */
[----:B------:R-:W-:Y:S01]  /*aae0*/  @!P5 IMAD.IADD R4, R4, 0x1, -R7 ;  /* 0x000000010404d824 */ /* 0x000fe200078e0a07 */
[----:B------:R-:W-:Y:S01]  /*aaf0*/  ISETP.GT.U32.AND P5, PT, R7, R5, PT ;  /* 0x000000050700720c */ /* 0x000fe20003fa4070 */
[----:B0-----:R-:W-:Y:S02]  /*ab00*/  IMAD.MOV.U32 R18, RZ, RZ, R13 ;  /* 0x000000ffff127224 */ /* 0x001fe400078e000d */
[----:B------:R-:W-:-:S04]  /*ab10*/  IMAD.HI.U32 R14, R8, R11, RZ ;  /* 0x0000000b080e7227 */ /* 0x000fc800078e00ff */
[----:B------:R-:W-:Y:S01]  /*ab20*/  @!P4 IMAD.MOV R18, RZ, RZ, -R18 ;  /* 0x000000ffff12c224 */ /* 0x000fe200078e0a12 */
[C---:B------:R-:W-:Y:S01]  /*ab30*/  ISETP.GT.U32.AND P4, PT, R7.reuse, R4, PT ;  /* 0x000000040700720c */ /* 0x040fe20003f84070 */
[----:B------:R-:W-:Y:S02]  /*ab40*/  IMAD.MOV R15, RZ, RZ, -R15 ;  /* 0x000000ffff0f7224 */ /* 0x000fe400078e0a0f */
[----:B------:R-:W-:Y:S01]  /*ab50*/  IMAD.HI.U32 R13, R8, R12, RZ ;  /* 0x0000000c080d7227 */ /* 0x000fe200078e00ff */
[----:B------:R-:W-:Y:S03]  /*ab60*/  STL [R1+0x68c], R18 ;  /* 0x00068c1201007387 */ /* 0x000fe60000100800 */
[----:B------:R-:W-:Y:S02]  /*ab70*/  IMAD.MOV R14, RZ, RZ, -R14 ;  /* 0x000000ffff0e7224 */ /* 0x000fe400078e0a0e */
[----:B------:R-:W-:-:S02]  /*ab80*/  IMAD R10, R7, R15, R10 ;  /* 0x0000000f070a7224 */ /* 0x000fc400078e020a */
[----:B------:R-:W-:Y:S02]  /*ab90*/  IMAD.MOV R13, RZ, RZ, -R13 ;  /* 0x000000ffff0d7224 */ /* 0x000fe400078e0a0d */
[----:B------:R-:W-:Y:S01]  /*aba0*/  @!P0 IMAD.MOV R80, RZ, RZ, -R80 ;  /* 0x000000ffff508224 */ /* 0x000fe200078e0a50 */
[----:B------:R-:W-:Y:S01]  /*abb0*/  ISETP.GE.AND P0, PT, R6, RZ, PT ;  /* 0x000000ff0600720c */ /* 0x000fe20003f06270 */
[C---:B------:R-:W-:Y:S02]  /*abc0*/  IMAD R11, R7.reuse, R14, R11 ;  /* 0x0000000e070b7224 */ /* 0x040fe400078e020b */
[--C-:B------:R-:W-:Y:S01]  /*abd0*/  @!P1 IMAD.IADD R82, R82, 0x1, -R7.reuse ;  /* 0x0000000152529824 */ /* 0x100fe200078e0a07 */
[C---:B------:R-:W-:Y:S01]  /*abe0*/  ISETP.GT.U32.AND P1, PT, R7.reuse, R10, PT ;  /* 0x0000000a0700720c */ /* 0x040fe20003f24070 */
[C---:B------:R-:W-:Y:S02]  /*abf0*/  IMAD R6, R7.reuse, R13, R12 ;  /* 0x0000000d07067224 */ /* 0x040fe400078e020c */
[----:B------:R-:W-:Y:S01]  /*ac00*/  @!P6 IMAD.MOV R82, RZ, RZ, -R82 ;  /* 0x000000ffff52e224 */ /* 0x000fe200078e0a52 */
[C---:B------:R-:W-:Y:S01]  /*ac10*/  ISETP.GT.U32.AND P6, PT, R7.reuse, R11, PT ;  /* 0x0000000b0700720c */ /* 0x040fe20003fc4070 */
[----:B------:R-:W-:Y:S01]  /*ac20*/  @!P4 IMAD.IADD R4, R4, 0x1, -R7 ;  /* 0x000000010404c824 */ /* 0x000fe200078e0a07 */
[----:B------:R-:W-:Y:S01]  /*ac30*/  ISETP.GT.U32.AND P4, PT, R7, R6, PT ;  /* 0x000000060700720c */ /* 0x000fe20003f84070 */
[----:B------:R-:W-:-:S02]  /*ac40*/  VIADD R12, R3, 0xc7 ;  /* 0x000000c7030c7836 */ /* 0x000fc40000000000 */
[--C-:B------:R-:W-:Y:S01]  /*ac50*/  @!P5 IMAD.IADD R5, R5, 0x1, -R7.reuse ;  /* 0x000000010505d824 */ /* 0x100fe200078e0a07 */
[----:B------:R-:W-:Y:S01]  /*ac60*/  ISETP.GE.AND P5, PT, R2, RZ, PT ;  /* 0x000000ff0200720c */ /* 0x000fe20003fa6270 */
[----:B------:R-:W-:Y:S01]  /*ac70*/  VIADD R2, R3, 0xc8 ;  /* 0x000000c803027836 */ /* 0x000fe20000000000 */
[----:B------:R-:W-:Y:S01]  /*ac80*/  IABS R15, R12 ;  /* 0x0000000c000f7213 */ /* 0x000fe20000000000 */
[----:B------:R-:W-:Y:S01]  /*ac90*/  @!P1 IMAD.IADD R10, R10, 0x1, -R7 ;  /* 0x000000010a0a9824 */ /* 0x000fe200078e0a07 */
[----:B------:R-:W-:Y:S01]  /*aca0*/  ISETP.GE.AND P1, PT, R9, RZ, PT ;  /* 0x000000ff0900720c */ /* 0x000fe20003f26270 */
[----:B------:R-:W-:Y:S01]  /*acb0*/  IMAD.MOV.U32 R14, RZ, RZ, R5 ;  /* 0x000000ffff0e7224 */ /* 0x000fe200078e0005 */
[----:B------:R-:W-:Y:S01]  /*acc0*/  IABS R84, R2 ;  /* 0x0000000200547213 */ /* 0x000fe20000000000 */
[--C-:B------:R-:W-:Y:S01]  /*acd0*/  @!P6 IMAD.IADD R11, R11, 0x1, -R7.reuse ;  /* 0x000000010b0be824 */ /* 0x100fe200078e0a07 */
[----:B------:R-:W-:Y:S01]  /*ace0*/  ISETP.GT.U32.AND P6, PT, R7, R10, PT ;  /* 0x0000000a0700720c */ /* 0x000fe20003fc4070 */
[----:B------:R-:W-:-:S02]  /*acf0*/  @!P4 IMAD.IADD R6, R6, 0x1, -R7 ;  /* 0x000000010606c824 */ /* 0x000fc400078e0a07 */
[----:B------:R-:W-:Y:S01]  /*ad00*/  @!P3 IMAD.MOV R14, RZ, RZ, -R14 ;  /* 0x000000ffff0eb224 */ /* 0x000fe200078e0a0e */
[C---:B------:R-:W-:Y:S01]  /*ad10*/  ISETP.GT.U32.AND P4, PT, R7.reuse, R11, PT ;  /* 0x0000000b0700720c */ /* 0x040fe20003f84070 */
[----:B------:R-:W-:Y:S01]  /*ad20*/  IMAD.HI.U32 R9, R8, R15, RZ ;  /* 0x0000000f08097227 */ /* 0x000fe200078e00ff */
[----:B------:R-:W-:Y:S02]  /*ad30*/  ISETP.GT.U32.AND P3, PT, R7, R6, PT ;  /* 0x000000060700720c */ /* 0x000fe40003f64070 */
[----:B------:R0:W-:Y:S01]  /*ad40*/  STL [R1+0x684], R14 ;  /* 0x0006840e01007387 */ /* 0x0001e20000100800 */
[----:B------:R-:W-:Y:S02]  /*ad50*/  IMAD.MOV R5, RZ, RZ, -R9 ;  /* 0x000000ffff057224 */ /* 0x000fe400078e0a09 */
[----:B------:R-:W-:Y:S02]  /*ad60*/  VIADD R13, R3, 0xc9 ;  /* 0x000000c9030d7836 */ /* 0x000fe40000000000 */
[----:B------:R-:W-:-:S02]  /*ad70*/  IMAD R5, R7, R5, R15 ;  /* 0x0000000507057224 */ /* 0x000fc400078e020f */
[----:B------:R-:W-:Y:S01]  /*ad80*/  @!P6 IMAD.IADD R10, R10, 0x1, -R7 ;  /* 0x000000010a0ae824 */ /* 0x000fe200078e0a07 */
[----:B------:R-:W-:Y:S01]  /*ad90*/  IABS R86, R13 ;  /* 0x0000000d00567213 */ /* 0x000fe20000000000 */
[----:B------:R-:W-:Y:S01]  /*ada0*/  VIADD R9, R3, 0xca ;  /* 0x000000ca03097836 */ /* 0x000fe20000000000 */
[----:B------:R-:W-:Y:S01]  /*adb0*/  ISETP.GT.U32.AND P6, PT, R7, R5, PT ;  /* 0x000000050700720c */ /* 0x000fe20003fc4070 */
[----:B0-----:R-:W-:-:S03]  /*adc0*/  IMAD.HI.U32 R14, R8, R84, RZ ;  /* 0x00000054080e7227 */ /* 0x001fc600078e00ff */
[----:B------:R-:W-:Y:S01]  /*add0*/  IABS R17, R9 ;  /* 0x0000000900117213 */ /* 0x000fe20000000000 */
[----:B------:R-:W-:Y:S02]  /*ade0*/  IMAD.MOV R14, RZ, RZ, -R14 ;  /* 0x000000ffff0e7224 */ /* 0x000fe400078e0a0e */
[----:B------:R-:W-:Y:S02]  /*adf0*/  @!P3 IMAD.IADD R6, R6, 0x1, -R7 ;  /* 0x000000010606b824 */ /* 0x000fe400078e0a07 */
[----:B------:R-:W-:Y:S02]  /*ae00*/  IMAD R84, R7, R14, R84 ;  /* 0x0000000e07547224 */ /* 0x000fe400078e0254 */
[----:B------:R-:W-:-:S03]  /*ae10*/  IMAD.HI.U32 R14, R8, R86, RZ ;  /* 0x00000056080e7227 */ /* 0x000fc600078e00ff */
[----:B------:R-:W-:Y:S01]  /*ae20*/  ISETP.GT.U32.AND P3, PT, R7, R84, PT ;  /* 0x000000540700720c */ /* 0x000fe20003f64070 */
[--C-:B------:R-:W-:Y:S01]  /*ae30*/  @!P6 IMAD.IADD R5, R5, 0x1, -R7.reuse ;  /* 0x000000010505e824 */ /* 0x100fe200078e0a07 */
[----:B------:R-:W-:Y:S01]  /*ae40*/  ISETP.GE.AND P6, PT, R2, RZ, PT ;  /* 0x000000ff0200720c */ /* 0x000fe20003fc6270 */
[----:B------:R-:W-:Y:S01]  /*ae50*/  @!P4 IMAD.IADD R11, R11, 0x1, -R7 ;  /* 0x000000010b0bc824 */ /* 0x000fe200078e0a07 */
[----:B------:R-:W-:Y:S01]  /*ae60*/  ISETP.GE.AND P4, PT, R12, RZ, PT ;  /* 0x000000ff0c00720c */ /* 0x000fe20003f86270 */
[----:B------:R-:W-:-:S04]  /*ae70*/  IMAD.HI.U32 R15, R8, R17, RZ ;  /* 0x00000011080f7227 */ /* 0x000fc800078e00ff */
[----:B------:R-:W-:Y:S02]  /*ae80*/  VIADD R12, R3, 0xcb ;  /* 0x000000cb030c7836 */ /* 0x000fe40000000000 */
[----:B------:R-:W-:Y:S02]  /*ae90*/  IMAD.MOV R14, RZ, RZ, -R14 ;  /* 0x000000ffff0e7224 */ /* 0x000fe400078e0a0e */
[----:B------:R-:W-:Y:S01]  /*aea0*/  @!P3 IMAD.IADD R84, R84, 0x1, -R7 ;  /* 0x000000015454b824 */ /* 0x000fe200078e0a07 */
[----:B------:R-:W-:Y:S01]  /*aeb0*/  ISETP.GT.U32.AND P3, PT, R7, R5, PT ;  /* 0x000000050700720c */ /* 0x000fe20003f64070 */
[----:B------:R-:W-:Y:S02]  /*aec0*/  IMAD.MOV R15, RZ, RZ, -R15 ;  /* 0x000000ffff0f7224 */ /* 0x000fe400078e0a0f */
[----:B------:R-:W-:Y:S02]  /*aed0*/  VIADD R2, R3, 0xcc ;  /* 0x000000cc03027836 */ /* 0x000fe40000000000 */
[----:B------:R-:W-:Y:S01]  /*aee0*/  IMAD R86, R7, R14, R86 ;  /* 0x0000000e07567224 */ /* 0x000fe200078e0256 */
[----:B------:R-:W-:Y:S01]  /*aef0*/  IABS R14, R12 ;  /* 0x0000000c000e7213 */ /* 0x000fe20000000000 */
[----:B------:R-:W-:-:S02]  /*af00*/  IMAD.MOV.U32 R16, RZ, RZ, R10 ;  /* 0x000000ffff107224 */ /* 0x000fc400078e000a */
[----:B------:R-:W-:Y:S01]  /*af10*/  @!P2 IMAD.MOV R4, RZ, RZ, -R4 ;  /* 0x000000ffff04a224 */ /* 0x000fe200078e0a04 */
[C---:B------:R-:W-:Y:S01]  /*af20*/  ISETP.GT.U32.AND P2, PT, R7.reuse, R86, PT ;  /* 0x000000560700720c */ /* 0x040fe20003f44070 */
[C---:B------:R-:W-:Y:S01]  /*af30*/  IMAD R17, R7.reuse, R15, R17 ;  /* 0x0000000f07117224 */ /* 0x040fe200078e0211 */
[----:B------:R-:W-:Y:S01]  /*af40*/  IABS R15, R2 ;  /* 0x00000002000f7213 */ /* 0x000fe20000000000 */
[----:B------:R-:W-:Y:S01]  /*af50*/  @!P0 IMAD.MOV R16, RZ, RZ, -R16 ;  /* 0x000000ffff108224 */ /* 0x000fe200078e0a10 */
[----:B------:R0:W-:Y:S01]  /*af60*/  STL [R1+0x674], R4 ;  /* 0x0006740401007387 */ /* 0x0001e20000100800 */
[----:B------:R-:W-:Y:S01]  /*af70*/  ISETP.GT.U32.AND P0, PT, R7, R84, PT ;  /* 0x000000540700720c */ /* 0x000fe20003f04070 */
[----:B------:R-:W-:Y:S02]  /*af80*/  IMAD.MOV.U32 R10, RZ, RZ, R6 ;  /* 0x000000ffff0a7224 */ /* 0x000fe400078e0006 */
[C---:B------:R-:W-:Y:S01]  /*af90*/  IMAD.HI.U32 R6, R8.reuse, R15, RZ ;  /* 0x0000000f08067227 */ /* 0x040fe200078e00ff */
[----:B------:R1:W-:Y:S03]  /*afa0*/  STL [R1+0x678], R16 ;  /* 0x0006781001007387 */ /* 0x0003e60000100800 */
[----:B------:R-:W-:Y:S01]  /*afb0*/  @!P3 IMAD.IADD R5, R5, 0x1, -R7 ;  /* 0x000000010505b824 */ /* 0x000fe200078e0a07 */
[----:B------:R-:W-:Y:S01]  /*afc0*/  ISETP.GE.AND P3, PT, R9, RZ, PT ;  /* 0x000000ff0900720c */ /* 0x000fe20003f66270 */
[----:B0-----:R-:W-:-:S04]  /*afd0*/  IMAD.HI.U32 R4, R8, R14, RZ ;  /* 0x0000000e08047227 */ /* 0x001fc800078e00ff */
[----:B------:R-:W-:Y:S02]  /*afe0*/  IMAD.MOV R4, RZ, RZ, -R4 ;  /* 0x000000ffff047224 */ /* 0x000fe400078e0a04 */
[----:B------:R-:W-:Y:S02]  /*aff0*/  IMAD.MOV R6, RZ, RZ, -R6 ;  /* 0x000000ffff067224 */ /* 0x000fe400078e0a06 */
[----:B------:R-:W-:Y:S02]  /*b000*/  IMAD R4, R7, R4, R14 ;  /* 0x0000000407047224 */ /* 0x000fe400078e020e */
[----:B-1----:R-:W-:Y:S02]  /*b010*/  IMAD.MOV.U32 R16, RZ, RZ, R5 ;  /* 0x000000ffff107224 */ /* 0x002fe400078e0005 */
[--C-:B------:R-:W-:Y:S01]  /*b020*/  @!P0 IMAD.IADD R84, R84, 0x1, -R7.reuse ;  /* 0x0000000154548824 */ /* 0x100fe200078e0a07 */
[----:B------:R-:W-:Y:S01]  /*b030*/  ISETP.GE.AND P0, PT, R12, RZ, PT ;  /* 0x000000ff0c00720c */ /* 0x000fe20003f06270 */
[----:B------:R-:W-:-:S02]  /*b040*/  @!P2 IMAD.IADD R86, R86, 0x1, -R7 ;  /* 0x000000015656a824 */ /* 0x000fc400078e0a07 */
[C---:B------:R-:W-:Y:S02]  /*b050*/  IMAD R9, R7.reuse, R6, R15 ;  /* 0x0000000607097224 */ /* 0x040fe400078e020f */
[----:B------:R-:W-:Y:S01]  /*b060*/  @!P4 IMAD.MOV R16, RZ, RZ, -R16 ;  /* 0x000000ffff10c224 */ /* 0x000fe200078e0a10 */
[C---:B------:R-:W-:Y:S01]  /*b070*/  ISETP.GT.U32.AND P4, PT, R7.reuse, R4, PT ;  /* 0x000000040700720c */ /* 0x040fe20003f84070 */
[----:B------:R-:W-:Y:S01]  /*b080*/  @!P5 IMAD.MOV R11, RZ, RZ, -R11 ;  /* 0x000000ffff0bd224 */ /* 0x000fe200078e0a0b */
[C---:B------:R-:W-:Y:S01]  /*b090*/  ISETP.GT.U32.AND P2, PT, R7.reuse, R86, PT ;  /* 0x000000560700720c */ /* 0x040fe20003f44070 */
[----:B------:R-:W-:Y:S01]  /*b0a0*/  @!P6 IMAD.MOV R84, RZ, RZ, -R84 ;  /* 0x000000ffff54e224 */ /* 0x000fe200078e0a54 */
[----:B------:R-:W-:Y:S01]  /*b0b0*/  ISETP.GT.U32.AND P6, PT, R7, R9, PT ;  /* 0x000000090700720c */ /* 0x000fe20003fc4070 */
[----:B------:R-:W-:Y:S01]  /*b0c0*/  @!P1 IMAD.MOV R10, RZ, RZ, -R10 ;  /* 0x000000ffff0a9224 */ /* 0x000fe200078e0a0a */
[----:B------:R0:W-:Y:S01]  /*b0d0*/  STL [R1+0x67c], R11 ;  /* 0x00067c0b01007387 */ /* 0x0001e20000100800 */
[----:B------:R-:W-:Y:S01]  /*b0e0*/  VIADD R6, R3, 0xce ;  /* 0x000000ce03067836 */ /* 0x000fe20000000000 */
[----:B------:R-:W-:Y:S01]  /*b0f0*/  ISETP.GT.U32.AND P5, PT, R7, R17, PT ;  /* 0x000000110700720c */ /* 0x000fe20003fa4070 */
[----:B------:R-:W-:Y:S01]  /*b100*/  VIADD R15, R3, 0xcf ;  /* 0x000000cf030f7836 */ /* 0x000fe20000000000 */
[----:B------:R1:W-:Y:S01]  /*b110*/  STL [R1+0x680], R10 ;  /* 0x0006800a01007387 */ /* 0x0003e20000100800 */
[----:B------:R-:W-:Y:S01]  /*b120*/  ISETP.GE.AND P1, PT, R13, RZ, PT ;  /* 0x000000ff0d00720c */ /* 0x000fe20003f26270 */
[C---:B------:R-:W-:Y:S01]  /*b130*/  VIADD R13, R3.reuse, 0xd1 ;  /* 0x000000d1030d7836 */ /* 0x040fe20000000000 */
[----:B------:R-:W-:Y:S01]  /*b140*/  IABS R5, R6 ;  /* 0x0000000600057213 */ /* 0x000fe20000000000 */
[--C-:B------:R-:W-:Y:S01]  /*b150*/  @!P4 IMAD.IADD R4, R4, 0x1, -R7.reuse ;  /* 0x000000010404c824 */ /* 0x100fe200078e0a07 */
[----:B------:R3:W-:Y:S01]  /*b160*/  STL [R1+0x670], R16 ;  /* 0x0006701001007387 */ /* 0x0007e20000100800 */
[----:B0-----:R-:W-:Y:S01]  /*b170*/  VIADD R11, R3, 0xcd ;  /* 0x000000cd030b7836 */ /* 0x001fe20000000000 */
[----:B------:R-:W-:Y:S01]  /*b180*/  IABS R90, R13 ;  /* 0x0000000d005a7213 */ /* 0x000fe20000000000 */
[--C-:B------:R-:W-:Y:S01]  /*b190*/  @!P2 IMAD.IADD R86, R86, 0x1, -R7.reuse ;  /* 0x000000015656a824 */ /* 0x100fe200078e0a07 */
[----:B------:R-:W-:Y:S01]  /*b1a0*/  ISETP.GE.AND P2, PT, R2, RZ, PT ;  /* 0x000000ff0200720c */ /* 0x000fe20003f46270 */
[----:B------:R-:W-:Y:S01]  /*b1b0*/  @!P6 IMAD.IADD R9, R9, 0x1, -R7 ;  /* 0x000000010909e824 */ /* 0x000fe200078e0a07 */
[----:B-1----:R-:W-:Y:S01]  /*b1c0*/  IABS R10, R11 ;  /* 0x0000000b000a7213 */ /* 0x002fe20000000000 */
[----:B------:R-:W-:Y:S01]  /*b1d0*/  IMAD.MOV.U32 R2, RZ, RZ, R5 ;  /* 0x000000ffff027224 */ /* 0x000fe200078e0005 */
[----:B------:R-:W-:Y:S01]  /*b1e0*/  ISETP.GT.U32.AND P4, PT, R7, R4, PT ;  /* 0x000000040700720c */ /* 0x000fe20003f84070 */
[----:B------:R-:W-:Y:S01]  /*b1f0*/  @!P5 IMAD.IADD R17, R17, 0x1, -R7 ;  /* 0x000000011111d824 */ /* 0x000fe200078e0a07 */
[----:B------:R-:W-:Y:S01]  /*b200*/  ISETP.GT.U32.AND P6, PT, R7, R9, PT ;  /* 0x000000090700720c */ /* 0x000fe20003fc4070 */
[----:B------:R-:W-:-:S03]  /*b210*/  IMAD.HI.U32 R12, R8, R10, RZ ;  /* 0x0000000a080c7227 */ /* 0x000fc600078e00ff */
[----:B------:R-:W-:Y:S01]  /*b220*/  ISETP.GT.U32.AND P5, PT, R7, R17, PT ;  /* 0x000000110700720c */ /* 0x000fe20003fa4070 */
[----:B------:R-:W-:-:S04]  /*b230*/  IMAD.HI.U32 R5, R8, R2, RZ ;  /* 0x0000000208057227 */ /* 0x000fc800078e00ff */
[----:B------:R-:W-:Y:S02]  /*b240*/  IMAD.MOV R12, RZ, RZ, -R12 ;  /* 0x000000ffff0c7224 */ /* 0x000fe400078e0a0c */
[----:B------:R-:W-:Y:S02]  /*b250*/  IMAD.MOV R5, RZ, RZ, -R5 ;  /* 0x000000ffff057224 */ /* 0x000fe400078e0a05 */
[C---:B------:R-:W-:Y:S02]  /*b260*/  IMAD R10, R7.reuse, R12, R10 ;  /* 0x0000000c070a7224 */ /* 0x040fe400078e020a */
[----:B------:R-:W-:Y:S01]  /*b270*/  @!P1 IMAD.MOV R86, RZ, RZ, -R86 ;  /* 0x000000ffff569224 */ /* 0x000fe200078e0a56 */
[----:B------:R-:W-:Y:S01]  /*b280*/  ISETP.GE.AND P1, PT, R6, RZ, PT ;  /* 0x000000ff0600720c */ /* 0x000fe20003f26270 */
[C---:B------:R-:W-:Y:S02]  /*b290*/  IMAD R6, R7.reuse, R5, R2 ;  /* 0x0000000507067224 */ /* 0x040fe400078e0202 */
[--C-:B------:R-:W-:Y:S01]  /*b2a0*/  @!P4 IMAD.IADD R4, R4, 0x1, -R7.reuse ;  /* 0x000000010404c824 */ /* 0x100fe200078e0a07 */
[----:B------:R-:W-:Y:S01]  /*b2b0*/  ISETP.GT.U32.AND P4, PT, R7, R10, PT ;  /* 0x0000000a0700720c */ /* 0x000fe20003f84070 */
[----:B------:R-:W-:Y:S01]  /*b2c0*/  @!P6 IMAD.IADD R9, R9, 0x1, -R7 ;  /* 0x000000010909e824 */ /* 0x000fe200078e0a07 */
[----:B------:R-:W-:Y:S01]  /*b2d0*/  ISETP.GT.U32.AND P6, PT, R7, R6, PT ;  /* 0x000000060700720c */ /* 0x000fe20003fc4070 */
[----:B------:R-:W-:-:S02]  /*b2e0*/  VIADD R12, R3, 0xd0 ;  /* 0x000000d0030c7836 */ /* 0x000fc40000000000 */
[--C-:B------:R-:W-:Y:S01]  /*b2f0*/  @!P5 IMAD.IADD R17, R17, 0x1, -R7.reuse ;  /* 0x000000011111d824 */ /* 0x100fe200078e0a07 */
[----:B------:R-:W-:Y:S01]  /*b300*/  ISETP.GE.AND P5, PT, R11, RZ, PT ;  /* 0x000000ff0b00720c */ /* 0x000fe20003fa6270 */
[----:B------:R-:W-:Y:S01]  /*b310*/  VIADD R2, R3, 0xd2 ;  /* 0x000000d203027836 */ /* 0x000fe20000000000 */
[----:B------:R-:W-:Y:S01]  /*b320*/  IABS R11, R15 ;  /* 0x0000000f000b7213 */ /* 0x000fe20000000000 */
[----:B---3--:R-:W-:Y:S01]  /*b330*/  IMAD.HI.U32 R16, R8, R90, RZ ;  /* 0x0000005a08107227 */ /* 0x008fe200078e00ff */
[----:B------:R-:W-:Y:S02]  /*b340*/  IABS R88, R12 ;  /* 0x0000000c00587213 */ /* 0x000fe40000000000 */
[----:B------:R-:W-:Y:S01]  /*b350*/  IABS R14, R2 ;  /* 0x00000002000e7213 */ /* 0x000fe20000000000 */
[--C-:B------:R-:W-:Y:S02]  /*b360*/  @!P4 IMAD.IADD R10, R10, 0x1, -R7.reuse ;  /* 0x000000010a0ac824 */ /* 0x100fe400078e0a07 */
[----:B------:R-:W-:-:S02]  /*b370*/  @!P6 IMAD.IADD R6, R6, 0x1, -R7 ;  /* 0x000000010606e824 */ /* 0x000fc400078e0a07 */
[----:B------:R-:W-:Y:S01]  /*b380*/  IMAD.HI.U32 R5, R8, R11, RZ ;  /* 0x0000000b08057227 */ /* 0x000fe200078e00ff */
[----:B------:R-:W-:-:S03]  /*b390*/  ISETP.GT.U32.AND P6, PT, R7, R10, PT ;  /* 0x0000000a0700720c */ /* 0x000fc60003fc4070 */
[----:B------:R-:W-:-:S04]  /*b3a0*/  IMAD.HI.U32 R18, R8, R88, RZ ;  /* 0x0000005808127227 */ /* 0x000fc800078e00ff */
[----:B------:R-:W-:Y:S02]  /*b3b0*/  IMAD.MOV R5, RZ, RZ, -R5 ;  /* 0x000000ffff057224 */ /* 0x000fe400078e0a05 */
[----:B------:R-:W-:Y:S02]  /*b3c0*/  IMAD.MOV R18, RZ, RZ, -R18 ;  /* 0x000000ffff127224 */ /* 0x000fe400078e0a12 */
[C---:B------:R-:W-:Y:S02]  /*b3d0*/  IMAD R11, R7.reuse, R5, R11 ;  /* 0x00000005070b7224 */ /* 0x040fe400078e020b */
[C---:B------:R-:W-:Y:S02]  /*b3e0*/  IMAD R88, R7.reuse, R18, R88 ;  /* 0x0000001207587224 */ /* 0x040fe400078e0258 */
[----:B------:R-:W-:Y:S01]  /*b3f0*/  IMAD.MOV.U32 R19, RZ, RZ, R17 ;  /* 0x000000ffff137224 */ /* 0x000fe200078e0011 */
[----:B------:R-:W-:Y:S01]  /*b400*/  ISETP.GT.U32.AND P4, PT, R7, R11, PT ;  /* 0x0000000b0700720c */ /* 0x000fe20003f84070 */
[----:B------:R-:W-:-:S02]  /*b410*/  IMAD.MOV R16, RZ, RZ, -R16 ;  /* 0x000000ffff107224 */ /* 0x000fc400078e0a10 */
[----:B------:R-:W-:Y:S02]  /*b420*/  IMAD.MOV.U32 R17, RZ, RZ, R4 ;  /* 0x000000ffff117224 */ /* 0x000fe400078e0004 */
[----:B------:R-:W-:Y:S01]  /*b430*/  @!P6 IMAD.IADD R10, R10, 0x1, -R7 ;  /* 0x000000010a0ae824 */ /* 0x000fe200078e0a07 */
[----:B------:R-:W-:Y:S01]  /*b440*/  ISETP.GT.U32.AND P6, PT, R7, R88, PT ;  /* 0x000000580700720c */ /* 0x000fe20003fc4070 */
[----:B------:R-:W-:-:S04]  /*b450*/  IMAD.HI.U32 R4, R8, R14, RZ ;  /* 0x0000000e08047227 */ /* 0x000fc800078e00ff */
[C---:B------:R-:W-:Y:S02]  /*b460*/  IMAD R90, R7.reuse, R16, R90 ;  /* 0x00000010075a7224 */ /* 0x040fe400078e025a */
[----:B------:R-:W-:Y:S01]  /*b470*/  @!P0 IMAD.MOV R17, RZ, RZ, -R17 ;  /* 0x000000ffff118224 */ /* 0x000fe200078e0a11 */
[----:B------:R-:W-:Y:S01]  /*b480*/  ISETP.GT.U32.AND P0, PT, R7, R6, PT ;  /* 0x000000060700720c */ /* 0x000fe20003f04070 */
[----:B------:R-:W-:Y:S02]  /*b490*/  IMAD.MOV.U32 R16, RZ, RZ, R10 ;  /* 0x000000ffff107224 */ /* 0x000fe400078e000a */
[----:B------:R-:W-:Y:S01]  /*b4a0*/  @!P3 IMAD.MOV R19, RZ, RZ, -R19 ;  /* 0x000000ffff13b224 */ /* 0x000fe200078e0a13 */
[----:B------:R-:W-:Y:S01]  /*b4b0*/  ISETP.GE.AND P3, PT, R15, RZ, PT ;  /* 0x000000ff0f00720c */ /* 0x000fe20003f66270 */
[----:B------:R-:W-:Y:S02]  /*b4c0*/  IMAD.MOV R4, RZ, RZ, -R4 ;  /* 0x000000ffff047224 */ /* 0x000fe400078e0a04 */
[----:B------:R-:W-:Y:S01]  /*b4d0*/  @!P5 IMAD.MOV R16, RZ, RZ, -R16 ;  /* 0x000000ffff10d224 */ /* 0x000fe200078e0a10 */
[C---:B------:R-:W-:Y:S01]  /*b4e0*/  ISETP.GT.U32.AND P5, PT, R7.reuse, R90, PT ;  /* 0x0000005a0700720c */ /* 0x040fe20003fa4070 */
[----:B------:R-:W-:Y:S01]  /*b4f0*/  IMAD R4, R7, R4, R14 ;  /* 0x0000000407047224 */ /* 0x000fe200078e020e */
[----:B------:R-:W-:Y:S01]  /*b500*/  STL [R1+0x668], R19 ;  /* 0x0006681301007387 */ /* 0x000fe20000100800 */
[----:B------:R-:W-:-:S02]  /*b510*/  @!P4 IMAD.IADD R11, R11, 0x1, -R7 ;  /* 0x000000010b0bc824 */ /* 0x000fc400078e0a07 */
[--C-:B------:R-:W-:Y:S01]  /*b520*/  @!P6 IMAD.IADD R88, R88, 0x1, -R7.reuse ;  /* 0x000000015858e824 */ /* 0x100fe200078e0a07 */
[----:B------:R0:W-:Y:S01]  /*b530*/  STL [R1+0x658], R17 ;  /* 0x0006581101007387 */ /* 0x0001e20000100800 */
[----:B------:R-:W-:Y:S01]  /*b540*/  VIADD R5, R3, 0xd3 ;  /* 0x000000d303057836 */ /* 0x000fe20000000000 */
[C---:B------:R-:W-:Y:S01]  /*b550*/  ISETP.GT.U32.AND P6, PT, R7.reuse, R4, PT ;  /* 0x000000040700720c */ /* 0x040fe20003fc4070 */
[--C-:B------:R-:W-:Y:S01]  /*b560*/  @!P0 IMAD.IADD R6, R6, 0x1, -R7.reuse ;  /* 0x0000000106068824 */ /* 0x100fe200078e0a07 */
[----:B------:R-:W-:Y:S01]  /*b570*/  ISETP.GT.U32.AND P4, PT, R7, R11, PT ;  /* 0x0000000b0700720c */ /* 0x000fe20003f84070 */
[----:B------:R-:W-:Y:S01]  /*b580*/  VIADD R10, R3, 0xd5 ;  /* 0x000000d5030a7836 */ /* 0x000fe20000000000 */
[----:B------:R-:W-:Y:S01]  /*b590*/  IABS R15, R5 ;  /* 0x00000005000f7213 */ /* 0x000fe20000000000 */
[----:B------:R-:W-:Y:S01]  /*b5a0*/  @!P5 IMAD.IADD R90, R90, 0x1, -R7 ;  /* 0x000000015a5ad824 */ /* 0x000fe200078e0a07 */
[----:B------:R-:W-:Y:S01]  /*b5b0*/  ISETP.GT.U32.AND P5, PT, R7, R88, PT ;  /* 0x000000580700720c */ /* 0x000fe20003fa4070 */
[----:B------:R-:W-:Y:S01]  /*b5c0*/  IMAD.U32 R72, RZ, RZ, UR8 ;  /* 0x00000008ff487e24 */ /* 0x000fe2000f8e00ff */
[----:B------:R-:W-:Y:S01]  /*b5d0*/  ISETP.GE.AND P0, PT, R13, RZ, PT ;  /* 0x000000ff0d00720c */ /* 0x000fe20003f06270 */
[----:B0-----:R-:W-:-:S02]  /*b5e0*/  IMAD.MOV.U32 R17, RZ, RZ, R9 ;  /* 0x000000ffff117224 */ /* 0x001fc400078e0009 */
[----:B------:R-:W-:-:S04]  /*b5f0*/  IMAD.HI.U32 R9, R8, R15, RZ ;  /* 0x0000000f08097227 */ /* 0x000fc800078e00ff */
[----:B------:R-:W-:Y:S01]  /*b600*/  @!P2 IMAD.MOV R17, RZ, RZ, -R17 ;  /* 0x000000ffff11a224 */ /* 0x000fe200078e0a11 */
[----:B------:R-:W-:Y:S01]  /*b610*/  ISETP.GE.AND P2, PT, R12, RZ, PT ;  /* 0x000000ff0c00720c */ /* 0x000fe20003f46270 */
[----:B------:R-:W-:Y:S02]  /*b620*/  IMAD.MOV.U32 R12, RZ, RZ, R6 ;  /* 0x000000ffff0c7224 */ /* 0x000fe400078e0006 */
[----:B------:R-:W-:Y:S01]  /*b630*/  @!P6 IMAD.IADD R4, R4, 0x1, -R7 ;  /* 0x000000010404e824 */ /* 0x000fe200078e0a07 */
[----:B------:R0:W-:Y:S01]  /*b640*/  STL [R1+0x65c], R17 ;  /* 0x00065c1101007387 */ /* 0x0001e20000100800 */
[----:B------:R-:W-:Y:S01]  /*b650*/  @!P1 IMAD.MOV R12, RZ, RZ, -R12 ;  /* 0x000000ffff0c9224 */ /* 0x000fe200078e0a0c */
[----:B------:R-:W-:Y:S01]  /*b660*/  ISETP.GT.U32.AND P1, PT, R7, R90, PT ;  /* 0x0000005a0700720c */ /* 0x000fe20003f24070 */
[----:B------:R-:W-:Y:S01]  /*b670*/  IMAD.MOV R9, RZ, RZ, -R9 ;  /* 0x000000ffff097224 */ /* 0x000fe200078e0a09 */
[----:B------:R1:W-:Y:S01]  /*b680*/  STL [R1+0x664], R16 ;  /* 0x0006641001007387 */ /* 0x0003e20000100800 */
[----:B------:R-:W-:Y:S01]  /*b690*/  @!P4 IMAD.IADD R11, R11, 0x1, -R7 ;  /* 0x000000010b0bc824 */ /* 0x000fe200078e0a07 */
[----:B------:R-:W-:Y:S01]  /*b6a0*/  ISETP.GE.AND P4, PT, R2, RZ, PT ;  /* 0x000000ff0200720c */ /* 0x000fe20003f86270 */
[C---:B------:R-:W-:Y:S01]  /*b6b0*/  IMAD R2, R7.reuse, R9, R15 ;  /* 0x0000000907027224 */ /* 0x040fe200078e020f */
[----:B------:R-:W-:Y:S01]  /*b6c0*/  ISETP.GT.U32.AND P6, PT, R7, R4, PT ;  /* 0x000000040700720c */ /* 0x000fe20003fc4070 */
[----:B------:R-:W-:Y:S01]  /*b6d0*/  @!P5 IMAD.IADD R88, R88, 0x1, -R7 ;  /* 0x000000015858d824 */ /* 0x000fe200078e0a07 */
[----:B0-----:R-:W-:Y:S01]  /*b6e0*/  IABS R17, R10 ;  /* 0x0000000a00117213 */ /* 0x001fe20000000000 */
[----:B------:R-:W-:Y:S01]  /*b6f0*/  VIADD R6, R3, 0xd6 ;  /* 0x000000d603067836 */ /* 0x000fe20000000000 */
[----:B------:R-:W-:Y:S01]  /*b700*/  ISETP.GT.U32.AND P5, PT, R7, R2, PT ;  /* 0x000000020700720c */ /* 0x000fe20003fa4070 */
[----:B------:R0:W-:Y:S01]  /*b710*/  STL [R1+0x654], R12 ;  /* 0x0006540c01007387 */ /* 0x0001e20000100800 */
[----:B-1----:R-:W-:-:S02]  /*b720*/  VIADD R16, R3, 0xd4 ;  /* 0x000000d403107836 */ /* 0x002fc40000000000 */
[----:B------:R-:W-:Y:S01]  /*b730*/  @!P1 IMAD.IADD R90, R90, 0x1, -R7 ;  /* 0x000000015a5a9824 */ /* 0x000fe200078e0a07 */
[----:B------:R-:W-:Y:S01]  /*b740*/  ISETP.GE.AND P1, PT, R5, RZ, PT ;  /* 0x000000ff0500720c */ /* 0x000fe20003f26270 */
[----:B------:R-:W-:Y:S01]  /*b750*/  VIADD R9, R3, 0xd7 ;  /* 0x000000d703097836 */ /* 0x000fe20000000000 */
[----:B------:R-:W-:Y:S01]  /*b760*/  IABS R14, R16 ;  /* 0x00000010000e7213 */ /* 0x000fe20000000000 */
[----:B------:R-:W-:Y:S01]  /*b770*/  IMAD.HI.U32 R18, R8, R17, RZ ;  /* 0x0000001108127227 */ /* 0x000fe200078e00ff */
[----:B0-----:R-:W-:-:S03]  /*b780*/  IABS R12, R6 ;  /* 0x00000006000c7213 */ /* 0x001fc60000000000 */
[----:B------:R-:W-:Y:S01]  /*b790*/  IMAD.HI.U32 R15, R8, R14, RZ ;  /* 0x0000000e080f7227 */ /* 0x000fe200078e00ff */
[----:B------:R-:W-:-:S03]  /*b7a0*/  IABS R13, R9 ;  /* 0x00000009000d7213 */ /* 0x000fc60000000000 */
[----:B------:R-:W-:Y:S02]  /*b7b0*/  IMAD.MOV R15, RZ, RZ, -R15 ;  /* 0x000000ffff0f7224 */ /* 0x000fe400078e0a0f */
[----:B------:R-:W-:Y:S02]  /*b7c0*/  @!P6 IMAD.IADD R4, R4, 0x1, -R7 ;  /* 0x000000010404e824 */ /* 0x000fe400078e0a07 */
[----:B------:R-:W-:Y:S02]  /*b7d0*/  IMAD R5, R7, R15, R14 ;  /* 0x0000000f07057224 */ /* 0x000fe400078e020e */
[----:B------:R-:W-:-:S03]  /*b7e0*/  IMAD.HI.U32 R14, R8, R12, RZ ;  /* 0x0000000c080e7227 */ /* 0x000fc600078e00ff */
[C---:B------:R-:W-:Y:S01]  /*b7f0*/  ISETP.GT.U32.AND P6, PT, R7.reuse, R5, PT ;  /* 0x000000050700720c */ /* 0x040fe20003fc4070 */
[----:B------:R-:W-:Y:S02]  /*b800*/  IMAD.MOV R18, RZ, RZ, -R18 ;  /* 0x000000ffff127224 */ /* 0x000fe400078e0a12 */
[----:B------:R-:W-:Y:S01]  /*b810*/  @!P5 IMAD.IADD R2, R2, 0x1, -R7 ;  /* 0x000000010202d824 */ /* 0x000fe200078e0a07 */
[----:B------:R-:W-:Y:S01]  /*b820*/  ISETP.GE.AND P5, PT, R16, RZ, PT ;  /* 0x000000ff1000720c */ /* 0x000fe20003fa6270 */
[----:B------:R-:W-:Y:S02]  /*b830*/  IMAD.MOV R14, RZ, RZ, -R14 ;  /* 0x000000ffff0e7224 */ /* 0x000fe400078e0a0e */
[----:B------:R-:W-:Y:S02]  /*b840*/  IMAD R17, R7, R18, R17 ;  /* 0x0000001207117224 */ /* 0x000fe400078e0211 */
[----:B------:R-:W-:-:S04]  /*b850*/  IMAD.HI.U32 R15, R8, R13, RZ ;  /* 0x0000000d080f7227 */ /* 0x000fc800078e00ff */
[----:B------:R-:W-:Y:S01]  /*b860*/  @!P6 IMAD.IADD R5, R5, 0x1, -R7 ;  /* 0x000000010505e824 */ /* 0x000fe200078e0a07 */
[C---:B------:R-:W-:Y:S01]  /*b870*/  ISETP.GT.U32.AND P6, PT, R7.reuse, R2, PT ;  /* 0x000000020700720c */ /* 0x040fe20003fc4070 */
[----:B------:R-:W-:Y:S02]  /*b880*/  IMAD R12, R7, R14, R12 ;  /* 0x0000000e070c7224 */ /* 0x000fe400078e020c */
[----:B------:R-:W-:Y:S02]  /*b890*/  VIADD R14, R3, 0xd8 ;  /* 0x000000d8030e7836 */ /* 0x000fe40000000000 */
[----:B------:R-:W-:Y:S01]  /*b8a0*/  @!P3 IMAD.MOV R11, RZ, RZ, -R11 ;  /* 0x000000ffff0bb224 */ /* 0x000fe200078e0a0b */
[C---:B------:R-:W-:Y:S01]  /*b8b0*/  ISETP.GT.U32.AND P3, PT, R7.reuse, R5, PT ;  /* 0x000000050700720c */ /* 0x040fe20003f64070 */
[----:B------:R-:W-:Y:S01]  /*b8c0*/  @!P2 IMAD.MOV R88, RZ, RZ, -R88 ;  /* 0x000000ffff58a224 */ /* 0x000fe200078e0a58 */
[C---:B------:R-:W-:Y:S01]  /*b8d0*/  ISETP.GT.U32.AND P2, PT, R7.reuse, R17, PT ;  /* 0x000000110700720c */ /* 0x040fe20003f44070 */
[----:B------:R-:W-:Y:S01]  /*b8e0*/  IMAD.MOV R15, RZ, RZ, -R15 ;  /* 0x000000ffff0f7224 */ /* 0x000fe200078e0a0f */
[----:B------:R-:W-:Y:S01]  /*b8f0*/  IABS R16, R14 ;  /* 0x0000000e00107213 */ /* 0x000fe20000000000 */
[----:B------:R-:W-:Y:S01]  /*b900*/  @!P0 IMAD.MOV R90, RZ, RZ, -R90 ;  /* 0x000000ffff5a8224 */ /* 0x000fe200078e0a5a */
[C---:B------:R-:W-:Y:S01]  /*b910*/  ISETP.GT.U32.AND P0, PT, R7.reuse, R12, PT ;  /* 0x0000000c0700720c */ /* 0x040fe20003f04070 */
[----:B------:R-:W-:Y:S01]  /*b920*/  IMAD R15, R7, R15, R13 ;  /* 0x0000000f070f7224 */ /* 0x000fe200078e020d */
[----:B------:R0:W-:Y:S01]  /*b930*/  STL [R1+0x64c], R11 ;  /* 0x00064c0b01007387 */ /* 0x0001e20000100800 */
[----:B------:R-:W-:-:S02]  /*b940*/  IMAD.MOV.U32 R18, RZ, RZ, R4 ;  /* 0x000000ffff127224 */ /* 0x000fc400078e0004 */
[----:B------:R-:W-:-:S04]  /*b950*/  IMAD.HI.U32 R4, R8, R16, RZ ;  /* 0x0000001008047227 */ /* 0x000fc800078e00ff */
[--C-:B------:R-:W-:Y:S01]  /*b960*/  @!P6 IMAD.IADD R2, R2, 0x1, -R7.reuse ;  /* 0x000000010202e824 */ /* 0x100fe200078e0a07 */
[----:B------:R-:W-:Y:S01]  /*b970*/  ISETP.GT.U32.AND P6, PT, R7, R15, PT ;  /* 0x0000000f0700720c */ /* 0x000fe20003fc4070 */
[----:B------:R-:W-:Y:S02]  /*b980*/  IMAD.MOV R4, RZ, RZ, -R4 ;  /* 0x000000ffff047224 */ /* 0x000fe400078e0a04 */
[--C-:B------:R-:W-:Y:S01]  /*b990*/  @!P3 IMAD.IADD R5, R5, 0x1, -R7.reuse ;  /* 0x000000010505b824 */ /* 0x100fe200078e0a07 */
[----:B------:R-:W-:Y:S01]  /*b9a0*/  ISETP.GE.AND P3, PT, R6, RZ, PT ;  /* 0x000000ff0600720c */ /* 0x000fe20003f66270 */
[----:B------:R-:W-:Y:S01]  /*b9b0*/  @!P2 IMAD.IADD R17, R17, 0x1, -R7 ;  /* 0x000000011111a824 */ /* 0x000fe200078e0a07 */
[----:B------:R-:W-:Y:S01]  /*b9c0*/  ISETP.GE.AND P2, PT, R9, RZ, PT ;  /* 0x000000ff0900720c */ /* 0x000fe20003f46270 */
[----:B------:R-:W-:Y:S02]  /*b9d0*/  VIADD R13, R3, 0xd9 ;  /* 0x000000d9030d7836 */ /* 0x000fe40000000000 */
[----:B------:R-:W-:-:S02]  /*b9e0*/  IMAD R16, R7, R4, R16 ;  /* 0x0000000407107224 */ /* 0x000fc400078e0210 */
[----:B------:R-:W-:Y:S01]  /*b9f0*/  @!P0 IMAD.IADD R12, R12, 0x1, -R7 ;  /* 0x000000010c0c8824 */ /* 0x000fe200078e0a07 */
[C---:B------:R-:W-:Y:S01]  /*ba00*/  ISETP.GT.U32.AND P0, PT, R7.reuse, R17, PT ;  /* 0x000000110700720c */ /* 0x040fe20003f04070 */
[----:B------:R-:W-:Y:S01]  /*ba10*/  IMAD.MOV.U32 R9, RZ, RZ, R5 ;  /* 0x000000ffff097224 */ /* 0x000fe200078e0005 */
[----:B0-----:R-:W-:Y:S01]  /*ba20*/  IABS R11, R13 ;  /* 0x0000000d000b7213 */ /* 0x001fe20000000000 */
[----:B------:R-:W-:Y:S01]  /*ba30*/  @!P4 IMAD.MOV R18, RZ, RZ, -R18 ;  /* 0x000000ffff12c224 */ /* 0x000fe200078e0a12 */
[----:B------:R-:W-:Y:S01]  /*ba40*/  ISETP.GE.AND P4, PT, R10, RZ, PT ;  /* 0x000000ff0a00720c */ /* 0x000fe20003f86270 */
[----:B------:R-:W-:Y:S01]  /*ba50*/  @!P5 IMAD.MOV R9, RZ, RZ, -R9 ;  /* 0x000000ffff09d224 */ /* 0x000fe200078e0a09 */
[----:B------:R-:W-:Y:S01]  /*ba60*/  ISETP.GT.U32.AND P5, PT, R7, R16, PT ;  /* 0x000000100700720c */ /* 0x000fe20003fa4070 */
[----:B------:R-:W-:Y:S01]  /*ba70*/  @!P6 IMAD.IADD R15, R15, 0x1, -R7 ;  /* 0x000000010f0fe824 */ /* 0x000fe200078e0a07 */
[----:B------:R0:W-:Y:S01]  /*ba80*/  STL [R1+0x648], R18 ;  /* 0x0006481201007387 */ /* 0x0001e20000100800 */
[----:B------:R-:W-:Y:S01]  /*ba90*/  ISETP.GT.U32.AND P6, PT, R7, R12, PT ;  /* 0x0000000c0700720c */ /* 0x000fe20003fc4070 */
[----:B------:R-:W-:-:S04]  /*baa0*/  IMAD.HI.U32 R6, R8, R11, RZ ;  /* 0x0000000b08067227 */ /* 0x000fc800078e00ff */
[----:B------:R-:W-:Y:S02]  /*bab0*/  IMAD.MOV R6, RZ, RZ, -R6 ;  /* 0x000000ffff067224 */ /* 0x000fe400078e0a06 */
[C---:B------:R-:W-:Y:S02]  /*bac0*/  VIADD R4, R3.reuse, 0xdb ;  /* 0x000000db03047836 */ /* 0x040fe40000000000 */
[----:B0-----:R-:W-:Y:S02]  /*bad0*/  IMAD.MOV.U32 R18, RZ, RZ, R2 ;  /* 0x000000ffff127224 */ /* 0x001fe400078e0002 */
[----:B------:R-:W-:Y:S02]  /*bae0*/  VIADD R2, R3, 0xda ;  /* 0x000000da03027836 */ /* 0x000fe40000000000 */
[----:B------:R-:W-:Y:S01]  /*baf0*/  @!P1 IMAD.MOV R18, RZ, RZ, -R18 ;  /* 0x000000ffff129224 */ /* 0x000fe200078e0a12 */
[----:B------:R-:W-:Y:S01]  /*bb00*/  ISETP.GT.U32.AND P1, PT, R7, R15, PT ;  /* 0x0000000f0700720c */ /* 0x000fe20003f24070 */
[----:B------:R-:W-:Y:S01]  /*bb10*/  @!P0 IMAD.IADD R17, R17, 0x1, -R7 ;  /* 0x0000000111118824 */ /* 0x000fe200078e0a07 */
[----:B------:R-:W-:Y:S01]  /*bb20*/  IABS R5, R2 ;  /* 0x0000000200057213 */ /* 0x000fe20000000000 */
[C---:B------:R-:W-:Y:S01]  /*bb30*/  IMAD R93, R7.reuse, R6, R11 ;  /* 0x00000006075d7224 */ /* 0x040fe200078e020b */
[----:B------:R0:W-:Y:S01]  /*bb40*/  STL [R1+0x63c], R18 ;  /* 0x00063c1201007387 */ /* 0x0001e20000100800 */
[----:B------:R-:W-:Y:S01]  /*bb50*/  IABS R6, R4 ;  /* 0x0000000400067213 */ /* 0x000fe20000000000 */
[--C-:B------:R-:W-:Y:S01]  /*bb60*/  @!P5 IMAD.IADD R16, R16, 0x1, -R7.reuse ;  /* 0x000000011010d824 */ /* 0x100fe200078e0a07 */
[----:B------:R-:W-:Y:S01]  /*bb70*/  ISETP.GE.AND P5, PT, R2, RZ, PT ;  /* 0x000000ff0200720c */ /* 0x000fe20003fa6270 */
[----:B------:R1:W-:Y:S01]  /*bb80*/  STL [R1+0x640], R9 ;  /* 0x0006400901007387 */ /* 0x0003e20000100800 */
[----:B------:R-:W-:Y:S01]  /*bb90*/  @!P6 IMAD.IADD R12, R12, 0x1, -R7 ;  /* 0x000000010c0ce824 */ /* 0x000fe200078e0a07 */
[----:B------:R-:W-:Y:S01]  /*bba0*/  ISETP.GT.U32.AND P6, PT, R7, R93, PT ;  /* 0x0000005d0700720c */ /* 0x000fe20003fc4070 */
[----:B------:R-:W-:Y:S01]  /*bbb0*/  IMAD.HI.U32 R11, R8, R5, RZ ;  /* 0x00000005080b7227 */ /* 0x000fe200078e00ff */
[----:B------:R-:W-:-:S03]  /*bbc0*/  ISETP.GE.AND P0, PT, R14, RZ, PT ;  /* 0x000000ff0e00720c */ /* 0x000fc60003f06270 */
[----:B0-----:R-:W-:Y:S02]  /*bbd0*/  IMAD.MOV.U32 R18, RZ, RZ, R17 ;  /* 0x000000ffff127224 */ /* 0x001fe400078e0011 */
[----:B------:R-:W-:-:S04]  /*bbe0*/  IMAD.HI.U32 R10, R8, R6, RZ ;  /* 0x00000006080a7227 */ /* 0x000fc800078e00ff */
[----:B-1----:R-:W-:Y:S02]  /*bbf0*/  VIADD R9, R3, 0xdc ;  /* 0x000000dc03097836 */ /* 0x002fe40000000000 */
[----:B------:R-:W-:Y:S01]  /*bc00*/  @!P4 IMAD.MOV R18, RZ, RZ, -R18 ;  /* 0x000000ffff12c224 */ /* 0x000fe200078e0a12 */
[----:B------:R-:W-:Y:S01]  /*bc10*/  ISETP.GT.U32.AND P4, PT, R7, R16, PT ;  /* 0x000000100700720c */ /* 0x000fe20003f84070 */
[----:B------:R-:W-:Y:S01]  /*bc20*/  @!P1 IMAD.IADD R15, R15, 0x1, -R7 ;  /* 0x000000010f0f9824 */ /* 0x000fe200078e0a07 */
[----:B------:R-:W-:Y:S01]  /*bc30*/  IABS R2, R9 ;  /* 0x0000000900027213 */ /* 0x000fe20000000000 */
[----:B------:R-:W-:Y:S01]  /*bc40*/  IMAD.MOV R10, RZ, RZ, -R10 ;  /* 0x000000ffff0a7224 */ /* 0x000fe200078e0a0a */
[----:B------:R-:W-:Y:S01]  /*bc50*/  ISETP.GE.AND P1, PT, R13, RZ, PT ;  /* 0x000000ff0d00720c */ /* 0x000fe20003f26270 */
[----:B------:R-:W-:Y:S01]  /*bc60*/  IMAD.MOV R13, RZ, RZ, -R11 ;  /* 0x000000ffff0d7224 */ /* 0x000fe200078e0a0b */
[----:B------:R-:W-:Y:S01]  /*bc70*/  STL [R1+0x634], R18 ;  /* 0x0006341201007387 */ /* 0x000fe20000100800 */
[----:B------:R-:W-:-:S02]  /*bc80*/  IMAD.MOV.U32 R11, RZ, RZ, R2 ;  /* 0x000000ffff0b7224 */ /* 0x000fc400078e0002 */
[----:B------:R-:W-:Y:S02]  /*bc90*/  IMAD.MOV.U32 R14, RZ, RZ, R15 ;  /* 0x000000ffff0e7224 */ /* 0x000fe400078e000f */
[----:B------:R-:W-:Y:S02]  /*bca0*/  IMAD R2, R7, R10, R6 ;  /* 0x0000000a07027224 */ /* 0x000fe400078e0206 */
[----:B------:R-:W-:-:S04]  /*bcb0*/  IMAD.HI.U32 R6, R8, R11, RZ ;  /* 0x0000000b08067227 */ /* 0x000fc800078e00ff */
[--C-:B------:R-:W-:Y:S02]  /*bcc0*/  @!P6 IMAD.IADD R93, R93, 0x1, -R7.reuse ;  /* 0x000000015d5de824 */ /* 0x100fe400078e0a07 */
[----:B------:R-:W-:Y:S01]  /*bcd0*/  @!P2 IMAD.MOV R14, RZ, RZ, -R14 ;  /* 0x000000ffff0ea224 */ /* 0x000fe200078e0a0e */
[----:B------:R-:W-:Y:S01]  /*bce0*/  ISETP.GE.AND P2, PT, R4, RZ, PT ;  /* 0x000000ff0400720c */ /* 0x000fe20003f46270 */
[----:B------:R-:W-:Y:S01]  /*bcf0*/  IMAD.MOV R4, RZ, RZ, -R6 ;  /* 0x000000ffff047224 */ /* 0x000fe200078e0a06 */
[C---:B------:R-:W-:Y:S01]  /*bd00*/  ISETP.GT.U32.AND P6, PT, R7.reuse, R93, PT ;  /* 0x0000005d0700720c */ /* 0x040fe20003fc4070 */
[----:B------:R-:W-:Y:S01]  /*bd10*/  @!P4 IMAD.IADD R16, R16, 0x1, -R7 ;  /* 0x000000011010c824 */ /* 0x000fe200078e0a07 */
[C---:B------:R-:W-:Y:S01]  /*bd20*/  ISETP.GT.U32.AND P4, PT, R7.reuse, R2, PT ;  /* 0x000000020700720c */ /* 0x040fe20003f84070 */
[----:B------:R-:W-:Y:S02]  /*bd30*/  IMAD R4, R7, R4, R11 ;  /* 0x0000000407047224 */ /* 0x000fe400078e020b */
[----:B------:R-:W-:-:S02]  /*bd40*/  IMAD.MOV.U32 R92, RZ, RZ, R16 ;  /* 0x000000ffff5c7224 */ /* 0x000fc400078e0010 */
[C---:B------:R-:W-:Y:S02]  /*bd50*/  IMAD R5, R7.reuse, R13, R5 ;  /* 0x0000000d07057224 */ /* 0x040fe400078e0205 */
[----:B------:R-:W-:Y:S01]  /*bd60*/  @!P0 IMAD.MOV R92, RZ, RZ, -R92 ;  /* 0x000000ffff5c8224 */ /* 0x000fe200078e0a5c */
[C---:B------:R-:W-:Y:S01]  /*bd70*/  ISETP.GT.U32.AND P0, PT, R7.reuse, R4, PT ;  /* 0x000000040700720c */ /* 0x040fe20003f04070 */
[----:B------:R-:W-:Y:S01]  /*bd80*/  @!P3 IMAD.MOV R12, RZ, RZ, -R12 ;  /* 0x000000ffff0cb224 */ /* 0x000fe200078e0a0c */
[----:B------:R-:W-:Y:S01]  /*bd90*/  ISETP.GT.U32.AND P3, PT, R7, R5, PT ;  /* 0x000000050700720c */ /* 0x000fe20003f64070 */
[----:B------:R-:W-:Y:S01]  /*bda0*/  @!P6 IMAD.IADD R93, R93, 0x1, -R7 ;  /* 0x000000015d5de824 */ /* 0x000fe200078e0a07 */
[----:B------:R-:W-:Y:S01]  /*bdb0*/  ISETP.GE.AND P6, PT, R9, RZ, PT ;  /* 0x000000ff0900720c */ /* 0x000fe20003fc6270 */
[C---:B------:R-:W-:Y:S01]  /*bdc0*/  VIADD R9, R3.reuse, 0xde ;  /* 0x000000de03097836 */ /* 0x040fe20000000000 */
[----:B------:R0:W-:Y:S01]  /*bdd0*/  STL [R1+0x630], R12 ;  /* 0x0006300c01007387 */ /* 0x0001e20000100800 */
[----:B------:R-:W-:-:S02]  /*bde0*/  VIADD R10, R3, 0xdd ;  /* 0x000000dd030a7836 */ /* 0x000fc40000000000 */
[----:B------:R-:W-:Y:S01]  /*bdf0*/  @!P1 IMAD.MOV R93, RZ, RZ, -R93 ;  /* 0x000000ffff5d9224 */ /* 0x000fe200078e0a5d */
[----:B------:R-:W-:Y:S01]  /*be00*/  IABS R20, R9 ;  /* 0x0000000900147213 */ /* 0x000fe20000000000 */
[--C-:B------:R-:W-:Y:S01]  /*be10*/  @!P4 IMAD.IADD R2, R2, 0x1, -R7.reuse ;  /* 0x000000010202c824 */ /* 0x100fe200078e0a07 */
[----:B------:R-:W-:Y:S01]  /*be20*/  IABS R21, R10 ;  /* 0x0000000a00157213 */ /* 0x000fe20000000000 */
[--C-:B------:R-:W-:Y:S01]  /*be30*/  @!P0 IMAD.IADD R4, R4, 0x1, -R7.reuse ;  /* 0x0000000104048824 */ /* 0x100fe200078e0a07 */
[----:B------:R-:W-:Y:S01]  /*be40*/  ISETP.GE.AND P1, PT, R10, RZ, PT ;  /* 0x000000ff0a00720c */ /* 0x000fe20003f26270 */
[----:B------:R-:W-:Y:S01]  /*be50*/  @!P3 IMAD.IADD R5, R5, 0x1, -R7 ;  /* 0x000000010505b824 */ /* 0x000fe200078e0a07 */
[C---:B------:R-:W-:Y:S01]  /*be60*/  ISETP.GT.U32.AND P4, PT, R7.reuse, R2, PT ;  /* 0x000000020700720c */ /* 0x040fe20003f84070 */
[----:B------:R-:W-:Y:S01]  /*be70*/  IMAD.HI.U32 R10, R8, R20, RZ ;  /* 0x00000014080a7227 */ /* 0x000fe200078e00ff */
[C---:B------:R-:W-:Y:S01]  /*be80*/  ISETP.GT.U32.AND P0, PT, R7.reuse, R4, PT ;  /* 0x000000040700720c */ /* 0x040fe20003f04070 */
[----:B------:R1:W-:Y:S01]  /*be90*/  STL [R1+0x320], R14 ;  /* 0x0003200e01007387 */ /* 0x0003e20000100800 */
[----:B------:R-:W-:Y:S01]  /*bea0*/  ISETP.GT.U32.AND P3, PT, R7, R5, PT ;  /* 0x000000050700720c */ /* 0x000fe20003f64070 */
[----:B------:R-:W-:-:S02]  /*beb0*/  IMAD.MOV R10, RZ, RZ, -R10 ;  /* 0x000000ffff0a7224 */ /* 0x000fc400078e0a0a */
[----:B------:R-:W-:Y:S02]  /*bec0*/  VIADD R6, R3, 0xdf ;  /* 0x000000df03067836 */ /* 0x000fe40000000000 */
[----:B------:R-:W-:Y:S02]  /*bed0*/  IMAD R20, R7, R10, R20 ;  /* 0x0000000a07147224 */ /* 0x000fe400078e0214 */
[----:B0-----:R-:W-:Y:S01]  /*bee0*/  IMAD.HI.U32 R12, R8, R21, RZ ;  /* 0x00000015080c7227 */ /* 0x001fe200078e00ff */
[----:B-1----:R-:W-:-:S03]  /*bef0*/  IABS R14, R6 ;  /* 0x00000006000e7213 */ /* 0x002fc60000000000 */
[--C-:B------:R-:W-:Y:S01]  /*bf00*/  @!P0 IMAD.IADD R4, R4, 0x1, -R7.reuse ;  /* 0x0000000104048824 */ /* 0x100fe200078e0a07 */
[----:B------:R-:W-:Y:S01]  /*bf10*/  ISETP.GT.U32.AND P0, PT, R7, R20, PT ;  /* 0x000000140700720c */ /* 0x000fe20003f04070 */
[--C-:B------:R-:W-:Y:S01]  /*bf20*/  @!P3 IMAD.IADD R5, R5, 0x1, -R7.reuse ;  /* 0x000000010505b824 */ /* 0x100fe200078e0a07 */
[----:B------:R-:W-:Y:S01]  /*bf30*/  ISETP.GE.AND P3, PT, R9, RZ, PT ;  /* 0x000000ff0900720c */ /* 0x000fe20003f66270 */
[----:B------:R-:W-:Y:S02]  /*bf40*/  IMAD.MOV R12, RZ, RZ, -R12 ;  /* 0x000000ffff0c7224 */ /* 0x000fe400078e0a0c */
[----:B------:R-:W-:Y:S01]  /*bf50*/  @!P4 IMAD.IADD R2, R2, 0x1, -R7 ;  /* 0x000000010202c824 */ /* 0x000fe200078e0a07 */
[----:B------:R-:W-:Y:S01]  /*bf60*/  ISETP.GE.AND P4, PT, R6, RZ, PT ;  /* 0x000000ff0600720c */ /* 0x000fe20003f86270 */
[----:B------:R-:W-:Y:S02]  /*bf70*/  IMAD R21, R7, R12, R21 ;  /* 0x0000000c07157224 */ /* 0x000fe400078e0215 */
[----:B------:R-:W-:-:S02]  /*bf80*/  IMAD.MOV.U32 R17, RZ, RZ, R5 ;  /* 0x000000ffff117224 */ /* 0x000fc400078e0005 */
[----:B------:R-:W-:Y:S02]  /*bf90*/  VIADD R15, R3, 0xe0 ;  /* 0x000000e0030f7836 */ /* 0x000fe40000000000 */
[----:B------:R-:W-:Y:S02]  /*bfa0*/  IMAD.MOV.U32 R13, RZ, RZ, R2 ;  /* 0x000000ffff0d7224 */ /* 0x000fe400078e0002 */
[----:B------:R-:W-:-:S04]  /*bfb0*/  IMAD.HI.U32 R11, R8, R14, RZ ;  /* 0x0000000e080b7227 */ /* 0x000fc800078e00ff */
[----:B------:R-:W-:Y:S01]  /*bfc0*/  @!P5 IMAD.MOV R17, RZ, RZ, -R17 ;  /* 0x000000ffff11d224 */ /* 0x000fe200078e0a11 */
[----:B------:R-:W-:Y:S01]  /*bfd0*/  ISETP.GT.U32.AND P5, PT, R7, R21, PT ;  /* 0x000000150700720c */ /* 0x000fe20003fa4070 */
[----:B------:R-:W-:Y:S01]  /*bfe0*/  @!P2 IMAD.MOV R13, RZ, RZ, -R13 ;  /* 0x000000ffff0da224 */ /* 0x000fe200078e0a0d */
[----:B------:R-:W-:Y:S01]  /*bff0*/  ISETP.GE.AND P2, PT, R15, RZ, PT ;  /* 0x000000ff0f00720c */ /* 0x000fe20003f46270 */
[----:B------:R-:W-:Y:S01]  /*c000*/  IMAD.MOV R9, RZ, RZ, -R11 ;  /* 0x000000ffff097224 */ /* 0x000fe200078e0a0b */
[----:B------:R-:W-:Y:S01]  /*c010*/  IABS R15, R15 ;  /* 0x0000000f000f7213 */ /* 0x000fe20000000000 */
[----:B------:R-:W-:Y:S01]  /*c020*/  VIADD R6, R3, 0xe1 ;  /* 0x000000e103067836 */ /* 0x000fe20000000000 */
[----:B------:R-:W-:Y:S01]  /*c030*/  STL [R1+0x2ec], R17 ;  /* 0x0002ec1101007387 */ /* 0x000fe20000100800 */
[----:B------:R-:W-:Y:S02]  /*c040*/  @!P0 IMAD.IADD R20, R20, 0x1, -R7 ;  /* 0x0000000114148824 */ /* 0x000fe400078e0a07 */
[C---:B------:R-:W-:Y:S01]  /*c050*/  IMAD R14, R7.reuse, R9, R14 ;  /* 0x00000009070e7224 */ /* 0x040fe200078e020e */
[----:B------:R0:W-:Y:S01]  /*c060*/  STL [R1+0x310], R13 ;  /* 0x0003100d01007387 */ /* 0x0001e20000100800 */
[----:B------:R-:W-:Y:S01]  /*c070*/  IMAD.MOV.U32 R16, RZ, RZ, R4 ;  /* 0x000000ffff107224 */ /* 0x000fe200078e0004 */
[----:B------:R-:W-:Y:S01]  /*c080*/  ISETP.GT.U32.AND P0, PT, R7, R20, PT ;  /* 0x000000140700720c */ /* 0x000fe20003f04070 */
[----:B------:R-:W-:-:S04]  /*c090*/  IMAD.HI.U32 R9, R8, R15, RZ ;  /* 0x0000000f08097227 */ /* 0x000fc800078e00ff */
[----:B------:R-:W-:Y:S01]  /*c0a0*/  @!P6 IMAD.MOV R16, RZ, RZ, -R16 ;  /* 0x000000ffff10e224 */ /* 0x000fe200078e0a10 */
[----:B------:R-:W-:Y:S01]  /*c0b0*/  ISETP.GT.U32.AND P6, PT, R7, R14, PT ;  /* 0x0000000e0700720c */ /* 0x000fe20003fc4070 */
[----:B------:R-:W-:Y:S01]  /*c0c0*/  IMAD.MOV R9, RZ, RZ, -R9 ;  /* 0x000000ffff097224 */ /* 0x000fe200078e0a09 */
[----:B0-----:R-:W-:Y:S01]  /*c0d0*/  IABS R13, R6 ;  /* 0x00000006000d7213 */ /* 0x001fe20000000000 */
[----:B------:R-:W-:Y:S01]  /*c0e0*/  @!P5 IMAD.IADD R21, R21, 0x1, -R7 ;  /* 0x000000011515d824 */ /* 0x000fe200078e0a07 */
[----:B------:R0:W-:Y:S01]  /*c0f0*/  STL [R1+0x2fc], R16 ;  /* 0x0002fc1001007387 */ /* 0x0001e20000100800 */
[C---:B------:R-:W-:Y:S02]  /*c100*/  IMAD R15, R7.reuse, R9, R15 ;  /* 0x00000009070f7224 */ /* 0x040fe400078e020f */
[----:B------:R-:W-:Y:S01]  /*c110*/  IMAD.HI.U32 R5, R8, R13, RZ ;  /* 0x0000000d08057227 */ /* 0x000fe200078e00ff */
[----:B------:R-:W-:-:S03]  /*c120*/  ISETP.GT.U32.AND P5, PT, R7, R21, PT ;  /* 0x000000150700720c */ /* 0x000fc60003fa4070 */
[----:B------:R-:W-:Y:S02]  /*c130*/  IMAD.MOV R5, RZ, RZ, -R5 ;  /* 0x000000ffff057224 */ /* 0x000fe400078e0a05 */
[----:B------:R-:W-:Y:S02]  /*c140*/  VIADD R17, R3, 0xe3 ;  /* 0x000000e303117836 */ /* 0x000fe40000000000 */
[C---:B------:R-:W-:Y:S02]  /*c150*/  IMAD R13, R7.reuse, R5, R13 ;  /* 0x00000005070d7224 */ /* 0x040fe400078e020d */
[--C-:B------:R-:W-:Y:S01]  /*c160*/  @!P0 IMAD.IADD R20, R20, 0x1, -R7.reuse ;  /* 0x0000000114148824 */ /* 0x100fe200078e0a07 */
[----:B------:R-:W-:Y:S01]  /*c170*/  ISETP.GT.U32.AND P0, PT, R7, R15, PT ;  /* 0x0000000f0700720c */ /* 0x000fe20003f04070 */
[----:B------:R-:W-:Y:S01]  /*c180*/  VIADD R18, R3, 0xe2 ;  /* 0x000000e203127836 */ /* 0x000fe20000000000 */
[----:B------:R-:W-:Y:S01]  /*c190*/  IABS R12, R17 ;  /* 0x00000011000c7213 */ /* 0x000fe20000000000 */
[--C-:B------:R-:W-:Y:S01]  /*c1a0*/  @!P6 IMAD.IADD R14, R14, 0x1, -R7.reuse ;  /* 0x000000010e0ee824 */ /* 0x100fe200078e0a07 */
[----:B------:R-:W-:Y:S01]  /*c1b0*/  ISETP.GT.U32.AND P6, PT, R7, R13, PT ;  /* 0x0000000d0700720c */ /* 0x000fe20003fc4070 */
[----:B------:R-:W-:Y:S01]  /*c1c0*/  @!P5 IMAD.IADD R21, R21, 0x1, -R7 ;  /* 0x000000011515d824 */ /* 0x000fe200078e0a07 */
[----:B------:R-:W-:Y:S01]  /*c1d0*/  IABS R10, R18 ;  /* 0x00000012000a7213 */ /* 0x000fe20000000000 */
[----:B------:R-:W-:Y:S01]  /*c1e0*/  IMAD.HI.U32 R2, R8, R12, RZ ;  /* 0x0000000c08027227 */ /* 0x000fe200078e00ff */
[----:B------:R-:W-:-:S03]  /*c1f0*/  ISETP.GE.AND P5, PT, R6, RZ, PT ;  /* 0x000000ff0600720c */ /* 0x000fc60003fa6270 */
[----:B------:R-:W-:-:S04]  /*c200*/  IMAD.HI.U32 R11, R8, R10, RZ ;  /* 0x0000000a080b7227 */ /* 0x000fc800078e00ff */
[----:B------:R-:W-:Y:S02]  /*c210*/  IMAD.MOV R2, RZ, RZ, -R2 ;  /* 0x000000ffff027224 */ /* 0x000fe400078e0a02 */
[C---:B------:R-:W-:Y:S02]  /*c220*/  VIADD R6, R3.reuse, 0xe4 ;  /* 0x000000e403067836 */ /* 0x040fe40000000000 */
[----:B------:R-:W-:Y:S02]  /*c230*/  VIADD R9, R3, 0xe5 ;  /* 0x000000e503097836 */ /* 0x000fe40000000000 */
[----:B------:R-:W-:Y:S01]  /*c240*/  @!P0 IMAD.IADD R15, R15, 0x1, -R7 ;  /* 0x000000010f0f8824 */ /* 0x000fe200078e0a07 */
[C---:B------:R-:W-:Y:S01]  /*c250*/  ISETP.GT.U32.AND P0, PT, R7.reuse, R14, PT ;  /* 0x0000000e0700720c */ /* 0x040fe20003f04070 */
[----:B------:R-:W-:Y:S01]  /*c260*/  IMAD.MOV R4, RZ, RZ, -R11 ;  /* 0x000000ffff047224 */ /* 0x000fe200078e0a0b */
[----:B------:R-:W-:Y:S01]  /*c270*/  IABS R11, R6 ;  /* 0x00000006000b7213 */ /* 0x000fe20000000000 */
[----:B------:R-:W-:Y:S01]  /*c280*/  IMAD R12, R7, R2, R12 ;  /* 0x00000002070c7224 */ /* 0x000fe200078e020c */
[----:B------:R-:W-:Y:S01]  /*c290*/  IABS R2, R9 ;  /* 0x0000000900027213 */ /* 0x000fe20000000000 */
[----:B------:R-:W-:-:S02]  /*c2a0*/  IMAD.MOV.U32 R23, RZ, RZ, R21 ;  /* 0x000000ffff177224 */ /* 0x000fc400078e0015 */
[----:B------:R-:W-:Y:S02]  /*c2b0*/  @!P6 IMAD.IADD R13, R13, 0x1, -R7 ;  /* 0x000000010d0de824 */ /* 0x000fe400078e0a07 */
[----:B------:R-:W-:Y:S01]  /*c2c0*/  @!P1 IMAD.MOV R23, RZ, RZ, -R23 ;  /* 0x000000ffff179224 */ /* 0x000fe200078e0a17 */
[C---:B------:R-:W-:Y:S01]  /*c2d0*/  ISETP.GT.U32.AND P1, PT, R7.reuse, R15, PT ;  /* 0x0000000f0700720c */ /* 0x040fe20003f24070 */
[C---:B------:R-:W-:Y:S01]  /*c2e0*/  IMAD.HI.U32 R21, R8.reuse, R11, RZ ;  /* 0x0000000b08157227 */ /* 0x040fe200078e00ff */
[----:B------:R-:W-:Y:S02]  /*c2f0*/  ISETP.GT.U32.AND P6, PT, R7, R13, PT ;  /* 0x0000000d0700720c */ /* 0x000fe40003fc4070 */
[----:B------:R-:W-:Y:S01]  /*c300*/  STL [R1+0x308], R23 ;  /* 0x0003081701007387 */ /* 0x000fe20000100800 */
[----:B------:R-:W-:-:S04]  /*c310*/  IMAD.HI.U32 R22, R8, R2, RZ ;  /* 0x0000000208167227 */ /* 0x000fc800078e00ff */
[C---:B------:R-:W-:Y:S02]  /*c320*/  IMAD R10, R7.reuse, R4, R10 ;  /* 0x00000004070a7224 */ /* 0x040fe400078e020a */
[----:B------:R-:W-:Y:S02]  /*c330*/  IMAD.MOV R21, RZ, RZ, -R21 ;  /* 0x000000ffff157224 */ /* 0x000fe400078e0a15 */
[----:B------:R-:W-:Y:S02]  /*c340*/  IMAD.MOV R22, RZ, RZ, -R22 ;  /* 0x000000ffff167224 */ /* 0x000fe400078e0a16 */
[----:B------:R-:W-:Y:S01]  /*c350*/  @!P0 IMAD.IADD R14, R14, 0x1, -R7 ;  /* 0x000000010e0e8824 */ /* 0x000fe200078e0a07 */
[C---:B------:R-:W-:Y:S01]  /*c360*/  ISETP.GT.U32.AND P0, PT, R7.reuse, R12, PT ;  /* 0x0000000c0700720c */ /* 0x040fe20003f04070 */
[----:B------:R-:W-:Y:S01]  /*c370*/  @!P3 IMAD.MOV R20, RZ, RZ, -R20 ;  /* 0x000000ffff14b224 */ /* 0x000fe200078e0a14 */
[C---:B------:R-:W-:Y:S01]  /*c380*/  ISETP.GT.U32.AND P3, PT, R7.reuse, R10, PT ;  /* 0x0000000a0700720c */ /* 0x040fe20003f64070 */
[----:B------:R-:W-:-:S02]  /*c390*/  IMAD R11, R7, R21, R11 ;  /* 0x00000015070b7224 */ /* 0x000fc400078e020b */
[----:B------:R-:W-:Y:S01]  /*c3a0*/  IMAD R2, R7, R22, R2 ;  /* 0x0000001607027224 */ /* 0x000fe200078e0202 */
[----:B------:R1:W-:Y:S01]  /*c3b0*/  STL [R1+0x37c], R20 ;  /* 0x00037c1401007387 */ /* 0x0003e20000100800 */
[--C-:B------:R-:W-:Y:S01]  /*c3c0*/  @!P1 IMAD.IADD R15, R15, 0x1, -R7.reuse ;  /* 0x000000010f0f9824 */ /* 0x100fe200078e0a07 */
[----:B------:R-:W-:Y:S01]  /*c3d0*/  ISETP.GT.U32.AND P1, PT, R7, R11, PT ;  /* 0x0000000b0700720c */ /* 0x000fe20003f24070 */
[--C-:B------:R-:W-:Y:S01]  /*c3e0*/  @!P6 IMAD.IADD R13, R13, 0x1, -R7.reuse ;  /* 0x000000010d0de824 */ /* 0x100fe200078e0a07 */
[----:B------:R-:W-:Y:S01]  /*c3f0*/  ISETP.GT.U32.AND P6, PT, R7, R2, PT ;  /* 0x000000020700720c */ /* 0x000fe20003fc4070 */
[C---:B------:R-:W-:Y:S02]  /*c400*/  VIADD R5, R3.reuse, 0xe7 ;  /* 0x000000e703057836 */ /* 0x040fe40000000000 */
[----:B------:R-:W-:Y:S02]  /*c410*/  VIADD R4, R3, 0xe6 ;  /* 0x000000e603047836 */ /* 0x000fe40000000000 */
[--C-:B------:R-:W-:Y:S01]  /*c420*/  @!P0 IMAD.IADD R12, R12, 0x1, -R7.reuse ;  /* 0x000000010c0c8824 */ /* 0x100fe200078e0a07 */
[----:B0-----:R-:W-:Y:S01]  /*c430*/  IABS R16, R5 ;  /* 0x0000000500107213 */ /* 0x001fe20000000000 */
[----:B------:R-:W-:Y:S01]  /*c440*/  IMAD.MOV.U32 R24, RZ, RZ, R14 ;  /* 0x000000ffff187224 */ /* 0x000fe200078e000e */
[----:B------:R-:W-:Y:S01]  /*c450*/  IABS R19, R4 ;  /* 0x0000000400137213 */ /* 0x000fe20000000000 */
[----:B------:R-:W-:Y:S01]  /*c460*/  @!P3 IMAD.IADD R10, R10, 0x1, -R7 ;  /* 0x000000010a0ab824 */ /* 0x000fe200078e0a07 */
[----:B------:R-:W-:Y:S01]  /*c470*/  ISETP.GE.AND P0, PT, R17, RZ, PT ;  /* 0x000000ff1100720c */ /* 0x000fe20003f06270 */
[----:B------:R-:W-:Y:S01]  /*c480*/  @!P4 IMAD.MOV R24, RZ, RZ, -R24 ;  /* 0x000000ffff18c224 */ /* 0x000fe200078e0a18 */
[----:B------:R-:W-:Y:S01]  /*c490*/  ISETP.GT.U32.AND P4, PT, R7, R12, PT ;  /* 0x0000000c0700720c */ /* 0x000fe20003f84070 */
[----:B------:R-:W-:Y:S01]  /*c4a0*/  IMAD.HI.U32 R21, R8, R16, RZ ;  /* 0x0000001008157227 */ /* 0x000fe200078e00ff */
[----:B------:R-:W-:-:S02]  /*c4b0*/  ISETP.GE.AND P3, PT, R18, RZ, PT ;  /* 0x000000ff1200720c */ /* 0x000fc40003f66270 */
[----:B------:R-:W-:Y:S01]  /*c4c0*/  STL [R1+0x330], R24 ;  /* 0x0003301801007387 */ /* 0x000fe20000100800 */
[----:B-1----:R-:W-:-:S04]  /*c4d0*/  IMAD.HI.U32 R20, R8, R19, RZ ;  /* 0x0000001308147227 */ /* 0x002fc800078e00ff */
[----:B------:R-:W-:Y:S01]  /*c4e0*/  @!P1 IMAD.IADD R11, R11, 0x1, -R7 ;  /* 0x000000010b0b9824 */ /* 0x000fe200078e0a07 */
[C---:B------:R-:W-:Y:S01]  /*c4f0*/  ISETP.GT.U32.AND P1, PT, R7.reuse, R10, PT ;  /* 0x0000000a0700720c */ /* 0x040fe20003f24070 */
[----:B------:R-:W-:Y:S02]  /*c500*/  IMAD.MOV.U32 R23, RZ, RZ, R15 ;  /* 0x000000ffff177224 */ /* 0x000fe400078e000f */
[----:B------:R-:W-:Y:S01]  /*c510*/  @!P6 IMAD.IADD R2, R2, 0x1, -R7 ;  /* 0x000000010202e824 */ /* 0x000fe200078e0a07 */
[C---:B------:R-:W-:Y:S01]  /*c520*/  ISETP.GT.U32.AND P6, PT, R7.reuse, R11, PT ;  /* 0x0000000b0700720c */ /* 0x040fe20003fc4070 */
[----:B------:R-:W-:Y:S02]  /*c530*/  IMAD.MOV R21, RZ, RZ, -R21 ;  /* 0x000000ffff157224 */ /* 0x000fe400078e0a15 */
[----:B------:R-:W-:Y:S02]  /*c540*/  IMAD.MOV R20, RZ, RZ, -R20 ;  /* 0x000000ffff147224 */ /* 0x000fe400078e0a14 */
[----:B------:R-:W-:Y:S01]  /*c550*/  @!P2 IMAD.MOV R23, RZ, RZ, -R23 ;  /* 0x000000ffff17a224 */ /* 0x000fe200078e0a17 */
[C---:B------:R-:W-:Y:S01]  /*c560*/  ISETP.GT.U32.AND P2, PT, R7.reuse, R2, PT ;  /* 0x000000020700720c */ /* 0x040fe20003f44070 */
[----:B------:R-:W-:-:S02]  /*c570*/  IMAD R16, R7, R21, R16 ;  /* 0x0000001507107224 */ /* 0x000fc400078e0210 */
[----:B------:R-:W-:Y:S01]  /*c580*/  VIADD R17, R3, 0xe8 ;  /* 0x000000e803117836 */ /* 0x000fe20000000000 */
[----:B------:R-:W-:Y:S01]  /*c590*/  STL [R1], R23 ;  /* 0x0000001701007387 */ /* 0x000fe20000100800 */
[----:B------:R-:W-:Y:S02]  /*c5a0*/  IMAD R19, R7, R20, R19 ;  /* 0x0000001407137224 */ /* 0x000fe400078e0213 */
[----:B------:R-:W-:Y:S01]  /*c5b0*/  IMAD.MOV.U32 R15, RZ, RZ, R13 ;  /* 0x000000ffff0f7224 */ /* 0x000fe200078e000d */
[----:B------:R-:W-:Y:S01]  /*c5c0*/  IABS R13, R17 ;  /* 0x00000011000d7213 */ /* 0x000fe20000000000 */
[----:B------:R-:W-:Y:S02]  /*c5d0*/  VIADD R18, R3, 0xe9 ;  /* 0x000000e903127836 */ /* 0x000fe40000000000 */
[----:B------:R-:W-:Y:S01]  /*c5e0*/  @!P4 IMAD.IADD R12, R12, 0x1, -R7 ;  /* 0x000000010c0cc824 */ /* 0x000fe200078e0a07 */
[C---:B------:R-:W-:Y:S01]  /*c5f0*/  ISETP.GT.U32.AND P4, PT, R7.reuse, R16, PT ;  /* 0x000000100700720c */ /* 0x040fe20003f84070 */
[----:B------:R-:W-:Y:S01]  /*c600*/  @!P5 IMAD.MOV R15, RZ, RZ, -R15 ;  /* 0x000000ffff0fd224 */ /* 0x000fe200078e0a0f */
[----:B------:R-:W-:Y:S01]  /*c610*/  ISETP.GT.U32.AND P5, PT, R7, R19, PT ;  /* 0x000000130700720c */ /* 0x000fe20003fa4070 */
[--C-:B------:R-:W-:Y:S01]  /*c620*/  @!P1 IMAD.IADD R10, R10, 0x1, -R7.reuse ;  /* 0x000000010a0a9824 */ /* 0x100fe200078e0a07 */
[----:B------:R-:W-:Y:S01]  /*c630*/  IABS R14, R18 ;  /* 0x00000012000e7213 */ /* 0x000fe20000000000 */
[--C-:B------:R-:W-:Y:S01]  /*c640*/  @!P6 IMAD.IADD R11, R11, 0x1, -R7.reuse ;  /* 0x000000010b0be824 */ /* 0x100fe200078e0a07 */
[----:B------:R-:W-:Y:S01]  /*c650*/  ISETP.GE.AND P1, PT, R6, RZ, PT ;  /* 0x000000ff0600720c */ /* 0x000fe20003f26270 */
[----:B------:R-:W-:Y:S01]  /*c660*/  IMAD.HI.U32 R6, R8, R13, RZ ;  /* 0x0000000d08067227 */ /* 0x000fe200078e00ff */
[----:B------:R-:W-:Y:S01]  /*c670*/  ISETP.GE.AND P6, PT, R9, RZ, PT ;  /* 0x000000ff0900720c */ /* 0x000fe20003fc6270 */
[----:B------:R0:W-:Y:S02]  /*c680*/  STL [R1+0x4], R15 ;  /* 0x0000040f01007387 */ /* 0x0001e40000100800 */
[----:B------:R-:W-:Y:S01]  /*c690*/  @!P2 IMAD.IADD R2, R2, 0x1, -R7 ;  /* 0x000000010202a824 */ /* 0x000fe200078e0a07 */
[----:B------:R-:W-:Y:S01]  /*c6a0*/  ISETP.GE.AND P2, PT, R4, RZ, PT ;  /* 0x000000ff0400720c */ /* 0x000fe20003f46270 */
[----:B------:R-:W-:-:S04]  /*c6b0*/  IMAD.HI.U32 R4, R8, R14, RZ ;  /* 0x0000000e08047227 */ /* 0x000fc800078e00ff */
[----:B------:R-:W-:Y:S02]  /*c6c0*/  IMAD.MOV R6, RZ, RZ, -R6 ;  /* 0x000000ffff067224 */ /* 0x000fe400078e0a06 */
[----:B------:R-:W-:Y:S02]  /*c6d0*/  IMAD.MOV R4, RZ, RZ, -R4 ;  /* 0x000000ffff047224 */ /* 0x000fe400078e0a04 */
[----:B0-----:R-:W-:Y:S02]  /*c6e0*/  IMAD.MOV.U32 R15, RZ, RZ, R12 ;  /* 0x000000ffff0f7224 */ /* 0x001fe400078e000c */
[----:B------:R-:W-:Y:S02]  /*c6f0*/  @!P4 IMAD.IADD R16, R16, 0x1, -R7 ;  /* 0x000000011010c824 */ /* 0x000fe400078e0a07 */
[----:B------:R-:W-:Y:S02]  /*c700*/  IMAD R13, R7, R6, R13 ;  /* 0x00000006070d7224 */ /* 0x000fe400078e020d */
[----:B------:R-:W-:-:S02]  /*c710*/  IMAD.MOV.U32 R9, RZ, RZ, R11 ;  /* 0x000000ffff097224 */ /* 0x000fc400078e000b */
[----:B------:R-:W-:Y:S01]  /*c720*/  @!P5 IMAD.IADD R19, R19, 0x1, -R7 ;  /* 0x000000011313d824 */ /* 0x000fe200078e0a07 */
[----:B------:R-:W-:Y:S01]  /*c730*/  ISETP.GE.AND P5, PT, R5, RZ, PT ;  /* 0x000000ff0500720c */ /* 0x000fe20003fa6270 */
[----:B------:R-:W-:Y:S02]  /*c740*/  IMAD.MOV.U32 R20, RZ, RZ, R10 ;  /* 0x000000ffff147224 */ /* 0x000fe400078e000a */
[----:B------:R-:W-:Y:S01]  /*c750*/  @!P0 IMAD.MOV R15, RZ, RZ, -R15 ;  /* 0x000000ffff0f8224 */ /* 0x000fe200078e0a0f */
[C---:B------:R-:W-:Y:S01]  /*c760*/  ISETP.GT.U32.AND P0, PT, R7.reuse, R16, PT ;  /* 0x000000100700720c */ /* 0x040fe20003f04070 */
[C---:B------:R-:W-:Y:S01]  /*c770*/  IMAD R14, R7.reuse, R4, R14 ;  /* 0x00000004070e7224 */ /* 0x040fe200078e020e */
[C---:B------:R-:W-:Y:S01]  /*c780*/  ISETP.GT.U32.AND P4, PT, R7.reuse, R19, PT ;  /* 0x000000130700720c */ /* 0x040fe20003f84070 */
[----:B------:R-:W-:Y:S02]  /*c790*/  IMAD.MOV.U32 R5, RZ, RZ, R2 ;  /* 0x000000ffff057224 */ /* 0x000fe400078e0002 */
[----:B------:R-:W-:Y:S01]  /*c7a0*/  @!P1 IMAD.MOV R9, RZ, RZ, -R9 ;  /* 0x000000ffff099224 */ /* 0x000fe200078e0a09 */
[----:B------:R-:W-:Y:S01]  /*c7b0*/  ISETP.GT.U32.AND P1, PT, R7, R13, PT ;  /* 0x0000000d0700720c */ /* 0x000fe20003f24070 */
[----:B------:R-:W-:Y:S01]  /*c7c0*/  @!P3 IMAD.MOV R20, RZ, RZ, -R20 ;  /* 0x000000ffff14b224 */ /* 0x000fe200078e0a14 */
[----:B------:R-:W-:Y:S01]  /*c7d0*/  ISETP.GE.AND P3, PT, R17, RZ, PT ;  /* 0x000000ff1100720c */ /* 0x000fe20003f66270 */
[----:B------:R-:W-:Y:S01]  /*c7e0*/  @!P6 IMAD.MOV R5, RZ, RZ, -R5 ;  /* 0x000000ffff05e224 */ /* 0x000fe200078e0a05 */
[----:B------:R-:W-:Y:S01]  /*c7f0*/  ISETP.GT.U32.AND P6, PT, R7, R14, PT ;  /* 0x0000000e0700720c */ /* 0x000fe20003fc4070 */
[----:B------:R-:W-:Y:S01]  /*c800*/  VIADD R4, R3, 0xea ;  /* 0x000000ea03047836 */ /* 0x000fe20000000000 */
[----:B------:R-:W-:Y:S01]  /*c810*/  STL [R1+0x31c], R20 ;  /* 0x00031c1401007387 */ /* 0x000fe20000100800 */
[----:B------:R-:W-:-:S02]  /*c820*/  @!P0 IMAD.IADD R16, R16, 0x1, -R7 ;  /* 0x0000000110108824 */ /* 0x000fc400078e0a07 */
[----:B------:R-:W-:Y:S01]  /*c830*/  VIADD R2, R3, 0xeb ;  /* 0x000000eb03027836 */ /* 0x000fe20000000000 */
[----:B------:R-:W-:Y:S01]  /*c840*/  STL [R1+0x33c], R15 ;  /* 0x00033c0f01007387 */ /* 0x000fe20000100800 */
[----:B------:R-:W-:Y:S01]  /*c850*/  ISETP.GE.AND P0, PT, R4, RZ, PT ;  /* 0x000000ff0400720c */ /* 0x000fe20003f06270 */
[--C-:B------:R-:W-:Y:S01]  /*c860*/  @!P4 IMAD.IADD R19, R19, 0x1, -R7.reuse ;  /* 0x000000011313c824 */ /* 0x100fe200078e0a07 */
[----:B------:R-:W-:Y:S01]  /*c870*/  ISETP.GE.AND P4, PT, R18, RZ, PT ;  /* 0x000000ff1200720c */ /* 0x000fe20003f86270 */
[----:B------:R0:W-:Y:S01]  /*c880*/  STL [R1+0x328], R9 ;  /* 0x0003280901007387 */ /* 0x0001e20000100800 */
[--C-:B------:R-:W-:Y:S01]  /*c890*/  @!P1 IMAD.IADD R13, R13, 0x1, -R7.reuse ;  /* 0x000000010d0d9824 */ /* 0x100fe200078e0a07 */
[----:B------:R-:W-:Y:S01]  /*c8a0*/  ISETP.GE.AND P1, PT, R2, RZ, PT ;  /* 0x000000ff0200720c */ /* 0x000fe20003f26270 */
[----:B------:R-:W-:Y:S01]  /*c8b0*/  @!P6 IMAD.IADD R14, R14, 0x1, -R7 ;  /* 0x000000010e0ee824 */ /* 0x000fe200078e0a07 */
[----:B------:R1:W-:Y:S01]  /*c8c0*/  STL [R1+0x34c], R5 ;  /* 0x00034c0501007387 */ /* 0x0003e20000100800 */
[----:B------:R-:W-:Y:S01]  /*c8d0*/  IMAD.MOV.U32 R10, RZ, RZ, R19 ;  /* 0x000000ffff0a7224 */ /* 0x000fe200078e0013 */
[----:B------:R-:W-:Y:S01]  /*c8e0*/  ISETP.GT.U32.AND P6, PT, R7, R13, PT ;  /* 0x0000000d0700720c */ /* 0x000fe20003fc4070 */
[----:B------:R-:W-:-:S02]  /*c8f0*/  VIADD R11, R3, 0xee ;  /* 0x000000ee030b7836 */ /* 0x000fc40000000000 */
[----:B------:R-:W-:Y:S01]  /*c900*/  @!P2 IMAD.MOV R10, RZ, RZ, -R10 ;  /* 0x000000ffff0aa224 */ /* 0x000fe200078e0a0a */
[----:B0-----:R-:W-:Y:S01]  /*c910*/  IABS R9, R2 ;  /* 0x0000000200097213 */ /* 0x001fe20000000000 */
[----:B------:R-:W-:Y:S01]  /*c920*/  VIADD R2, R3, 0xec ;  /* 0x000000ec03027836 */ /* 0x000fe20000000000 */
[----:B------:R-:W-:Y:S01]  /*c930*/  ISETP.GT.U32.AND P2, PT, R7, R14, PT ;  /* 0x0000000e0700720c */ /* 0x000fe20003f44070 */
[C---:B------:R-:W-:Y:S01]  /*c940*/  VIADD R19, R3.reuse, 0xf0 ;  /* 0x000000f003137836 */ /* 0x040fe20000000000 */
[----:B-1----:R-:W-:Y:S01]  /*c950*/  IABS R5, R4 ;  /* 0x0000000400057213 */ /* 0x002fe20000000000 */
[----:B------:R0:W-:Y:S01]  /*c960*/  STL [R1+0x334], R10 ;  /* 0x0003340a01007387 */ /* 0x0001e20000100800 */
[----:B------:R-:W-:Y:S02]  /*c970*/  VIADD R17, R3, 0xf1 ;  /* 0x000000f103117836 */ /* 0x000fe40000000000 */
[----:B------:R-:W-:Y:S02]  /*c980*/  IMAD.U32 R70, RZ, RZ, UR8 ;  /* 0x00000008ff467e24 */ /* 0x000fe4000f8e00ff */
[----:B------:R-:W-:-:S02]  /*c990*/  IMAD.MOV.U32 R4, RZ, RZ, R5 ;  /* 0x000000ffff047224 */ /* 0x000fc400078e0005 */
[----:B------:R-:W-:-:S04]  /*c9a0*/  IMAD.HI.U32 R5, R8, R9, RZ ;  /* 0x0000000908057227 */ /* 0x000fc800078e00ff */
[----:B------:R-:W-:-:S04]  /*c9b0*/  IMAD.HI.U32 R6, R8, R4, RZ ;  /* 0x0000000408067227 */ /* 0x000fc800078e00ff */
[----:B------:R-:W-:Y:S02]  /*c9c0*/  IMAD.MOV R6, RZ, RZ, -R6 ;  /* 0x000000ffff067224 */ /* 0x000fe400078e0a06 */
[----:B------:R-:W-:Y:S02]  /*c9d0*/  @!P6 IMAD.IADD R13, R13, 0x1, -R7 ;  /* 0x000000010d0de824 */ /* 0x000fe400078e0a07 */
[C---:B------:R-:W-:Y:S02]  /*c9e0*/  IMAD R4, R7.reuse, R6, R4 ;  /* 0x0000000607047224 */ /* 0x040fe400078e0204 */
[----:B------:R-:W-:Y:S02]  /*c9f0*/  IMAD.MOV R5, RZ, RZ, -R5 ;  /* 0x000000ffff057224 */ /* 0x000fe400078e0a05 */
[----:B0-----:R-:W-:Y:S01]  /*ca00*/  IMAD.MOV.U32 R10, RZ, RZ, R16 ;  /* 0x000000ffff0a7224 */ /* 0x001fe200078e0010 */
[C---:B------:R-:W-:Y:S01]  /*ca10*/  ISETP.GT.U32.AND P6, PT, R7.reuse, R4, PT ;  /* 0x000000040700720c */ /* 0x040fe20003fc4070 */
[----:B------:R-:W-:-:S02]  /*ca20*/  IMAD R9, R7, R5, R9 ;  /* 0x0000000507097224 */ /* 0x000fc400078e0209 */
[----:B------:R-:W-:Y:S02]  /*ca30*/  IMAD.MOV.U32 R15, RZ, RZ, R13 ;  /* 0x000000ffff0f7224 */ /* 0x000fe400078e000d */
[----:B------:R-:W-:Y:S01]  /*ca40*/  @!P5 IMAD.MOV R10, RZ, RZ, -R10 ;  /* 0x000000ffff0ad224 */ /* 0x000fe200078e0a0a */
[----:B------:R-:W-:Y:S01]  /*ca50*/  ISETP.GE.AND P5, PT, R2, RZ, PT ;  /* 0x000000ff0200720c */ /* 0x000fe20003fa6270 */
[----:B------:R-:W-:Y:S01]  /*ca60*/  @!P3 IMAD.MOV R15, RZ, RZ, -R15 ;  /* 0x000000ffff0fb224 */ /* 0x000fe200078e0a0f */
[----:B------:R-:W-:Y:S01]  /*ca70*/  ISETP.GT.U32.AND P3, PT, R7, R9, PT ;  /* 0x000000090700720c */ /* 0x000fe20003f64070 */
[--C-:B------:R-:W-:Y:S01]  /*ca80*/  @!P2 IMAD.IADD R14, R14, 0x1, -R7.reuse ;  /* 0x000000010e0ea824 */ /* 0x100fe200078e0a07 */
[----:B------:R0:W-:Y:S01]  /*ca90*/  STL [R1+0x35c], R10 ;  /* 0x00035c0a01007387 */ /* 0x0001e20000100800 */
[----:B------:R-:W-:Y:S01]  /*caa0*/  IABS R2, R2 ;  /* 0x0000000200027213 */ /* 0x000fe20000000000 */
[----:B------:R-:W-:Y:S02]  /*cab0*/  VIADD R6, R3, 0xef ;  /* 0x000000ef03067836 */ /* 0x000fe40000000000 */
[----:B------:R-:W-:Y:S01]  /*cac0*/  @!P6 IMAD.IADD R4, R4, 0x1, -R7 ;  /* 0x000000010404e824 */ /* 0x000fe200078e0a07 */
[----:B------:R-:W-:Y:S01]  /*cad0*/  STL [R1+0x8], R15 ;  /* 0x0000080f01007387 */ /* 0x000fe20000100800 */
[----:B------:R-:W-:-:S02]  /*cae0*/  IMAD.MOV.U32 R12, RZ, RZ, R14 ;  /* 0x000000ffff0c7224 */ /* 0x000fc400078e000e */
[----:B------:R-:W-:Y:S01]  /*caf0*/  IMAD.HI.U32 R5, R8, R2, RZ ;  /* 0x0000000208057227 */ /* 0x000fe200078e00ff */
[----:B------:R-:W-:-:S03]  /*cb00*/  ISETP.GT.U32.AND P6, PT, R7, R4, PT ;  /* 0x000000040700720c */ /* 0x000fc60003fc4070 */
[----:B0-----:R-:W-:Y:S02]  /*cb10*/  VIADD R10, R3, 0xed ;  /* 0x000000ed030a7836 */ /* 0x001fe40000000000 */
[----:B------:R-:W-:Y:S01]  /*cb20*/  @!P4 IMAD.MOV R12, RZ, RZ, -R12 ;  /* 0x000000ffff0cc224 */ /* 0x000fe200078e0a0c */
[----:B------:R-:W-:Y:S01]  /*cb30*/  ISETP.GE.AND P4, PT, R11, RZ, PT ;  /* 0x000000ff0b00720c */ /* 0x000fe20003f86270 */
[----:B------:R-:W-:Y:S01]  /*cb40*/  IMAD.MOV R5, RZ, RZ, -R5 ;  /* 0x000000ffff057224 */ /* 0x000fe200078e0a05 */
[----:B------:R-:W-:Y:S01]  /*cb50*/  ISETP.GE.AND P2, PT, R10, RZ, PT ;  /* 0x000000ff0a00720c */ /* 0x000fe20003f46270 */
[--C-:B------:R-:W-:Y:S01]  /*cb60*/  @!P3 IMAD.IADD R9, R9, 0x1, -R7.reuse ;  /* 0x000000010909b824 */ /* 0x100fe200078e0a07 */
[----:B------:R-:W-:Y:S01]  /*cb70*/  IABS R10, R10 ;  /* 0x0000000a000a7213 */ /* 0x000fe20000000000 */
[C---:B------:R-:W-:Y:S01]  /*cb80*/  IMAD R14, R7.reuse, R5, R2 ;  /* 0x00000005070e7224 */ /* 0x040fe200078e0202 */
[----:B------:R-:W-:Y:S01]  /*cb90*/  IABS R11, R11 ;  /* 0x0000000b000b7213 */ /* 0x000fe20000000000 */
[----:B------:R0:W-:Y:S01]  /*cba0*/  STL [R1+0xc], R12 ;  /* 0x00000c0c01007387 */ /* 0x0001e20000100800 */
[----:B------:R-:W-:Y:S01]  /*cbb0*/  IABS R5, R6 ;  /* 0x0000000600057213 */ /* 0x000fe20000000000 */
[----:B------:R-:W-:Y:S01]  /*cbc0*/  IMAD.MOV.U32 R13, RZ, RZ, R10 ;  /* 0x000000ffff0d7224 */ /* 0x000fe200078e000a */
[C---:B------:R-:W-:Y:S01]  /*cbd0*/  ISETP.GT.U32.AND P3, PT, R7.reuse, R9, PT ;  /* 0x000000090700720c */ /* 0x040fe20003f64070 */
[----:B------:R-:W-:Y:S01]  /*cbe0*/  @!P6 IMAD.IADD R4, R4, 0x1, -R7 ;  /* 0x000000010404e824 */ /* 0x000fe200078e0a07 */
[----:B------:R-:W-:Y:S01]  /*cbf0*/  ISETP.GT.U32.AND P6, PT, R7, R14, PT ;  /* 0x0000000e0700720c */ /* 0x000fe20003fc4070 */
[----:B------:R-:W-:-:S04]  /*cc00*/  IMAD.HI.U32 R10, R8, R13, RZ ;  /* 0x0000000d080a7227 */ /* 0x000fc800078e00ff */
[----:B0-----:R-:W-:-:S04]  /*cc10*/  IMAD.HI.U32 R12, R8, R11, RZ ;  /* 0x0000000b080c7227 */ /* 0x001fc800078e00ff */
[----:B------:R-:W-:Y:S02]  /*cc20*/  IMAD.MOV R2, RZ, RZ, -R10 ;  /* 0x000000ffff027224 */ /* 0x000fe400078e0a0a */
[----:B------:R-:W-:-:S04]  /*cc30*/  IMAD.HI.U32 R10, R8, R5, RZ ;  /* 0x00000005080a7227 */ /* 0x000fc800078e00ff */
[----:B------:R-:W-:Y:S02]  /*cc40*/  IMAD.MOV R12, RZ, RZ, -R12 ;  /* 0x000000ffff0c7224 */ /* 0x000fe400078e0a0c */
[----:B------:R-:W-:Y:S02]  /*cc50*/  IMAD.MOV R10, RZ, RZ, -R10 ;  /* 0x000000ffff0a7224 */ /* 0x000fe400078e0a0a */
[C---:B------:R-:W-:Y:S02]  /*cc60*/  IMAD R11, R7.reuse, R12, R11 ;  /* 0x0000000c070b7224 */ /* 0x040fe400078e020b */
[C---:B------:R-:W-:Y:S01]  /*cc70*/  IMAD R13, R7.reuse, R2, R13 ;  /* 0x00000002070d7224 */ /* 0x040fe200078e020d */
[----:B------:R-:W-:Y:S01]  /*cc80*/  IABS R2, R19 ;  /* 0x0000001300027213 */ /* 0x000fe20000000000 */
[----:B------:R-:W-:Y:S02]  /*cc90*/  IMAD.MOV.U32 R15, RZ, RZ, R4 ;  /* 0x000000ffff0f7224 */ /* 0x000fe400078e0004 */
[----:B------:R-:W-:-:S02]  /*cca0*/  IMAD R5, R7, R10, R5 ;  /* 0x0000000a07057224 */ /* 0x000fc400078e0205 */
[----:B------:R-:W-:Y:S01]  /*ccb0*/  @!P3 IMAD.IADD R9, R9, 0x1, -R7 ;  /* 0x000000010909b824 */ /* 0x000fe200078e0a07 */
[C---:B------:R-:W-:Y:S01]  /*ccc0*/  ISETP.GT.U32.AND P3, PT, R7.reuse, R11, PT ;  /* 0x0000000b0700720c */ /* 0x040fe20003f64070 */
[----:B------:R-:W-:Y:S01]  /*ccd0*/  @!P0 IMAD.MOV R15, RZ, RZ, -R15 ;  /* 0x000000ffff0f8224 */ /* 0x000fe200078e0a0f */
[C---:B------:R-:W-:Y:S01]  /*cce0*/  ISETP.GT.U32.AND P0, PT, R7.reuse, R13, PT ;  /* 0x0000000d0700720c */ /* 0x040fe20003f04070 */
[----:B------:R-:W-:Y:S01]  /*ccf0*/  @!P6 IMAD.IADD R14, R14, 0x1, -R7 ;  /* 0x000000010e0ee824 */ /* 0x000fe200078e0a07 */
[----:B------:R-:W-:Y:S01]  /*cd00*/  ISETP.GT.U32.AND P6, PT, R7, R5, PT ;  /* 0x000000050700720c */ /* 0x000fe20003fc4070 */
[----:B------:R-:W-:Y:S01]  /*cd10*/  IMAD.MOV.U32 R18, RZ, RZ, R9 ;  /* 0x000000ffff127224 */ /* 0x000fe200078e0009 */
[----:B------:R0:W-:Y:S01]  /*cd20*/  STL [R1+0x344], R15 ;  /* 0x0003440f01007387 */ /* 0x0001e20000100800 */
[----:B------:R-:W-:-:S04]  /*cd30*/  IMAD.HI.U32 R4, R8, R2, RZ ;  /* 0x0000000208047227 */ /* 0x000fc800078e00ff */
[----:B------:R-:W-:Y:S02]  /*cd40*/  IMAD.MOV R4, RZ, RZ, -R4 ;  /* 0x000000ffff047224 */ /* 0x000fe400078e0a04 */
[--C-:B------:R-:W-:Y:S02]  /*cd50*/  @!P3 IMAD.IADD R11, R11, 0x1, -R7.reuse ;  /* 0x000000010b0bb824 */ /* 0x100fe400078e0a07 */
[--C-:B------:R-:W-:Y:S01]  /*cd60*/  @!P0 IMAD.IADD R13, R13, 0x1, -R7.reuse ;  /* 0x000000010d0d8824 */ /* 0x100fe200078e0a07 */
[----:B0-----:R-:W-:Y:S01]  /*cd70*/  IABS R15, R17 ;  /* 0x00000011000f7213 */ /* 0x001fe20000000000 */
[----:B------:R-:W-:Y:S01]  /*cd80*/  @!P6 IMAD.IADD R5, R5, 0x1, -R7 ;  /* 0x000000010505e824 */ /* 0x000fe200078e0a07 */
[C---:B------:R-:W-:Y:S01]  /*cd90*/  ISETP.GT.U32.AND P0, PT, R7.reuse, R14, PT ;  /* 0x0000000e0700720c */ /* 0x040fe20003f04070 */
[----:B------:R-:W-:Y:S01]  /*cda0*/  @!P1 IMAD.MOV R18, RZ, RZ, -R18 ;  /* 0x000000ffff129224 */ /* 0x000fe200078e0a12 */
[C---:B------:R-:W-:Y:S01]  /*cdb0*/  ISETP.GT.U32.AND P6, PT, R7.reuse, R11, PT ;  /* 0x0000000b0700720c */ /* 0x040fe20003fc4070 */
[----:B------:R-:W-:Y:S01]  /*cdc0*/  IMAD.HI.U32 R9, R8, R15, RZ ;  /* 0x0000000f08097227 */ /* 0x000fe200078e00ff */
[----:B------:R-:W-:-:S02]  /*cdd0*/  ISETP.GT.U32.AND P3, PT, R7, R13, PT ;  /* 0x0000000d0700720c */ /* 0x000fc40003f64070 */
[C---:B------:R-:W-:Y:S01]  /*cde0*/  ISETP.GT.U32.AND P1, PT, R7.reuse, R5, PT ;  /* 0x000000050700720c */ /* 0x040fe20003f24070 */
[----:B------:R-:W-:Y:S01]  /*cdf0*/  IMAD.MOV R9, RZ, RZ, -R9 ;  /* 0x000000ffff097224 */ /* 0x000fe200078e0a09 */
[----:B------:R0:W-:Y:S01]  /*ce00*/  STL [R1+0x368], R18 ;  /* 0x0003681201007387 */ /* 0x0001e20000100800 */
[C---:B------:R-:W-:Y:S02]  /*ce10*/  IMAD R2, R7.reuse, R4, R2 ;  /* 0x0000000407027224 */ /* 0x040fe400078e0202 */
        /* <DEDUP_REMOVED lines=14> */
[----:B------:R-:W-:-:S04]  /*cf00*/  IMAD.HI.U32 R9, R8, R12, RZ ;  /* 0x0000000c08097227 */ /* 0x000fc800078e00ff */
[--C-:B------:R-:W-:Y:S01]  /*cf10*/  @!P0 IMAD.IADD R2, R2, 0x1, -R7.reuse ;  /* 0x0000000102028824 */ /* 0x100fe200078e0a07 */
[----:B------:R-:W-:Y:S01]  /*cf20*/  ISETP.GE.AND P0, PT, R17, RZ, PT ;  /* 0x000000ff1100720c */ /* 0x000fe20003f06270 */
[----:B------:R-:W-:Y:S02]  /*cf30*/  @!P6 IMAD.IADD R15, R15, 0x1, -R7 ;  /* 0x000000010f0fe824 */ /* 0x000fe400078e0a07 */
[----:B------:R-:W-:Y:S02]  /*cf40*/  IMAD.MOV.U32 R17, RZ, RZ, R19 ;  /* 0x000000ffff117224 */ /* 0x000fe400078e0013 */
[----:B------:R-:W-:Y:S01]  /*cf50*/  IMAD.MOV R9, RZ, RZ, -R9 ;  /* 0x000000ffff097224 */ /* 0x000fe200078e0a09 */
[----:B------:R-:W-:Y:S01]  /*cf60*/  ISETP.GT.U32.AND P6, PT, R7, R15, PT ;  /* 0x0000000f0700720c */ /* 0x000fe20003fc4070 */
[----:B------:R-:W-:-:S04]  /*cf70*/  IMAD.HI.U32 R14, R8, R17, RZ ;  /* 0x00000011080e7227 */ /* 0x000fc800078e00ff */
[----:B------:R-:W-:Y:S02]  /*cf80*/  IMAD.MOV.U32 R20, RZ, RZ, R13 ;  /* 0x000000ffff147224 */ /* 0x000fe400078e000d */
[----:B------:R-:W-:Y:S02]  /*cf90*/  IMAD.MOV.U32 R13, RZ, RZ, R11 ;  /* 0x000000ffff0d7224 */ /* 0x000fe400078e000b */
[----:B------:R-:W-:Y:S02]  /*cfa0*/  IMAD R12, R7, R9, R12 ;  /* 0x00000009070c7224 */ /* 0x000fe400078e020c */
[----:B------:R-:W-:Y:S02]  /*cfb0*/  IMAD.MOV.U32 R11, RZ, RZ, R5 ;  /* 0x000000ffff0b7224 */ /* 0x000fe400078e0005 */
[----:B------:R-:W-:Y:S02]  /*cfc0*/  VIADD R16, R3, 0xf2 ;  /* 0x000000f203107836 */ /* 0x000fe40000000000 */
[----:B------:R-:W-:-:S02]  /*cfd0*/  IMAD.MOV R14, RZ, RZ, -R14 ;  /* 0x000000ffff0e7224 */ /* 0x000fc400078e0a0e */
[----:B------:R-:W-:Y:S01]  /*cfe0*/  @!P3 IMAD.MOV R11, RZ, RZ, -R11 ;  /* 0x000000ffff0bb224 */ /* 0x000fe200078e0a0b */
[C---:B------:R-:W-:Y:S01]  /*cff0*/  ISETP.GT.U32.AND P3, PT, R7.reuse, R12, PT ;  /* 0x0000000c0700720c */ /* 0x040fe20003f64070 */
[C---:B------:R-:W-:Y:S01]  /*d000*/  IMAD R5, R7.reuse, R14, R17 ;  /* 0x0000000e07057224 */ /* 0x040fe200078e0211 */
[----:B------:R-:W-:Y:S01]  /*d010*/  IABS R4, R16 ;  /* 0x0000001000047213 */ /* 0x000fe20000000000 */
[----:B------:R-:W-:Y:S01]  /*d020*/  @!P5 IMAD.MOV R21, RZ, RZ, -R21 ;  /* 0x000000ffff15d224 */ /* 0x000fe200078e0a15 */
[----:B------:R-:W-:Y:S01]  /*d030*/  ISETP.GT.U32.AND P5, PT, R7, R2, PT ;  /* 0x000000020700720c */ /* 0x000fe20003fa4070 */
[----:B------:R-:W-:Y:S01]  /*d040*/  @!P6 IMAD.IADD R15, R15, 0x1, -R7 ;  /* 0x000000010f0fe824 */ /* 0x000fe200078e0a07 */
[----:B------:R-:W-:Y:S01]  /*d050*/  ISETP.GT.U32.AND P6, PT, R7, R5, PT ;  /* 0x000000050700720c */ /* 0x000fe20003fc4070 */
[----:B0-----:R-:W-:Y:S01]  /*d060*/  IMAD.HI.U32 R18, R8, R4, RZ ;  /* 0x0000000408127227 */ /* 0x001fe200078e00ff */
[----:B------:R0:W-:Y:S03]  /*d070*/  STL [R1+0x354], R21 ;  /* 0x0003541501007387 */ /* 0x0001e60000100800 */
[----:B------:R-:W-:-:S02]  /*d080*/  @!P2 IMAD.MOV R20, RZ, RZ, -R20 ;  /* 0x000000ffff14a224 */ /* 0x000fc400078e0a14 */
[----:B------:R-:W-:Y:S01]  /*d090*/  @!P4 IMAD.MOV R13, RZ, RZ, -R13 ;  /* 0x000000ffff0dc224 */ /* 0x000fe200078e0a0d */
[----:B------:R-:W-:Y:S01]  /*d0a0*/  ISETP.GE.AND P4, PT, R16, RZ, PT ;  /* 0x000000ff1000720c */ /* 0x000fe20003f86270 */
[----:B------:R-:W-:Y:S01]  /*d0b0*/  IMAD.MOV R18, RZ, RZ, -R18 ;  /* 0x000000ffff127224 */ /* 0x000fe200078e0a12 */
[----:B------:R-:W-:Y:S01]  /*d0c0*/  STL [R1+0x364], R20 ;  /* 0x0003641401007387 */ /* 0x000fe20000100800 */
[--C-:B------:R-:W-:Y:S02]  /*d0d0*/  @!P3 IMAD.IADD R12, R12, 0x1, -R7.reuse ;  /* 0x000000010c0cb824 */ /* 0x100fe400078e0a07 */
[C---:B------:R-:W-:Y:S01]  /*d0e0*/  IMAD R4, R7.reuse, R18, R4 ;  /* 0x0000001207047224 */ /* 0x040fe200078e0204 */
[----:B------:R1:W-:Y:S01]  /*d0f0*/  STL [R1+0x388], R13 ;  /* 0x0003880d01007387 */ /* 0x0003e20000100800 */
[--C-:B------:R-:W-:Y:S01]  /*d100*/  @!P5 IMAD.IADD R2, R2, 0x1, -R7.reuse ;  /* 0x000000010202d824 */ /* 0x100fe200078e0a07 */
[----:B------:R-:W-:Y:S01]  /*d110*/  ISETP.GT.U32.AND P3, PT, R7, R12, PT ;  /* 0x0000000c0700720c */ /* 0x000fe20003f64070 */
[----:B------:R-:W-:Y:S01]  /*d120*/  @!P6 IMAD.IADD R5, R5, 0x1, -R7 ;  /* 0x000000010505e824 */ /* 0x000fe200078e0a07 */
[----:B------:R-:W-:Y:S01]  /*d130*/  ISETP.GE.AND P5, PT, R10, RZ, PT ;  /* 0x000000ff0a00720c */ /* 0x000fe20003fa6270 */
[----:B------:R-:W-:Y:S01]  /*d140*/  VIADD R9, R3, 0xf5 ;  /* 0x000000f503097836 */ /* 0x000fe20000000000 */
[C---:B------:R-:W-:Y:S01]  /*d150*/  ISETP.GT.U32.AND P2, PT, R7.reuse, R4, PT ;  /* 0x000000040700720c */ /* 0x040fe20003f44070 */
[----:B------:R3:W-:Y:S01]  /*d160*/  STL [R1+0x394], R11 ;  /* 0x0003940b01007387 */ /* 0x0007e20000100800 */
[----:B------:R-:W-:Y:S01]  /*d170*/  ISETP.GT.U32.AND P6, PT, R7, R5, PT ;  /* 0x000000050700720c */ /* 0x000fe20003fc4070 */
[----:B0-----:R-:W-:Y:S01]  /*d180*/  IMAD.MOV.U32 R21, RZ, RZ, R15 ;  /* 0x000000ffff157224 */ /* 0x001fe200078e000f */
[----:B------:R-:W-:Y:S01]  /*d190*/  IABS R16, R9 ;  /* 0x0000000900107213 */ /* 0x000fe20000000000 */
[----:B-1----:R-:W-:-:S02]  /*d1a0*/  VIADD R13, R3, 0xf6 ;  /* 0x000000f6030d7836 */ /* 0x002fc40000000000 */
[----:B------:R-:W-:Y:S02]  /*d1b0*/  @!P0 IMAD.MOV R21, RZ, RZ, -R21 ;  /* 0x000000ffff158224 */ /* 0x000fe400078e0a15 */
[--C-:B------:R-:W-:Y:S01]  /*d1c0*/  @!P3 IMAD.IADD R12, R12, 0x1, -R7.reuse ;  /* 0x000000010c0cb824 */ /* 0x100fe200078e0a07 */
[----:B------:R-:W-:Y:S01]  /*d1d0*/  IABS R10, R13 ;  /* 0x0000000d000a7213 */ /* 0x000fe20000000000 */
[----:B---3--:R-:W-:Y:S01]  /*d1e0*/  IMAD.MOV.U32 R11, RZ, RZ, R2 ;  /* 0x000000ffff0b7224 */ /* 0x008fe200078e0002 */
[----:B------:R-:W-:Y:S01]  /*d1f0*/  ISETP.GE.AND P3, PT, R9, RZ, PT ;  /* 0x000000ff0900720c */ /* 0x000fe20003f66270 */
[----:B------:R-:W-:Y:S01]  /*d200*/  @!P2 IMAD.IADD R4, R4, 0x1, -R7 ;  /* 0x000000010404a824 */ /* 0x000fe200078e0a07 */
[----:B------:R-:W-:Y:S01]  /*d210*/  ISETP.GE.AND P2, PT, R6, RZ, PT ;  /* 0x000000ff0600720c */ /* 0x000fe20003f46270 */
[----:B------:R-:W-:-:S04]  /*d220*/  IMAD.HI.U32 R14, R8, R10, RZ ;  /* 0x0000000a080e7227 */ /* 0x000fc800078e00ff */
[----:B------:R-:W-:Y:S02]  /*d230*/  IMAD.MOV R14, RZ, RZ, -R14 ;  /* 0x000000ffff0e7224 */ /* 0x000fe400078e0a0e */
[----:B------:R-:W-:Y:S01]  /*d240*/  @!P1 IMAD.MOV R11, RZ, RZ, -R11 ;  /* 0x000000ffff0b9224 */ /* 0x000fe200078e0a0b */
[C---:B------:R-:W-:Y:S01]  /*d250*/  ISETP.GT.U32.AND P1, PT, R7.reuse, R4, PT ;  /* 0x000000040700720c */ /* 0x040fe20003f24070 */
[----:B------:R-:W-:Y:S02]  /*d260*/  IMAD R9, R7, R14, R10 ;  /* 0x0000000e07097224 */ /* 0x000fe400078e020a */
[----:B------:R-:W-:Y:S01]  /*d270*/  @!P6 IMAD.IADD R5, R5, 0x1, -R7 ;  /* 0x000000010505e824 */ /* 0x000fe200078e0a07 */
[----:B------:R0:W-:Y:S01]  /*d280*/  STL [R1+0x10], R11 ;  /* 0x0000100b01007387 */ /* 0x0001e20000100800 */
[----:B------:R-:W-:Y:S01]  /*d290*/  IMAD.HI.U32 R2, R8, R16, RZ ;  /* 0x0000001008027227 */ /* 0x000fe200078e00ff */
[----:B------:R-:W-:Y:S02]  /*d2a0*/  ISETP.GT.U32.AND P6, PT, R7, R9, PT ;  /* 0x000000090700720c */ /* 0x000fe40003fc4070 */
[----:B------:R-:W-:Y:S01]  /*d2b0*/  STL [R1+0x14], R21 ;  /* 0x0000141501007387 */ /* 0x000fe20000100800 */
[----:B------:R-:W-:-:S02]  /*d2c0*/  VIADD R6, R3, 0xf7 ;  /* 0x000000f703067836 */ /* 0x000fc40000000000 */
[----:B------:R-:W-:Y:S02]  /*d2d0*/  IMAD.MOV R2, RZ, RZ, -R2 ;  /* 0x000000ffff027224 */ /* 0x000fe400078e0a02 */
[C---:B------:R-:W-:Y:S01]  /*d2e0*/  VIADD R10, R3.reuse, 0xf9 ;  /* 0x000000f9030a7836 */ /* 0x040fe20000000000 */
[----:B------:R-:W-:Y:S01]  /*d2f0*/  IABS R17, R6 ;  /* 0x0000000600117213 */ /* 0x000fe20000000000 */
[----:B0-----:R-:W-:Y:S02]  /*d300*/  VIADD R11, R3, 0xf8 ;  /* 0x000000f8030b7836 */ /* 0x001fe40000000000 */
[----:B------:R-:W-:Y:S01]  /*d310*/  IMAD R2, R7, R2, R16 ;  /* 0x0000000207027224 */ /* 0x000fe200078e0210 */
[----:B------:R-:W-:Y:S01]  /*d320*/  IABS R14, R10 ;  /* 0x0000000a000e7213 */ /* 0x000fe20000000000 */
[--C-:B------:R-:W-:Y:S01]  /*d330*/  @!P1 IMAD.IADD R4, R4, 0x1, -R7.reuse ;  /* 0x0000000104049824 */ /* 0x100fe200078e0a07 */
[----:B------:R-:W-:Y:S01]  /*d340*/  IABS R16, R11 ;  /* 0x0000000b00107213 */ /* 0x000fe20000000000 */
[----:B------:R-:W-:Y:S01]  /*d350*/  @!P6 IMAD.IADD R9, R9, 0x1, -R7 ;  /* 0x000000010909e824 */ /* 0x000fe200078e0a07 */
[----:B------:R-:W-:Y:S01]  /*d360*/  ISETP.GT.U32.AND P1, PT, R7, R2, PT ;  /* 0x000000020700720c */ /* 0x000fe20003f24070 */
[----:B------:R-:W-:-:S03]  /*d370*/  IMAD.HI.U32 R18, R8, R17, RZ ;  /* 0x0000001108127227 */ /* 0x000fc600078e00ff */
[----:B------:R-:W-:Y:S01]  /*d380*/  ISETP.GT.U32.AND P6, PT, R7, R9, PT ;  /* 0x000000090700720c */ /* 0x000fe20003fc4070 */
[----:B------:R-:W-:-:S04]  /*d390*/  IMAD.HI.U32 R19, R8, R16, RZ ;  /* 0x0000001008137227 */ /* 0x000fc800078e00ff */
[----:B------:R-:W-:Y:S02]  /*d3a0*/  IMAD.MOV R18, RZ, RZ, -R18 ;  /* 0x000000ffff127224 */ /* 0x000fe400078e0a12 */
[----:B------:R-:W-:Y:S02]  /*d3b0*/  IMAD.MOV R19, RZ, RZ, -R19 ;  /* 0x000000ffff137224 */ /* 0x000fe400078e0a13 */
[----:B------:R-:W-:-:S04]  /*d3c0*/  IMAD.HI.U32 R15, R8, R14, RZ ;  /* 0x0000000e080f7227 */ /* 0x000fc800078e00ff */
[C---:B------:R-:W-:Y:S02]  /*d3d0*/  IMAD R17, R7.reuse, R18, R17 ;  /* 0x0000001207117224 */ /* 0x040fe400078e0211 */
[----:B------:R-:W-:Y:S02]  /*d3e0*/  IMAD.MOV.U32 R20, RZ, RZ, R4 ;  /* 0x000000ffff147224 */ /* 0x000fe400078e0004 */
[C---:B------:R-:W-:Y:S02]  /*d3f0*/  IMAD R16, R7.reuse, R19, R16 ;  /* 0x0000001307107224 */ /* 0x040fe400078e0210 */
[----:B------:R-:W-:Y:S02]  /*d400*/  IMAD.MOV R15, RZ, RZ, -R15 ;  /* 0x000000ffff0f7224 */ /* 0x000fe400078e0a0f */
[----:B------:R-:W-:Y:S02]  /*d410*/  IMAD.MOV.U32 R4, RZ, RZ, R5 ;  /* 0x000000ffff047224 */ /* 0x000fe400078e0005 */
[----:B------:R-:W-:Y:S01]  /*d420*/  @!P4 IMAD.MOV R20, RZ, RZ, -R20 ;  /* 0x000000ffff14c224 */ /* 0x000fe200078e0a14 */
[----:B------:R-:W-:Y:S01]  /*d430*/  ISETP.GT.U32.AND P4, PT, R7, R17, PT ;  /* 0x000000110700720c */ /* 0x000fe20003f84070 */
[--C-:B------:R-:W-:Y:S01]  /*d440*/  @!P1 IMAD.IADD R2, R2, 0x1, -R7.reuse ;  /* 0x0000000102029824 */ /* 0x100fe200078e0a07 */
[----:B------:R-:W-:Y:S01]  /*d450*/  ISETP.GE.AND P1, PT, R13, RZ, PT ;  /* 0x000000ff0d00720c */ /* 0x000fe20003f26270 */
[----:B------:R-:W-:Y:S01]  /*d460*/  @!P2 IMAD.MOV R4, RZ, RZ, -R4 ;  /* 0x000000ffff04a224 */ /* 0x000fe200078e0a04 */
[C---:B------:R-:W-:Y:S01]  /*d470*/  ISETP.GT.U32.AND P2, PT, R7.reuse, R16, PT ;  /* 0x000000100700720c */ /* 0x040fe20003f44070 */
[C---:B------:R-:W-:Y:S01]  /*d480*/  IMAD R14, R7.reuse, R15, R14 ;  /* 0x0000000f070e7224 */ /* 0x040fe200078e020e */
[----:B------:R-:W-:Y:S01]  /*d490*/  ISETP.GT.U32.AND P0, PT, R7, R2, PT ;  /* 0x000000020700720c */ /* 0x000fe20003f04070 */
[--C-:B------:R-:W-:Y:S01]  /*d4a0*/  @!P6 IMAD.IADD R9, R9, 0x1, -R7.reuse ;  /* 0x000000010909e824 */ /* 0x100fe200078e0a07 */
[----:B------:R-:W-:Y:S01]  /*d4b0*/  STL [R1+0x374], R20 ;  /* 0x0003741401007387 */ /* 0x000fe20000100800 */
[----:B------:R-:W-:Y:S01]  /*d4c0*/  VIADD R13, R3, 0xfa ;  /* 0x000000fa030d7836 */ /* 0x000fe20000000000 */
[----:B------:R-:W-:Y:S01]  /*d4d0*/  ISETP.GT.U32.AND P6, PT, R7, R14, PT ;  /* 0x0000000e0700720c */ /* 0x000fe20003fc4070 */
[----:B------:R-:W-:Y:S01]  /*d4e0*/  @!P5 IMAD.MOV R12, RZ, RZ, -R12 ;  /* 0x000000ffff0cd224 */ /* 0x000fe200078e0a0c */
[----:B------:R-:W-:Y:S01]  /*d4f0*/  ISETP.GE.AND P5, PT, R6, RZ, PT ;  /* 0x000000ff0600720c */ /* 0x000fe20003fa6270 */
[--C-:B------:R-:W-:Y:S01]  /*d500*/  @!P4 IMAD.IADD R17, R17, 0x1, -R7.reuse ;  /* 0x000000011111c824 */ /* 0x100fe200078e0a07 */
[----:B------:R-:W-:Y:S01]  /*d510*/  IABS R18, R13 ;  /* 0x0000000d00127213 */ /* 0x000fe20000000000 */
[----:B------:R-:W-:Y:S01]  /*d520*/  VIADD R5, R3, 0xfb ;  /* 0x000000fb03057836 */ /* 0x000fe20000000000 */
[----:B------:R0:W-:Y:S01]  /*d530*/  STL [R1+0x384], R12 ;  /* 0x0003840c01007387 */ /* 0x0001e20000100800 */
[--C-:B------:R-:W-:Y:S01]  /*d540*/  @!P2 IMAD.IADD R16, R16, 0x1, -R7.reuse ;  /* 0x000000011010a824 */ /* 0x100fe200078e0a07 */
[----:B------:R-:W-:Y:S01]  /*d550*/  ISETP.GT.U32.AND P4, PT, R7, R17, PT ;  /* 0x000000110700720c */ /* 0x000fe20003f84070 */
[----:B------:R-:W-:Y:S01]  /*d560*/  @!P0 IMAD.IADD R2, R2, 0x1, -R7 ;  /* 0x0000000102028824 */ /* 0x000fe200078e0a07 */
[----:B------:R-:W-:Y:S01]  /*d570*/  ISETP.GE.AND P0, PT, R11, RZ, PT ;  /* 0x000000ff0b00720c */ /* 0x000fe20003f06270 */
[----:B------:R-:W-:Y:S01]  /*d580*/  IMAD.HI.U32 R11, R8, R18, RZ ;  /* 0x00000012080b7227 */ /* 0x000fe200078e00ff */
[----:B------:R1:W-:Y:S01]  /*d590*/  STL [R1+0x3a4], R4 ;  /* 0x0003a40401007387 */ /* 0x0003e20000100800 */
[----:B------:R-:W-:-:S02]  /*d5a0*/  ISETP.GE.AND P2, PT, R10, RZ, PT ;  /* 0x000000ff0a00720c */ /* 0x000fc40003f46270 */
[----:B------:R-:W-:Y:S01]  /*d5b0*/  @!P6 IMAD.IADD R14, R14, 0x1, -R7 ;  /* 0x000000010e0ee824 */ /* 0x000fe200078e0a07 */
[C---:B------:R-:W-:Y:S01]  /*d5c0*/  ISETP.GT.U32.AND P6, PT, R7.reuse, R16, PT ;  /* 0x000000100700720c */ /* 0x040fe20003fc4070 */
[----:B------:R-:W-:Y:S01]  /*d5d0*/  IMAD.MOV R11, RZ, RZ, -R11 ;  /* 0x000000ffff0b7224 */ /* 0x000fe200078e0a0b */
[----:B0-----:R-:W-:Y:S01]  /*d5e0*/  IABS R12, R5 ;  /* 0x00000005000c7213 */ /* 0x001fe20000000000 */
[----:B------:R-:W-:Y:S02]  /*d5f0*/  IMAD.MOV.U32 R19, RZ, RZ, R2 ;  /* 0x000000ffff137224 */ /* 0x000fe400078e0002 */
[----:B------:R-:W-:Y:S02]  /*d600*/  IMAD R18, R7, R11, R18 ;  /* 0x0000000b07127224 */ /* 0x000fe400078e0212 */
[----:B-1----:R-:W-:Y:S02]  /*d610*/  VIADD R4, R3, 0xfc ;  /* 0x000000fc03047836 */ /* 0x002fe40000000000 */
[----:B------:R-:W-:-:S03]  /*d620*/  IMAD.HI.U32 R2, R8, R12, RZ ;  /* 0x0000000c08027227 */ /* 0x000fc600078e00ff */
[----:B------:R-:W-:Y:S01]  /*d630*/  IABS R6, R4 ;  /* 0x0000000400067213 */ /* 0x000fe20000000000 */
[----:B------:R-:W-:Y:S01]  /*d640*/  @!P3 IMAD.MOV R19, RZ, RZ, -R19 ;  /* 0x000000ffff13b224 */ /* 0x000fe200078e0a13 */
[----:B------:R-:W-:Y:S01]  /*d650*/  ISETP.GT.U32.AND P3, PT, R7, R14, PT ;  /* 0x0000000e0700720c */ /* 0x000fe20003f64070 */
[----:B------:R-:W-:Y:S01]  /*d660*/  @!P1 IMAD.MOV R9, RZ, RZ, -R9 ;  /* 0x000000ffff099224 */ /* 0x000fe200078e0a09 */
[----:B------:R-:W-:Y:S01]  /*d670*/  ISETP.GE.AND P1, PT, R13, RZ, PT ;  /* 0x000000ff0d00720c */ /* 0x000fe20003f26270 */
[--C-:B------:R-:W-:Y:S01]  /*d680*/  @!P4 IMAD.IADD R17, R17, 0x1, -R7.reuse ;  /* 0x000000011111c824 */ /* 0x100fe200078e0a07 */
[C---:B------:R-:W-:Y:S01]  /*d690*/  ISETP.GT.U32.AND P4, PT, R7.reuse, R18, PT ;  /* 0x000000120700720c */ /* 0x040fe20003f84070 */
[----:B------:R-:W-:Y:S01]  /*d6a0*/  IMAD.MOV R2, RZ, RZ, -R2 ;  /* 0x000000ffff027224 */ /* 0x000fe200078e0a02 */
[----:B------:R-:W-:Y:S01]  /*d6b0*/  STL [R1+0x390], R19 ;  /* 0x0003901301007387 */ /* 0x000fe20000100800 */
[----:B------:R-:W-:Y:S02]  /*d6c0*/  @!P6 IMAD.IADD R16, R16, 0x1, -R7 ;  /* 0x000000011010e824 */ /* 0x000fe400078e0a07 */
[----:B------:R-:W-:Y:S01]  /*d6d0*/  IMAD.MOV.U32 R10, RZ, RZ, R17 ;  /* 0x000000ffff0a7224 */ /* 0x000fe200078e0011 */
[----:B------:R0:W-:Y:S01]  /*d6e0*/  STL [R1+0x3b4], R9 ;  /* 0x0003b40901007387 */ /* 0x0001e20000100800 */
[----:B------:R-:W-:-:S02]  /*d6f0*/  IMAD R12, R7, R2, R12 ;  /* 0x00000002070c7224 */ /* 0x000fc400078e020c */
[----:B------:R-:W-:-:S03]  /*d700*/  IMAD.HI.U32 R2, R8, R6, RZ ;  /* 0x0000000608027227 */ /* 0x000fc600078e00ff */
[----:B------:R-:W-:Y:S01]  /*d710*/  ISETP.GT.U32.AND P6, PT, R7, R12, PT ;  /* 0x0000000c0700720c */ /* 0x000fe20003fc4070 */
[----:B------:R-:W-:Y:S01]  /*d720*/  @!P5 IMAD.MOV R10, RZ, RZ, -R10 ;  /* 0x000000ffff0ad224 */ /* 0x000fe200078e0a0a */
[----:B------:R-:W-:Y:S01]  /*d730*/  ISETP.GE.AND P5, PT, R5, RZ, PT ;  /* 0x000000ff0500720c */ /* 0x000fe20003fa6270 */
[----:B------:R-:W-:Y:S01]  /*d740*/  @!P3 IMAD.IADD R14, R14, 0x1, -R7 ;  /* 0x000000010e0eb824 */ /* 0x000fe200078e0a07 */
[----:B------:R-:W-:Y:S01]  /*d750*/  ISETP.GE.AND P3, PT, R4, RZ, PT ;  /* 0x000000ff0400720c */ /* 0x000fe20003f66270 */
[----:B0-----:R-:W-:Y:S01]  /*d760*/  IMAD.MOV.U32 R9, RZ, RZ, R16 ;  /* 0x000000ffff097224 */ /* 0x001fe200078e0010 */
[----:B------:R0:W-:Y:S01]  /*d770*/  STL [R1+0x3e4], R10 ;  /* 0x0003e40a01007387 */ /* 0x0001e20000100800 */
[----:B------:R-:W-:Y:S02]  /*d780*/  IMAD.MOV R2, RZ, RZ, -R2 ;  /* 0x000000ffff027224 */ /* 0x000fe400078e0a02 */
[----:B------:R-:W-:Y:S02]  /*d790*/  @!P0 IMAD.MOV R9, RZ, RZ, -R9 ;  /* 0x000000ffff098224 */ /* 0x000fe400078e0a09 */
[----:B------:R-:W-:-:S02]  /*d7a0*/  @!P4 IMAD.IADD R18, R18, 0x1, -R7 ;  /* 0x000000011212c824 */ /* 0x000fc400078e0a07 */
[----:B------:R-:W-:Y:S01]  /*d7b0*/  IMAD R6, R7, R2, R6 ;  /* 0x0000000207067224 */ /* 0x000fe200078e0206 */
[----:B------:R1:W-:Y:S01]  /*d7c0*/  STL [R1+0x18], R9 ;  /* 0x0000180901007387 */ /* 0x0003e20000100800 */
[----:B------:R-:W-:Y:S01]  /*d7d0*/  VIADD R4, R3, 0xfd ;  /* 0x000000fd03047836 */ /* 0x000fe20000000000 */
[----:B------:R-:W-:Y:S01]  /*d7e0*/  ISETP.GT.U32.AND P4, PT, R7, R18, PT ;  /* 0x000000120700720c */ /* 0x000fe20003f84070 */
[----:B------:R-:W-:Y:S02]  /*d7f0*/  @!P6 IMAD.IADD R12, R12, 0x1, -R7 ;  /* 0x000000010c0ce824 */ /* 0x000fe400078e0a07 */
[C---:B------:R-:W-:Y:S01]  /*d800*/  VIADD R15, R3.reuse, 0xfe ;  /* 0x000000fe030f7836 */ /* 0x040fe20000000000 */
[----:B0-----:R-:W-:Y:S01]  /*d810*/  IABS R10, R4 ;  /* 0x00000004000a7213 */ /* 0x001fe20000000000 */
[----:B------:R-:W-:Y:S01]  /*d820*/  VIADD R2, R3, 0xff ;  /* 0x000000ff03027836 */ /* 0x000fe20000000000 */
[----:B------:R-:W-:Y:S01]  /*d830*/  ISETP.GT.U32.AND P6, PT, R7, R12, PT ;  /* 0x0000000c0700720c */ /* 0x000fe20003fc4070 */
[----:B------:R-:W-:Y:S01]  /*d840*/  VIADD R17, R3, 0x102 ;  /* 0x0000010203117836 */ /* 0x000fe20000000000 */
[----:B------:R-:W-:Y:S01]  /*d850*/  ISETP.GE.AND P0, PT, R4, RZ, PT ;  /* 0x000000ff0400720c */ /* 0x000fe20003f06270 */
[----:B-1----:R-:W-:Y:S01]  /*d860*/  IMAD.MOV.U32 R9, RZ, RZ, R14 ;  /* 0x000000ffff097224 */ /* 0x002fe200078e000e */
[----:B------:R-:W-:Y:S01]  /*d870*/  IABS R13, R2 ;  /* 0x00000002000d7213 */ /* 0x000fe20000000000 */
[----:B------:R-:W-:-:S04]  /*d880*/  IMAD.HI.U32 R5, R8, R10, RZ ;  /* 0x0000000a08057227 */ /* 0x000fc800078e00ff */
[----:B------:R-:W-:Y:S01]  /*d890*/  @!P2 IMAD.MOV R9, RZ, RZ, -R9 ;  /* 0x000000ffff09a224 */ /* 0x000fe200078e0a09 */
[----:B------:R-:W-:Y:S01]  /*d8a0*/  ISETP.GT.U32.AND P2, PT, R7, R6, PT ;  /* 0x000000060700720c */ /* 0x000fe20003f44070 */
[----:B------:R-:W-:Y:S01]  /*d8b0*/  @!P4 IMAD.IADD R18, R18, 0x1, -R7 ;  /* 0x000000011212c824 */ /* 0x000fe200078e0a07 */
[----:B------:R-:W-:Y:S01]  /*d8c0*/  ISETP.GE.AND P4, PT, R15, RZ, PT ;  /* 0x000000ff0f00720c */ /* 0x000fe20003f86270 */
[----:B------:R-:W-:Y:S01]  /*d8d0*/  IMAD.MOV R5, RZ, RZ, -R5 ;  /* 0x000000ffff057224 */ /* 0x000fe200078e0a05 */
[----:B------:R0:W-:Y:S01]  /*d8e0*/  STL [R1+0x1c], R9 ;  /* 0x00001c0901007387 */ /* 0x0001e20000100800 */
[----:B------:R-:W-:Y:S01]  /*d8f0*/  IABS R15, R15 ;  /* 0x0000000f000f7213 */ /* 0x000fe20000000000 */
[----:B------:R-:W-:Y:S02]  /*d900*/  @!P6 IMAD.IADD R12, R12, 0x1, -R7 ;  /* 0x000000010c0ce824 */ /* 0x000fe400078e0a07 */
[----:B------:R-:W-:Y:S02]  /*d910*/  IMAD R10, R7, R5, R10 ;  /* 0x00000005070a7224 */ /* 0x000fe400078e020a */
[----:B------:R-:W-:-:S03]  /*d920*/  IMAD.HI.U32 R5, R8, R15, RZ ;  /* 0x0000000f08057227 */ /* 0x000fc600078e00ff */
[C---:B------:R-:W-:Y:S01]  /*d930*/  ISETP.GT.U32.AND P6, PT, R7.reuse, R10, PT ;  /* 0x0000000a0700720c */ /* 0x040fe20003fc4070 */
[----:B------:R-:W-:Y:S02]  /*d940*/  @!P2 IMAD.IADD R6, R6, 0x1, -R7 ;  /* 0x000000010606a824 */ /* 0x000fe400078e0a07 */
[----:B0-----:R-:W-:Y:S02]  /*d950*/  IMAD.MOV.U32 R9, RZ, RZ, R18 ;  /* 0x000000ffff097224 */ /* 0x001fe400078e0012 */
[----:B------:R-:W-:Y:S01]  /*d960*/  IMAD.MOV.U32 R11, RZ, RZ, R12 ;  /* 0x000000ffff0b7224 */ /* 0x000fe200078e000c */
[C---:B------:R-:W-:Y:S01]  /*d970*/  ISETP.GT.U32.AND P2, PT, R7.reuse, R6, PT ;  /* 0x000000060700720c */ /* 0x040fe20003f44070 */
[----:B------:R-:W-:Y:S01]  /*d980*/  @!P1 IMAD.MOV R9, RZ, RZ, -R9 ;  /* 0x000000ffff099224 */ /* 0x000fe200078e0a09 */
[----:B------:R-:W-:Y:S01]  /*d990*/  ISETP.GE.AND P1, PT, R2, RZ, PT ;  /* 0x000000ff0200720c */ /* 0x000fe20003f26270 */
[----:B------:R-:W-:Y:S02]  /*d9a0*/  IMAD.MOV R5, RZ, RZ, -R5 ;  /* 0x000000ffff057224 */ /* 0x000fe400078e0a05 */
[----:B------:R-:W-:Y:S01]  /*d9b0*/  @!P5 IMAD.MOV R11, RZ, RZ, -R11 ;  /* 0x000000ffff0bd224 */ /* 0x000fe200078e0a0b */
[----:B------:R0:W-:Y:S01]  /*d9c0*/  STL [R1+0x3a0], R9 ;  /* 0x0003a00901007387 */ /* 0x0001e20000100800 */
[----:B------:R-:W-:-:S02]  /*d9d0*/  IMAD R15, R7, R5, R15 ;  /* 0x00000005070f7224 */ /* 0x000fc400078e020f */
[----:B------:R-:W-:Y:S01]  /*d9e0*/  VIADD R4, R3, 0x100 ;  /* 0x0000010003047836 */ /* 0x000fe20000000000 */
[----:B------:R1:W-:Y:S01]  /*d9f0*/  STL [R1+0x3c0], R11 ;  /* 0x0003c00b01007387 */ /* 0x0003e20000100800 */
[--C-:B------:R-:W-:Y:S02]  /*da00*/  @!P6 IMAD.IADD R10, R10, 0x1, -R7.reuse ;  /* 0x000000010a0ae824 */ /* 0x100fe400078e0a07 */
[----:B------:R-:W-:Y:S01]  /*da10*/  @!P2 IMAD.IADD R6, R6, 0x1, -R7 ;  /* 0x000000010606a824 */ /* 0x000fe200078e0a07 */
[----:B------:R-:W-:Y:S01]  /*da20*/  ISETP.GT.U32.AND P2, PT, R7, R15, PT ;  /* 0x0000000f0700720c */ /* 0x000fe20003f44070 */
[----:B------:R-:W-:Y:S01]  /*da30*/  VIADD R12, R3, 0x103 ;  /* 0x00000103030c7836 */ /* 0x000fe20000000000 */
[----:B------:R-:W-:Y:S01]  /*da40*/  IABS R14, R4 ;  /* 0x00000004000e7213 */ /* 0x000fe20000000000 */
[----:B0-----:R-:W-:Y:S01]  /*da50*/  IMAD.HI.U32 R9, R8, R13, RZ ;  /* 0x0000000d08097227 */ /* 0x001fe200078e00ff */
[----:B------:R-:W-:Y:S02]  /*da60*/  ISETP.GT.U32.AND P6, PT, R7, R10, PT ;  /* 0x0000000a0700720c */ /* 0x000fe40003fc4070 */
[----:B------:R-:W-:Y:S01]  /*da70*/  ISETP.GE.AND P5, PT, R4, RZ, PT ;  /* 0x000000ff0400720c */ /* 0x000fe20003fa6270 */
[----:B------:R-:W-:-:S02]  /*da80*/  IMAD.MOV R9, RZ, RZ, -R9 ;  /* 0x000000ffff097224 */ /* 0x000fc400078e0a09 */
[----:B-1----:R-:W-:Y:S02]  /*da90*/  IMAD.MOV.U32 R11, RZ, RZ, R6 ;  /* 0x000000ffff0b7224 */ /* 0x002fe400078e0006 */
[C---:B------:R-:W-:Y:S02]  /*daa0*/  IMAD R13, R7.reuse, R9, R13 ;  /* 0x00000009070d7224 */ /* 0x040fe400078e020d */
[----:B------:R-:W-:Y:S02]  /*dab0*/  @!P3 IMAD.MOV R11, RZ, RZ, -R11 ;  /* 0x000000ffff0bb224 */ /* 0x000fe400078e0a0b */
[----:B------:R-:W-:Y:S01]  /*dac0*/  IMAD.HI.U32 R2, R8, R14, RZ ;  /* 0x0000000e08027227 */ /* 0x000fe200078e00ff */
[----:B------:R-:W-:Y:S02]  /*dad0*/  ISETP.GT.U32.AND P3, PT, R7, R13, PT ;  /* 0x0000000d0700720c */ /* 0x000fe40003f64070 */
[----:B------:R0:W-:Y:S01]  /*dae0*/  STL [R1+0x3ac], R11 ;  /* 0x0003ac0b01007387 */ /* 0x0001e20000100800 */
[----:B------:R-:W-:-:S02]  /*daf0*/  VIADD R4, R3, 0x101 ;  /* 0x0000010103047836 */ /* 0x000fc40000000000 */
[----:B------:R-:W-:Y:S02]  /*db00*/  IMAD.MOV R2, RZ, RZ, -R2 ;  /* 0x000000ffff027224 */ /* 0x000fe400078e0a02 */
[--C-:B------:R-:W-:Y:S01]  /*db10*/  @!P2 IMAD.IADD R15, R15, 0x1, -R7.reuse ;  /* 0x000000010f0fa824 */ /* 0x100fe200078e0a07 */
[----:B------:R-:W-:Y:S01]  /*db20*/  IABS R6, R4 ;  /* 0x0000000400067213 */ /* 0x000fe20000000000 */
[----:B------:R-:W-:Y:S01]  /*db30*/  IMAD R14, R7, R2, R14 ;  /* 0x00000002070e7224 */ /* 0x000fe200078e020e */
[----:B------:R-:W-:Y:S01]  /*db40*/  ISETP.GE.AND P2, PT, R4, RZ, PT ;  /* 0x000000ff0400720c */ /* 0x000fe20003f46270 */
[--C-:B------:R-:W-:Y:S01]  /*db50*/  @!P6 IMAD.IADD R10, R10, 0x1, -R7.reuse ;  /* 0x000000010a0ae824 */ /* 0x100fe200078e0a07 */
[----:B------:R-:W-:Y:S01]  /*db60*/  IABS R4, R12 ;  /* 0x0000000c00047213 */ /* 0x000fe20000000000 */
[----:B------:R-:W-:Y:S01]  /*db70*/  @!P3 IMAD.IADD R13, R13, 0x1, -R7 ;  /* 0x000000010d0db824 */ /* 0x000fe200078e0a07 */
[C---:B------:R-:W-:Y:S01]  /*db80*/  ISETP.GT.U32.AND P3, PT, R7.reuse, R15, PT ;  /* 0x0000000f0700720c */ /* 0x040fe20003f64070 */
[----:B0-----:R-:W-:Y:S01]  /*db90*/  IMAD.HI.U32 R11, R8, R6, RZ ;  /* 0x00000006080b7227 */ /* 0x001fe200078e00ff */
[----:B------:R-:W-:-:S02]  /*dba0*/  ISETP.GT.U32.AND P6, PT, R7, R14, PT ;  /* 0x0000000e0700720c */ /* 0x000fc40003fc4070 */
[----:B------:R-:W-:Y:S01]  /*dbb0*/  IABS R2, R17 ;  /* 0x0000001100027213 */ /* 0x000fe20000000000 */
[----:B------:R-:W-:Y:S02]  /*dbc0*/  IMAD.MOV.U32 R16, RZ, RZ, R10 ;  /* 0x000000ffff107224 */ /* 0x000fe400078e000a */
[----:B------:R-:W-:Y:S02]  /*dbd0*/  IMAD.MOV R10, RZ, RZ, -R11 ;  /* 0x000000ffff0a7224 */ /* 0x000fe400078e0a0b */
[----:B------:R-:W-:Y:S02]  /*dbe0*/  @!P0 IMAD.MOV R16, RZ, RZ, -R16 ;  /* 0x000000ffff108224 */ /* 0x000fe400078e0a10 */
[----:B------:R-:W-:Y:S01]  /*dbf0*/  IMAD R6, R7, R10, R6 ;  /* 0x0000000a07067224 */ /* 0x000fe200078e0206 */
[----:B------:R-:W-:Y:S01]  /*dc00*/  IABS R10, R3 ;  /* 0x00000003000a7213 */ /* 0x000fe20000000000 */
[--C-:B------:R-:W-:Y:S01]  /*dc10*/  @!P3 IMAD.IADD R15, R15, 0x1, -R7.reuse ;  /* 0x000000010f0fb824 */ /* 0x100fe200078e0a07 */
[----:B------:R0:W-:Y:S01]  /*dc20*/  STL [R1+0x3d0], R16 ;  /* 0x0003d01001007387 */ /* 0x0001e20000100800 */
[----:B------:R-:W-:Y:S01]  /*dc30*/  @!P6 IMAD.IADD R14, R14, 0x1, -R7 ;  /* 0x000000010e0ee824 */ /* 0x000fe200078e0a07 */
[C---:B------:R-:W-:Y:S01]  /*dc40*/  ISETP.GT.U32.AND P3, PT, R7.reuse, R6, PT ;  /* 0x000000060700720c */ /* 0x040fe20003f64070 */
[----:B------:R-:W-:Y:S01]  /*dc50*/  IMAD.HI.U32 R5, R8, R2, RZ ;  /* 0x0000000208057227 */ /* 0x000fe200078e00ff */
[----:B------:R-:W-:-:S02]  /*dc60*/  ISETP.GT.U32.AND P6, PT, R7, R13, PT ;  /* 0x0000000d0700720c */ /* 0x000fc40003fc4070 */
[----:B------:R-:W-:Y:S01]  /*dc70*/  ISETP.GT.U32.AND P0, PT, R7, R14, PT ;  /* 0x0000000e0700720c */ /* 0x000fe20003f04070 */
[----:B------:R-:W-:Y:S02]  /*dc80*/  IMAD.MOV R5, RZ, RZ, -R5 ;  /* 0x000000ffff057224 */ /* 0x000fe400078e0a05 */
[----:B------:R-:W-:Y:S02]  /*dc90*/  VIADD R9, R3, 0x104 ;  /* 0x0000010403097836 */ /* 0x000fe40000000000 */
[----:B0-----:R-:W-:-:S04]  /*dca0*/  IMAD.HI.U32 R16, R8, R4, RZ ;  /* 0x0000000408107227 */ /* 0x001fc800078e00ff */
[----:B------:R-:W-:Y:S02]  /*dcb0*/  IMAD.MOV R16, RZ, RZ, -R16 ;  /* 0x000000ffff107224 */ /* 0x000fe400078e0a10 */
[C---:B------:R-:W-:Y:S01]  /*dcc0*/  IMAD R2, R7.reuse, R5, R2 ;  /* 0x0000000507027224 */ /* 0x040fe200078e0202 */
[----:B------:R-:W-:Y:S01]  /*dcd0*/  IABS R5, R9 ;  /* 0x0000000900057213 */ /* 0x000fe20000000000 */
[----:B------:R-:W-:Y:S02]  /*dce0*/  IMAD R4, R7, R16, R4 ;  /* 0x0000001007047224 */ /* 0x000fe400078e0204 */
[--C-:B------:R-:W-:Y:S02]  /*dcf0*/  @!P3 IMAD.IADD R6, R6, 0x1, -R7.reuse ;  /* 0x000000010606b824 */ /* 0x100fe400078e0a07 */
[----:B------:R-:W-:Y:S01]  /*dd00*/  @!P6 IMAD.IADD R13, R13, 0x1, -R7 ;  /* 0x000000010d0de824 */ /* 0x000fe200078e0a07 */
[C---:B------:R-:W-:Y:S01]  /*dd10*/  ISETP.GT.U32.AND P3, PT, R7.reuse, R4, PT ;  /* 0x000000040700720c */ /* 0x040fe20003f64070 */
[----:B------:R-:W-:Y:S01]  /*dd20*/  IMAD.HI.U32 R16, R8, R5, RZ ;  /* 0x0000000508107227 */ /* 0x000fe200078e00ff */
[----:B------:R-:W-:-:S03]  /*dd30*/  ISETP.GT.U32.AND P6, PT, R7, R2, PT ;  /* 0x000000020700720c */ /* 0x000fc60003fc4070 */
[----:B------:R-:W-:Y:S02]  /*dd40*/  IMAD.MOV.U32 R20, RZ, RZ, R15 ;  /* 0x000000ffff147224 */ /* 0x000fe400078e000f */
[----:B------:R-:W-:Y:S02]  /*dd50*/  IMAD.MOV R15, RZ, RZ, -R16 ;  /* 0x000000ffff0f7224 */ /* 0x000fe400078e0a10 */
[----:B------:R-:W-:Y:S01]  /*dd60*/  @!P0 IMAD.IADD R14, R14, 0x1, -R7 ;  /* 0x000000010e0e8824 */ /* 0x000fe200078e0a07 */
[----:B------:R-:W-:Y:S01]  /*dd70*/  ISETP.GE.AND P0, PT, R17, RZ, PT ;  /* 0x000000ff1100720c */ /* 0x000fe20003f06270 */
[C---:B------:R-:W-:Y:S02]  /*dd80*/  IMAD R5, R7.reuse, R15, R5 ;  /* 0x0000000f07057224 */ /* 0x040fe400078e0205 */
[--C-:B------:R-:W-:Y:S02]  /*dd90*/  @!P3 IMAD.IADD R4, R4, 0x1, -R7.reuse ;  /* 0x000000010404b824 */ /* 0x100fe400078e0a07 */
[----:B------:R-:W-:Y:S01]  /*dda0*/  @!P6 IMAD.IADD R2, R2, 0x1, -R7 ;  /* 0x000000010202e824 */ /* 0x000fe200078e0a07 */
[----:B------:R-:W-:Y:S01]  /*ddb0*/  ISETP.GE.AND P6, PT, R12, RZ, PT ;  /* 0x000000ff0c00720c */ /* 0x000fe20003fc6270 */
[----:B------:R-:W-:Y:S01]  /*ddc0*/  IMAD.HI.U32 R12, R8, R10, RZ ;  /* 0x0000000a080c7227 */ /* 0x000fe200078e00ff */
[----:B------:R-:W-:-:S03]  /*ddd0*/  ISETP.GT.U32.AND P3, PT, R7, R4, PT ;  /* 0x000000040700720c */ /* 0x000fc60003f64070 */
[----:B------:R-:W-:Y:S01]  /*dde0*/  @!P5 IMAD.MOV R14, RZ, RZ, -R14 ;  /* 0x000000ffff0ed224 */ /* 0x000fe200078e0a0e */
[C---:B------:R-:W-:Y:S01]  /*ddf0*/  ISETP.GT.U32.AND P5, PT, R7.reuse, R5, PT ;  /* 0x000000050700720c */ /* 0x040fe20003fa4070 */
[----:B------:R-:W-:Y:S02]  /*de00*/  IMAD.MOV R12, RZ, RZ, -R12 ;  /* 0x000000ffff0c7224 */ /* 0x000fe400078e0a0c */
[----:B------:R-:W-:Y:S01]  /*de10*/  @!P4 IMAD.MOV R20, RZ, RZ, -R20 ;  /* 0x000000ffff14c224 */ /* 0x000fe200078e0a14 */
[C---:B------:R-:W-:Y:S01]  /*de20*/  ISETP.GT.U32.AND P4, PT, R7.reuse, R6, PT ;  /* 0x000000060700720c */ /* 0x040fe20003f84070 */
[C---:B------:R-:W-:Y:S02]  /*de30*/  IMAD R10, R7.reuse, R12, R10 ;  /* 0x0000000c070a7224 */ /* 0x040fe400078e020a */
[----:B------:R-:W-:Y:S01]  /*de40*/  IMAD.MOV.U32 R19, RZ, RZ, R13 ;  /* 0x000000ffff137224 */ /* 0x000fe200078e000d */
[----:B------:R-:W-:Y:S01]  /*de50*/  STL [R1+0x3bc], R20 ;  /* 0x0003bc1401007387 */ /* 0x000fe20000100800 */
[----:B------:R-:W-:Y:S01]  /*de60*/  @!P3 IMAD.IADD R4, R4, 0x1, -R7 ;  /* 0x000000010404b824 */ /* 0x000fe200078e0a07 */
[C---:B------:R-:W-:Y:S01]  /*de70*/  ISETP.GT.U32.AND P3, PT, R7.reuse, R10, PT ;  /* 0x0000000a0700720c */ /* 0x040fe20003f64070 */
[----:B------:R-:W-:Y:S01]  /*de80*/  @!P1 IMAD.MOV R19, RZ, RZ, -R19 ;  /* 0x000000ffff139224 */ /* 0x000fe200078e0a13 */
[----:B------:R-:W-:Y:S01]  /*de90*/  ISETP.GT.U32.AND P1, PT, R7, R2, PT ;  /* 0x000000020700720c */ /* 0x000fe20003f24070 */
[----:B------:R-:W-:-:S02]  /*dea0*/  @!P5 IMAD.IADD R5, R5, 0x1, -R7 ;  /* 0x000000010505d824 */ /* 0x000fc400078e0a07 */
[----:B------:R-:W-:Y:S01]  /*deb0*/  VIADD R11, R3, 0x1ff ;  /* 0x000001ff030b7836 */ /* 0x000fe20000000000 */
[----:B------:R-:W-:Y:S01]  /*dec0*/  STL [R1+0x3d8], R19 ;  /* 0x0003d81301007387 */ /* 0x000fe20000100800 */
[--C-:B------:R-:W-:Y:S01]  /*ded0*/  @!P4 IMAD.IADD R6, R6, 0x1, -R7.reuse ;  /* 0x000000010606c824 */ /* 0x100fe200078e0a07 */
[----:B------:R-:W-:Y:S01]  /*dee0*/  ISETP.GT.U32.AND P5, PT, R7, R5, PT ;  /* 0x000000050700720c */ /* 0x000fe20003fa4070 */
[----:B------:R-:W-:Y:S01]  /*def0*/  VIADD R12, R3, 0x107 ;  /* 0x00000107030c7836 */ /* 0x000fe20000000000 */
[----:B------:R0:W-:Y:S01]  /*df00*/  STL [R1+0x20], R14 ;  /* 0x0000200e01007387 */ /* 0x0001e20000100800 */
[----:B------:R-:W-:Y:S01]  /*df10*/  IABS R18, R11 ;  /* 0x0000000b00127213 */ /* 0x000fe20000000000 */
[----:B------:R-:W-:Y:S01]  /*df20*/  @!P6 IMAD.MOV R4, RZ, RZ, -R4 ;  /* 0x000000ffff04e224 */ /* 0x000fe200078e0a04 */
[----:B------:R-:W-:Y:S01]  /*df30*/  ISETP.GE.AND P4, PT, R9, RZ, PT ;  /* 0x000000ff0900720c */ /* 0x000fe20003f86270 */
[--C-:B------:R-:W-:Y:S02]  /*df40*/  @!P3 IMAD.IADD R10, R10, 0x1, -R7.reuse ;  /* 0x000000010a0ab824 */ /* 0x100fe400078e0a07 */
[----:B------:R-:W-:Y:S01]  /*df50*/  @!P1 IMAD.IADD R2, R2, 0x1, -R7 ;  /* 0x0000000102029824 */ /* 0x000fe200078e0a07 */
[----:B------:R-:W-:Y:S01]  /*df60*/  ISETP.GE.AND P1, PT, R11, RZ, PT ;  /* 0x000000ff0b00720c */ /* 0x000fe20003f26270 */
[----:B------:R-:W-:Y:S01]  /*df70*/  VIADD R11, R3, 0x106 ;  /* 0x00000106030b7836 */ /* 0x000fe20000000000 */
[----:B------:R-:W-:Y:S01]  /*df80*/  ISETP.GT.U32.AND P3, PT, R7, R10, PT ;  /* 0x0000000a0700720c */ /* 0x000fe20003f64070 */
[----:B0-----:R-:W-:-:S02]  /*df90*/  IMAD.MOV.U32 R14, RZ, RZ, R6 ;  /* 0x000000ffff0e7224 */ /* 0x001fc400078e0006 */
[----:B------:R-:W-:Y:S01]  /*dfa0*/  IMAD.HI.U32 R13, R8, R18, RZ ;  /* 0x00000012080d7227 */ /* 0x000fe200078e00ff */
[----:B------:R-:W-:-:S03]  /*dfb0*/  IABS R15, R11 ;  /* 0x0000000b000f7213 */ /* 0x000fc60000000000 */
[----:B------:R-:W-:Y:S01]  /*dfc0*/  @!P2 IMAD.MOV R14, RZ, RZ, -R14 ;  /* 0x000000ffff0ea224 */ /* 0x000fe200078e0a0e */
[----:B------:R-:W-:Y:S01]  /*dfd0*/  ISETP.GE.AND P2, PT, R11, RZ, PT ;  /* 0x000000ff0b00720c */ /* 0x000fe20003f46270 */
[----:B------:R-:W-:Y:S01]  /*dfe0*/  @!P0 IMAD.MOV R2, RZ, RZ, -R2 ;  /* 0x000000ffff028224 */ /* 0x000fe200078e0a02 */
[----:B------:R-:W-:Y:S01]  /*dff0*/  ISETP.GE.AND P0, PT, R12, RZ, PT ;  /* 0x000000ff0c00720c */ /* 0x000fe20003f06270 */
[----:B------:R-:W-:Y:S01]  /*e000*/  @!P5 IMAD.IADD R5, R5, 0x1, -R7 ;  /* 0x000000010505d824 */ /* 0x000fe200078e0a07 */
[----:B------:R0:W-:Y:S01]  /*e010*/  STL [R1+0x210], R14 ;  /* 0x0002100e01007387 */ /* 0x0001e20000100800 */
[----:B------:R-:W-:Y:S01]  /*e020*/  IMAD.MOV R13, RZ, RZ, -R13 ;  /* 0x000000ffff0d7224 */ /* 0x000fe200078e0a0d */
[----:B------:R-:W-:Y:S01]  /*e030*/  ISETP.GE.AND P5, PT, R3, RZ, PT ;  /* 0x000000ff0300720c */ /* 0x000fe20003fa6270 */
[----:B------:R-:W-:Y:S01]  /*e040*/  IMAD.MOV.U32 R6, RZ, RZ, R5 ;  /* 0x000000ffff067224 */ /* 0x000fe200078e0005 */
[----:B------:R1:W-:Y:S01]  /*e050*/  STL [R1+0x3cc], R2 ;  /* 0x0003cc0201007387 */ /* 0x0003e20000100800 */
[----:B------:R-:W-:-:S02]  /*e060*/  IMAD R18, R7, R13, R18 ;  /* 0x0000000d07127224 */ /* 0x000fc400078e0212 */
[----:B------:R-:W-:Y:S01]  /*e070*/  @!P4 IMAD.MOV R6, RZ, RZ, -R6 ;  /* 0x000000ffff06c224 */ /* 0x000fe200078e0a06 */
[----:B------:R3:W-:Y:S01]  /*e080*/  STL [R1+0x3e0], R4 ;  /* 0x0003e00401007387 */ /* 0x0007e20000100800 */
[----:B------:R-:W-:Y:S01]  /*e090*/  @!P3 IMAD.IADD R10, R10, 0x1, -R7 ;  /* 0x000000010a0ab824 */ /* 0x000fe200078e0a07 */
[----:B0-----:R-:W-:Y:S01]  /*e0a0*/  IABS R14, R12 ;  /* 0x0000000c000e7213 */ /* 0x001fe20000000000 */
[----:B------:R-:W-:Y:S01]  /*e0b0*/  VIADD R9, R3, 0x108 ;  /* 0x0000010803097836 */ /* 0x000fe20000000000 */
[----:B------:R-:W-:Y:S01]  /*e0c0*/  ISETP.GT.U32.AND P4, PT, R7, R18, PT ;  /* 0x000000120700720c */ /* 0x000fe20003f84070 */
[----:B------:R0:W-:Y:S01]  /*e0d0*/  STL [R1+0x3d4], R6 ;  /* 0x0003d40601007387 */ /* 0x0001e20000100800 */
[C---:B-1----:R-:W-:Y:S02]  /*e0e0*/  IMAD.HI.U32 R2, R8.reuse, R15, RZ ;  /* 0x0000000f08027227 */ /* 0x042fe400078e00ff */
[----:B------:R-:W-:Y:S02]  /*e0f0*/  IABS R11, R9 ;  /* 0x00000009000b7213 */ /* 0x000fe40000000000 */
[----:B---3--:R-:W-:Y:S01]  /*e100*/  IMAD.HI.U32 R4, R8, R14, RZ ;  /* 0x0000000e08047227 */ /* 0x008fe200078e00ff */
[----:B------:R-:W-:-:S03]  /*e110*/  ISETP.GE.AND P6, PT, R9, RZ, PT ;  /* 0x000000ff0900720c */ /* 0x000fc60003fc6270 */
[----:B------:R-:W-:Y:S02]  /*e120*/  IMAD.MOV R5, RZ, RZ, -R2 ;  /* 0x000000ffff057224 */ /* 0x000fe400078e0a02 */
[----:B------:R-:W-:Y:S02]  /*e130*/  IMAD.MOV R4, RZ, RZ, -R4 ;  /* 0x000000ffff047224 */ /* 0x000fe400078e0a04 */
[C---:B------:R-:W-:Y:S02]  /*e140*/  IMAD R15, R7.reuse, R5, R15 ;  /* 0x00000005070f7224 */ /* 0x040fe400078e020f */
[C---:B------:R-:W-:Y:S02]  /*e150*/  IMAD R14, R7.reuse, R4, R14 ;  /* 0x00000004070e7224 */ /* 0x040fe400078e020e */
[----:B0-----:R-:W-:Y:S01]  /*e160*/  IMAD.MOV.U32 R6, RZ, RZ, R10 ;  /* 0x000000ffff067224 */ /* 0x001fe200078e000a */
[----:B------:R-:W-:Y:S01]  /*e170*/  ISETP.GT.U32.AND P3, PT, R7, R15, PT ;  /* 0x0000000f0700720c */ /* 0x000fe20003f64070 */
[----:B------:R-:W-:-:S04]  /*e180*/  IMAD.HI.U32 R2, R8, R11, RZ ;  /* 0x0000000b08027227 */ /* 0x000fc800078e00ff */
[----:B------:R-:W-:Y:S01]  /*e190*/  @!P5 IMAD.MOV R6, RZ, RZ, -R6 ;  /* 0x000000ffff06d224 */ /* 0x000fe200078e0a06 */
[----:B------:R-:W-:Y:S01]  /*e1a0*/  ISETP.GT.U32.AND P5, PT, R7, R14, PT ;  /* 0x0000000e0700720c */ /* 0x000fe20003fa4070 */
[----:B------:R-:W-:Y:S02]  /*e1b0*/  @!P4 IMAD.IADD R18, R18, 0x1, -R7 ;  /* 0x000000011212c824 */ /* 0x000fe400078e0a07 */
[----:B------:R-:W-:Y:S01]  /*e1c0*/  IMAD.MOV R2, RZ, RZ, -R2 ;  /* 0x000000ffff027224 */ /* 0x000fe200078e0a02 */
[----:B------:R0:W-:Y:S01]  /*e1d0*/  STL [R1+0x84], R6 ;  /* 0x0000840601007387 */ /* 0x0001e20000100800 */
[----:B------:R-:W-:Y:S01]  /*e1e0*/  VIADD R19, R3, 0x109 ;  /* 0x0000010903137836 */ /* 0x000fe20000000000 */
[----:B------:R-:W-:Y:S01]  /*e1f0*/  ISETP.GT.U32.AND P4, PT, R7, R18, PT ;  /* 0x000000120700720c */ /* 0x000fe20003f84070 */
[----:B------:R-:W-:Y:S02]  /*e200*/  VIADD R10, R3, 0x10a ;  /* 0x0000010a030a7836 */ /* 0x000fe40000000000 */
[----:B------:R-:W-:Y:S01]  /*e210*/  IMAD R11, R7, R2, R11 ;  /* 0x00000002070b7224 */ /* 0x000fe200078e020b */
[----:B------:R-:W-:Y:S01]  /*e220*/  IABS R2, R19 ;  /* 0x0000001300027213 */ /* 0x000fe20000000000 */
[----:B------:R-:W-:-:S02]  /*e230*/  @!P3 IMAD.IADD R15, R15, 0x1, -R7 ;  /* 0x000000010f0fb824 */ /* 0x000fc400078e0a07 */
[----:B------:R-:W-:Y:S01]  /*e240*/  @!P5 IMAD.IADD R14, R14, 0x1, -R7 ;  /* 0x000000010e0ed824 */ /* 0x000fe200078e0a07 */
[----:B0-----:R-:W-:Y:S01]  /*e250*/  IABS R6, R10 ;  /* 0x0000000a00067213 */ /* 0x001fe20000000000 */
[C---:B------:R-:W-:Y:S01]  /*e260*/  IMAD.HI.U32 R16, R8.reuse, R2, RZ ;  /* 0x0000000208107227 */ /* 0x040fe200078e00ff */
[C---:B------:R-:W-:Y:S02]  /*e270*/  ISETP.GT.U32.AND P3, PT, R7.reuse, R15, PT ;  /* 0x0000000f0700720c */ /* 0x040fe40003f64070 */
[----:B------:R-:W-:Y:S01]  /*e280*/  ISETP.GT.U32.AND P5, PT, R7, R14, PT ;  /* 0x0000000e0700720c */ /* 0x000fe20003fa4070 */
[----:B------:R-:W-:-:S04]  /*e290*/  IMAD.HI.U32 R4, R8, R6, RZ ;  /* 0x0000000608047227 */ /* 0x000fc800078e00ff */
[----:B------:R-:W-:Y:S02]  /*e2a0*/  IMAD.MOV R16, RZ, RZ, -R16 ;  /* 0x000000ffff107224 */ /* 0x000fe400078e0a10 */
[----:B------:R-:W-:Y:S02]  /*e2b0*/  IMAD.MOV R4, RZ, RZ, -R4 ;  /* 0x000000ffff047224 */ /* 0x000fe400078e0a04 */
[--C-:B------:R-:W-:Y:S01]  /*e2c0*/  @!P4 IMAD.IADD R18, R18, 0x1, -R7.reuse ;  /* 0x000000011212c824 */ /* 0x100fe200078e0a07 */
[C---:B------:R-:W-:Y:S01]  /*e2d0*/  ISETP.GT.U32.AND P4, PT, R7.reuse, R11, PT ;  /* 0x0000000b0700720c */ /* 0x040fe20003f84070 */
        /* <DEDUP_REMOVED lines=8> */
[----:B------:R-:W-:Y:S01]  /*e360*/  IMAD.MOV.U32 R20, RZ, RZ, R18 ;  /* 0x000000ffff147224 */ /* 0x000fe200078e0012 */
[----:B------:R-:W-:Y:S01]  /*e370*/  IABS R12, R9 ;  /* 0x00000009000c7213 */ /* 0x000fe20000000000 */
[--C-:B------:R-:W-:Y:S01]  /*e380*/  @!P4 IMAD.IADD R11, R11, 0x1, -R7.reuse ;  /* 0x000000010b0bc824 */ /* 0x100fe200078e0a07 */
[----:B------:R-:W-:Y:S01]  /*e390*/  IABS R18, R4 ;  /* 0x0000000400127213 */ /* 0x000fe20000000000 */
[----:B------:R-:W-:Y:S01]  /*e3a0*/  VIADD R5, R3, 0x10c ;  /* 0x0000010c03057836 */ /* 0x000fe20000000000 */
[----:B------:R-:W-:Y:S01]  /*e3b0*/  ISETP.GE.AND P4, PT, R19, RZ, PT ;  /* 0x000000ff1300720c */ /* 0x000fe20003f86270 */
[----:B------:R-:W-:Y:S01]  /*e3c0*/  @!P1 IMAD.MOV R20, RZ, RZ, -R20 ;  /* 0x000000ffff149224 */ /* 0x000fe200078e0a14 */
[C---:B------:R-:W-:Y:S01]  /*e3d0*/  ISETP.GT.U32.AND P1, PT, R7.reuse, R11, PT ;  /* 0x0000000b0700720c */ /* 0x040fe20003f24070 */
[--C-:B------:R-:W-:Y:S01]  /*e3e0*/  @!P3 IMAD.IADD R2, R2, 0x1, -R7.reuse ;  /* 0x000000010202b824 */ /* 0x100fe200078e0a07 */
[----:B------:R-:W-:Y:S01]  /*e3f0*/  IABS R13, R5 ;  /* 0x00000005000d7213 */ /* 0x000fe20000000000 */
[----:B------:R-:W-:Y:S01]  /*e400*/  @!P5 IMAD.IADD R6, R6, 0x1, -R7 ;  /* 0x000000010606d824 */ /* 0x000fe200078e0a07 */
[----:B------:R-:W-:Y:S01]  /*e410*/  ISETP.GE.AND P3, PT, R10, RZ, PT ;  /* 0x000000ff0a00720c */ /* 0x000fe20003f66270 */
[----:B------:R-:W-:Y:S01]  /*e420*/  IMAD.HI.U32 R17, R8, R12, RZ ;  /* 0x0000000c08117227 */ /* 0x000fe200078e00ff */
[----:B------:R0:W-:Y:S02]  /*e430*/  STL [R1+0x638], R20 ;  /* 0x0006381401007387 */ /* 0x0001e40000100800 */
[----:B------:R-:W-:Y:S01]  /*e440*/  ISETP.GT.U32.AND P5, PT, R7, R6, PT ;  /* 0x000000060700720c */ /* 0x000fe20003fa4070 */
[----:B------:R-:W-:-:S02]  /*e450*/  IMAD.MOV.U32 R10, RZ, RZ, R18 ;  /* 0x000000ffff0a7224 */ /* 0x000fc400078e0012 */
[----:B------:R-:W-:-:S04]  /*e460*/  IMAD.HI.U32 R16, R8, R13, RZ ;  /* 0x0000000d08107227 */ /* 0x000fc800078e00ff */
[----:B------:R-:W-:Y:S02]  /*e470*/  IMAD.MOV R17, RZ, RZ, -R17 ;  /* 0x000000ffff117224 */ /* 0x000fe400078e0a11 */
[----:B0-----:R-:W-:Y:S02]  /*e480*/  IMAD.MOV.U32 R20, RZ, RZ, R15 ;  /* 0x000000ffff147224 */ /* 0x001fe400078e000f */
[----:B------:R-:W-:-:S04]  /*e490*/  IMAD.HI.U32 R15, R8, R10, RZ ;  /* 0x0000000a080f7227 */ /* 0x000fc800078e00ff */
[----:B------:R-:W-:Y:S02]  /*e4a0*/  IMAD.MOV R16, RZ, RZ, -R16 ;  /* 0x000000ffff107224 */ /* 0x000fe400078e0a10 */
[----:B------:R-:W-:Y:S02]  /*e4b0*/  IMAD R12, R7, R17, R12 ;  /* 0x00000011070c7224 */ /* 0x000fe400078e020c */
[----:B------:R-:W-:Y:S02]  /*e4c0*/  @!P1 IMAD.IADD R11, R11, 0x1, -R7 ;  /* 0x000000010b0b9824 */ /* 0x000fe400078e0a07 */
[----:B------:R-:W-:Y:S01]  /*e4d0*/  IMAD.MOV R15, RZ, RZ, -R15 ;  /* 0x000000ffff0f7224 */ /* 0x000fe200078e0a0f */
[----:B------:R-:W-:Y:S01]  /*e4e0*/  ISETP.GT.U32.AND P1, PT, R7, R12, PT ;  /* 0x0000000c0700720c */ /* 0x000fe20003f24070 */
[----:B------:R-:W-:Y:S01]  /*e4f0*/  @!P0 IMAD.MOV R14, RZ, RZ, -R14 ;  /* 0x000000ffff0e8224 */ /* 0x000fe200078e0a0e */
[----:B------:R-:W-:Y:S01]  /*e500*/  ISETP.GE.AND P0, PT, R9, RZ, PT ;  /* 0x000000ff0900720c */ /* 0x000fe20003f06270 */
[----:B------:R-:W-:-:S02]  /*e510*/  IMAD R13, R7, R16, R13 ;  /* 0x00000010070d7224 */ /* 0x000fc400078e020d */
[----:B------:R-:W-:Y:S01]  /*e520*/  @!P2 IMAD.MOV R20, RZ, RZ, -R20 ;  /* 0x000000ffff14a224 */ /* 0x000fe200078e0a14 */
[C---:B------:R-:W-:Y:S01]  /*e530*/  ISETP.GT.U32.AND P2, PT, R7.reuse, R2, PT ;  /* 0x000000020700720c */ /* 0x040fe20003f44070 */
[----:B------:R-:W-:Y:S02]  /*e540*/  IMAD.MOV.U32 R16, RZ, RZ, R11 ;  /* 0x000000ffff107224 */ /* 0x000fe400078e000b */
[C---:B------:R-:W-:Y:S01]  /*e550*/  IMAD R9, R7.reuse, R15, R10 ;  /* 0x0000000f07097224 */ /* 0x040fe200078e020a */
[----:B------:R-:W-:Y:S01]  /*e560*/  STL [R1+0x3f4], R20 ;  /* 0x0003f41401007387 */ /* 0x000fe20000100800 */
[----:B------:R-:W-:Y:S01]  /*e570*/  @!P6 IMAD.MOV R16, RZ, RZ, -R16 ;  /* 0x000000ffff10e224 */ /* 0x000fe200078e0a10 */
[C---:B------:R-:W-:Y:S01]  /*e580*/  ISETP.GT.U32.AND P6, PT, R7.reuse, R13, PT ;  /* 0x0000000d0700720c */ /* 0x040fe20003fc4070 */
[----:B------:R-:W-:Y:S01]  /*e590*/  @!P5 IMAD.IADD R6, R6, 0x1, -R7 ;  /* 0x000000010606d824 */ /* 0x000fe200078e0a07 */
[----:B------:R-:W-:Y:S01]  /*e5a0*/  ISETP.GT.U32.AND P5, PT, R7, R9, PT ;  /* 0x000000090700720c */ /* 0x000fe20003fa4070 */
[----:B------:R0:W-:Y:S01]  /*e5b0*/  STL [R1+0x3ec], R14 ;  /* 0x0003ec0e01007387 */ /* 0x0001e20000100800 */
[----:B------:R-:W-:-:S02]  /*e5c0*/  VIADD R10, R3, 0x10f ;  /* 0x0000010f030a7836 */ /* 0x000fc40000000000 */
[--C-:B------:R-:W-:Y:S01]  /*e5d0*/  @!P1 IMAD.IADD R12, R12, 0x1, -R7.reuse ;  /* 0x000000010c0c9824 */ /* 0x100fe200078e0a07 */
[----:B------:R-:W-:Y:S01]  /*e5e0*/  ISETP.GE.AND P1, PT, R4, RZ, PT ;  /* 0x000000ff0400720c */ /* 0x000fe20003f26270 */
[--C-:B------:R-:W-:Y:S01]  /*e5f0*/  @!P2 IMAD.IADD R2, R2, 0x1, -R7.reuse ;  /* 0x000000010202a824 */ /* 0x100fe200078e0a07 */
[----:B------:R-:W-:Y:S01]  /*e600*/  ISETP.GE.AND P2, PT, R5, RZ, PT ;  /* 0x000000ff0500720c */ /* 0x000fe20003f46270 */
[----:B------:R1:W-:Y:S01]  /*e610*/  STL [R1+0x224], R16 ;  /* 0x0002241001007387 */ /* 0x0003e20000100800 */
[----:B------:R-:W-:Y:S01]  /*e620*/  IABS R5, R10 ;  /* 0x0000000a00057213 */ /* 0x000fe20000000000 */
[----:B------:R-:W-:Y:S02]  /*e630*/  IMAD.MOV.U32 R11, RZ, RZ, R2 ;  /* 0x000000ffff0b7224 */ /* 0x000fe400078e0002 */
[----:B0-----:R-:W-:Y:S02]  /*e640*/  VIADD R14, R3, 0x10e ;  /* 0x0000010e030e7836 */ /* 0x001fe40000000000 */
[--C-:B------:R-:W-:Y:S01]  /*e650*/  @!P6 IMAD.IADD R13, R13, 0x1, -R7.reuse ;  /* 0x000000010d0de824 */ /* 0x100fe200078e0a07 */
[----:B------:R-:W-:Y:S01]  /*e660*/  ISETP.GT.U32.AND P6, PT, R7, R12, PT ;  /* 0x0000000c0700720c */ /* 0x000fe20003fc4070 */
[----:B------:R-:W-:Y:S01]  /*e670*/  @!P5 IMAD.IADD R9, R9, 0x1, -R7 ;  /* 0x000000010909d824 */ /* 0x000fe200078e0a07 */
[----:B------:R-:W-:Y:S01]  /*e680*/  IABS R17, R14 ;  /* 0x0000000e00117213 */ /* 0x000fe20000000000 */
[----:B------:R-:W-:Y:S01]  /*e690*/  @!P4 IMAD.MOV R11, RZ, RZ, -R11 ;  /* 0x000000ffff0bc224 */ /* 0x000fe200078e0a0b */
[C---:B------:R-:W-:Y:S01]  /*e6a0*/  ISETP.GT.U32.AND P5, PT, R7.reuse, R13, PT ;  /* 0x0000000d0700720c */ /* 0x040fe20003fa4070 */
[----:B-1----:R-:W-:Y:S01]  /*e6b0*/  IMAD.HI.U32 R16, R8, R5, RZ ;  /* 0x0000000508107227 */ /* 0x002fe200078e00ff */
[----:B------:R-:W-:-:S02]  /*e6c0*/  ISETP.GT.U32.AND P4, PT, R7, R9, PT ;  /* 0x000000090700720c */ /* 0x000fc40003f84070 */
[----:B------:R0:W-:Y:S01]  /*e6d0*/  STL [R1+0x228], R11 ;  /* 0x0002280b01007387 */ /* 0x0001e20000100800 */
[----:B------:R-:W-:-:S04]  /*e6e0*/  IMAD.HI.U32 R4, R8, R17, RZ ;  /* 0x0000001108047227 */ /* 0x000fc800078e00ff */
[----:B------:R-:W-:Y:S02]  /*e6f0*/  IMAD.MOV R4, RZ, RZ, -R4 ;  /* 0x000000ffff047224 */ /* 0x000fe400078e0a04 */
[----:B------:R-:W-:Y:S02]  /*e700*/  IMAD.MOV R16, RZ, RZ, -R16 ;  /* 0x000000ffff107224 */ /* 0x000fe400078e0a10 */
[C---:B------:R-:W-:Y:S02]  /*e710*/  IMAD R4, R7.reuse, R4, R17 ;  /* 0x0000000407047224 */ /* 0x040fe400078e0211 */
[----:B------:R-:W-:Y:S02]  /*e720*/  @!P6 IMAD.IADD R12, R12, 0x1, -R7 ;  /* 0x000000010c0ce824 */ /* 0x000fe400078e0a07 */
[C---:B------:R-:W-:Y:S01]  /*e730*/  IMAD R5, R7.reuse, R16, R5 ;  /* 0x0000001007057224 */ /* 0x040fe200078e0205 */
[----:B------:R-:W-:Y:S01]  /*e740*/  ISETP.GT.U32.AND P6, PT, R7, R4, PT ;  /* 0x000000040700720c */ /* 0x000fe20003fc4070 */
[----:B------:R-:W-:-:S02]  /*e750*/  VIADD R15, R3, 0x110 ;  /* 0x00000110030f7836 */ /* 0x000fc40000000000 */
[--C-:B------:R-:W-:Y:S01]  /*e760*/  @!P4 IMAD.IADD R9, R9, 0x1, -R7.reuse ;  /* 0x000000010909c824 */ /* 0x100fe200078e0a07 */
[----:B------:R-:W-:Y:S01]  /*e770*/  ISETP.GT.U32.AND P4, PT, R7, R5, PT ;  /* 0x000000050700720c */ /* 0x000fe20003f84070 */
[----:B0-----:R-:W-:Y:S01]  /*e780*/  VIADD R11, R3, 0x111 ;  /* 0x00000111030b7836 */ /* 0x001fe20000000000 */
[----:B------:R-:W-:Y:S01]  /*e790*/  IABS R2, R15 ;  /* 0x0000000f00027213 */ /* 0x000fe20000000000 */
[----:B------:R-:W-:Y:S01]  /*e7a0*/  @!P5 IMAD.IADD R13, R13, 0x1, -R7 ;  /* 0x000000010d0dd824 */ /* 0x000fe200078e0a07 */
[----:B------:R-:W-:Y:S01]  /*e7b0*/  ISETP.GE.AND P5, PT, R14, RZ, PT ;  /* 0x000000ff0e00720c */ /* 0x000fe20003fa6270 */
[----:B------:R-:W-:Y:S01]  /*e7c0*/  VIADD R14, R3, 0x112 ;  /* 0x00000112030e7836 */ /* 0x000fe20000000000 */
[----:B------:R-:W-:Y:S01]  /*e7d0*/  IABS R19, R11 ;  /* 0x0000000b00137213 */ /* 0x000fe20000000000 */
[----:B------:R-:W-:-:S04]  /*e7e0*/  IMAD.HI.U32 R16, R8, R2, RZ ;  /* 0x0000000208107227 */ /* 0x000fc800078e00ff */
[----:B------:R-:W-:Y:S01]  /*e7f0*/  @!P6 IMAD.IADD R4, R4, 0x1, -R7 ;  /* 0x000000010404e824 */ /* 0x000fe200078e0a07 */
[----:B------:R-:W-:Y:S01]  /*e800*/  ISETP.GE.AND P6, PT, R10, RZ, PT ;  /* 0x000000ff0a00720c */ /* 0x000fe20003fc6270 */
[----:B------:R-:W-:-:S04]  /*e810*/  IMAD.HI.U32 R17, R8, R19, RZ ;  /* 0x0000001308117227 */ /* 0x000fc800078e00ff */
[----:B------:R-:W-:Y:S02]  /*e820*/  IMAD.MOV R16, RZ, RZ, -R16 ;  /* 0x000000ffff107224 */ /* 0x000fe400078e0a10 */
[----:B------:R-:W-:Y:S02]  /*e830*/  @!P4 IMAD.IADD R5, R5, 0x1, -R7 ;  /* 0x000000010505c824 */ /* 0x000fe400078e0a07 */
[----:B------:R-:W-:Y:S01]  /*e840*/  @!P3 IMAD.MOV R6, RZ, RZ, -R6 ;  /* 0x000000ffff06b224 */ /* 0x000fe200078e0a06 */
[C---:B------:R-:W-:Y:S01]  /*e850*/  ISETP.GT.U32.AND P3, PT, R7.reuse, R4, PT ;  /* 0x000000040700720c */ /* 0x040fe20003f64070 */
[----:B------:R-:W-:Y:S01]  /*e860*/  IMAD.MOV R17, RZ, RZ, -R17 ;  /* 0x000000ffff117224 */ /* 0x000fe200078e0a11 */
[----:B------:R-:W-:Y:S01]  /*e870*/  ISETP.GT.U32.AND P4, PT, R7, R5, PT ;  /* 0x000000050700720c */ /* 0x000fe20003f84070 */
[----:B------:R-:W-:Y:S01]  /*e880*/  VIADD R10, R3, 0x113 ;  /* 0x00000113030a7836 */ /* 0x000fe20000000000 */
[----:B------:R0:W-:Y:S01]  /*e890*/  STL [R1+0x3dc], R6 ;  /* 0x0003dc0601007387 */ /* 0x0001e20000100800 */
[----:B------:R-:W-:Y:S01]  /*e8a0*/  IMAD R2, R7, R16, R2 ;  /* 0x0000001007027224 */ /* 0x000fe200078e0202 */
[----:B------:R-:W-:Y:S01]  /*e8b0*/  IABS R16, R14 ;  /* 0x0000000e00107213 */ /* 0x000fe20000000000 */
[----:B------:R-:W-:-:S02]  /*e8c0*/  IMAD.MOV.U32 R18, RZ, RZ, R12 ;  /* 0x000000ffff127224 */ /* 0x000fc400078e000c */
[C---:B------:R-:W-:Y:S01]  /*e8d0*/  IMAD R19, R7.reuse, R17, R19 ;  /* 0x0000001107137224 */ /* 0x040fe200078e0213 */
[----:B------:R-:W-:Y:S01]  /*e8e0*/  IABS R17, R10 ;  /* 0x0000000a00117213 */ /* 0x000fe20000000000 */
[----:B------:R-:W-:Y:S01]  /*e8f0*/  @!P0 IMAD.MOV R18, RZ, RZ, -R18 ;  /* 0x000000ffff128224 */ /* 0x000fe200078e0a12 */
[----:B------:R-:W-:Y:S01]  /*e900*/  ISETP.GT.U32.AND P0, PT, R7, R2, PT ;  /* 0x000000020700720c */ /* 0x000fe20003f04070 */
[----:B------:R-:W-:Y:S02]  /*e910*/  IMAD.MOV.U32 R12, RZ, RZ, R9 ;  /* 0x000000ffff0c7224 */ /* 0x000fe400078e0009 */
[C---:B0-----:R-:W-:Y:S01]  /*e920*/  IMAD.HI.U32 R6, R8.reuse, R16, RZ ;  /* 0x0000001008067227 */ /* 0x041fe200078e00ff */
[----:B------:R0:W-:Y:S03]  /*e930*/  STL [R1+0x3e8], R18 ;  /* 0x0003e81201007387 */ /* 0x0001e60000100800 */
[----:B------:R-:W-:-:S04]  /*e940*/  IMAD.HI.U32 R9, R8, R17, RZ ;  /* 0x0000001108097227 */ /* 0x000fc800078e00ff */
[----:B------:R-:W-:Y:S01]  /*e950*/  @!P3 IMAD.IADD R4, R4, 0x1, -R7 ;  /* 0x000000010404b824 */ /* 0x000fe200078e0a07 */
[----:B------:R-:W-:Y:S01]  /*e960*/  ISETP.GE.AND P3, PT, R11, RZ, PT ;  /* 0x000000ff0b00720c */ /* 0x000fe20003f66270 */
[----:B------:R-:W-:Y:S02]  /*e970*/  IMAD.MOV R6, RZ, RZ, -R6 ;  /* 0x000000ffff067224 */ /* 0x000fe400078e0a06 */
[----:B------:R-:W-:Y:S01]  /*e980*/  @!P2 IMAD.MOV R13, RZ, RZ, -R13 ;  /* 0x000000ffff0da224 */ /* 0x000fe200078e0a0d */
[----:B------:R-:W-:Y:S01]  /*e990*/  ISETP.GT.U32.AND P2, PT, R7, R19, PT ;  /* 0x000000130700720c */ /* 0x000fe20003f44070 */
[----:B------:R-:W-:Y:S01]  /*e9a0*/  @!P1 IMAD.MOV R12, RZ, RZ, -R12 ;  /* 0x000000ffff0c9224 */ /* 0x000fe200078e0a0c */
[----:B------:R-:W-:Y:S01]  /*e9b0*/  ISETP.GE.AND P1, PT, R15, RZ, PT ;  /* 0x000000ff0f00720c */ /* 0x000fe20003f26270 */
[----:B------:R-:W-:Y:S01]  /*e9c0*/  IMAD.MOV R9, RZ, RZ, -R9 ;  /* 0x000000ffff097224 */ /* 0x000fe200078e0a09 */
[----:B------:R1:W-:Y:S01]  /*e9d0*/  STL [R1+0x3fc], R13 ;  /* 0x0003fc0d01007387 */ /* 0x0003e20000100800 */
[----:B------:R-:W-:Y:S01]  /*e9e0*/  @!P4 IMAD.IADD R5, R5, 0x1, -R7 ;  /* 0x000000010505c824 */ /* 0x000fe200078e0a07 */
[----:B------:R-:W-:Y:S01]  /*e9f0*/  ISETP.GE.AND P4, PT, R14, RZ, PT ;  /* 0x000000ff0e00720c */ /* 0x000fe20003f86270 */
[----:B------:R-:W-:Y:S01]  /*ea00*/  IMAD R6, R7, R6, R16 ;  /* 0x0000000607067224 */ /* 0x000fe200078e0210 */
[----:B------:R3:W-:Y:S01]  /*ea10*/  STL [R1+0x40c], R12 ;  /* 0x00040c0c01007387 */ /* 0x0007e20000100800 */
[----:B0-----:R-:W-:-:S02]  /*ea20*/  IMAD.MOV.U32 R18, RZ, RZ, R4 ;  /* 0x000000ffff127224 */ /* 0x001fc400078e0004 */
[----:B------:R-:W-:Y:S02]  /*ea30*/  @!P0 IMAD.IADD R2, R2, 0x1, -R7 ;  /* 0x0000000102028824 */ /* 0x000fe400078e0a07 */
[C---:B------:R-:W-:Y:S02]  /*ea40*/  IMAD R9, R7.reuse, R9, R17 ;  /* 0x0000000907097224 */ /* 0x040fe400078e0211 */
[----:B------:R-:W-:Y:S01]  /*ea50*/  @!P5 IMAD.MOV R18, RZ, RZ, -R18 ;  /* 0x000000ffff12d224 */ /* 0x000fe200078e0a12 */
[----:B------:R-:W-:Y:S01]  /*ea60*/  ISETP.GT.U32.AND P5, PT, R7, R6, PT ;  /* 0x000000060700720c */ /* 0x000fe20003fa4070 */
[----:B-1----:R-:W-:Y:S01]  /*ea70*/  VIADD R13, R3, 0x114 ;  /* 0x00000114030d7836 */ /* 0x002fe20000000000 */
[----:B------:R-:W-:Y:S01]  /*ea80*/  ISETP.GT.U32.AND P0, PT, R7, R2, PT ;  /* 0x000000020700720c */ /* 0x000fe20003f04070 */
[----:B---3--:R-:W-:Y:S01]  /*ea90*/  IMAD.MOV.U32 R12, RZ, RZ, R5 ;  /* 0x000000ffff0c7224 */ /* 0x008fe200078e0005 */
[----:B------:R-:W-:Y:S01]  /*eaa0*/  STL [R1+0x3f0], R18 ;  /* 0x0003f01201007387 */ /* 0x000fe20000100800 */
[----:B------:R-:W-:Y:S01]  /*eab0*/  VIADD R11, R3, 0x115 ;  /* 0x00000115030b7836 */ /* 0x000fe20000000000 */
[----:B------:R-:W-:Y:S01]  /*eac0*/  IABS R4, R13 ;  /* 0x0000000d00047213 */ /* 0x000fe20000000000 */
[----:B------:R-:W-:Y:S01]  /*ead0*/  @!P6 IMAD.MOV R12, RZ, RZ, -R12 ;  /* 0x000000ffff0ce224 */ /* 0x000fe200078e0a0c */
[----:B------:R-:W-:Y:S01]  /*eae0*/  ISETP.GT.U32.AND P6, PT, R7, R9, PT ;  /* 0x000000090700720c */ /* 0x000fe20003fc4070 */
[--C-:B------:R-:W-:Y:S01]  /*eaf0*/  @!P2 IMAD.IADD R19, R19, 0x1, -R7.reuse ;  /* 0x000000011313a824 */ /* 0x100fe200078e0a07 */
[----:B------:R-:W-:Y:S01]  /*eb00*/  IABS R5, R11 ;  /* 0x0000000b00057213 */ /* 0x000fe20000000000 */
[----:B------:R-:W-:Y:S01]  /*eb10*/  IMAD.U32 R68, RZ, RZ, UR8 ;  /* 0x00000008ff447e24 */ /* 0x000fe2000f8e00ff */
[----:B------:R0:W-:Y:S01]  /*eb20*/  STL [R1+0x404], R12 ;  /* 0x0004040c01007387 */ /* 0x0001e20000100800 */
[--C-:B------:R-:W-:Y:S01]  /*eb30*/  @!P5 IMAD.IADD R6, R6, 0x1, -R7.reuse ;  /* 0x000000010606d824 */ /* 0x100fe200078e0a07 */
[C---:B------:R-:W-:Y:S01]  /*eb40*/  ISETP.GT.U32.AND P2, PT, R7.reuse, R19, PT ;  /* 0x000000130700720c */ /* 0x040fe20003f44070 */
[----:B------:R-:W-:Y:S01]  /*eb50*/  @!P0 IMAD.IADD R2, R2, 0x1, -R7 ;  /* 0x0000000102028824 */ /* 0x000fe200078e0a07 */
[----:B------:R-:W-:Y:S01]  /*eb60*/  ISETP.GE.AND P0, PT, R10, RZ, PT ;  /* 0x000000ff0a00720c */ /* 0x000fe20003f06270 */
[----:B------:R-:W-:Y:S01]  /*eb70*/  IMAD.HI.U32 R10, R8, R4, RZ ;  /* 0x00000004080a7227 */ /* 0x000fe200078e00ff */
[----:B------:R-:W-:-:S03]  /*eb80*/  ISETP.GT.U32.AND P5, PT, R7, R6, PT ;  /* 0x000000060700720c */ /* 0x000fc60003fa4070 */
[----:B------:R-:W-:Y:S02]  /*eb90*/  @!P6 IMAD.IADD R9, R9, 0x1, -R7 ;  /* 0x000000010909e824 */ /* 0x000fe400078e0a07 */
[----:B------:R-:W-:-:S03]  /*eba0*/  IMAD.HI.U32 R14, R8, R5, RZ ;  /* 0x00000005080e7227 */ /* 0x000fc600078e00ff */
[C---:B------:R-:W-:Y:S01]  /*ebb0*/  ISETP.GT.U32.AND P6, PT, R7.reuse, R9, PT ;  /* 0x000000090700720c */ /* 0x040fe20003fc4070 */
[----:B------:R-:W-:Y:S02]  /*ebc0*/  IMAD.MOV R10, RZ, RZ, -R10 ;  /* 0x000000ffff0a7224 */ /* 0x000fe400078e0a0a */
[----:B------:R-:W-:Y:S02]  /*ebd0*/  IMAD.MOV.U32 R15, RZ, RZ, R2 ;  /* 0x000000ffff0f7224 */ /* 0x000fe400078e0002 */
[----:B------:R-:W-:Y:S02]  /*ebe0*/  IMAD.MOV R2, RZ, RZ, -R14 ;  /* 0x000000ffff027224 */ /* 0x000fe400078e0a0e */
[C---:B------:R-:W-:Y:S02]  /*ebf0*/  IMAD R10, R7.reuse, R10, R4 ;  /* 0x0000000a070a7224 */ /* 0x040fe400078e0204 */
[C---:B------:R-:W-:Y:S02]  /*ec00*/  IMAD R5, R7.reuse, R2, R5 ;  /* 0x0000000207057224 */ /* 0x040fe400078e0205 */
[--C-:B------:R-:W-:Y:S01]  /*ec10*/  @!P5 IMAD.IADD R6, R6, 0x1, -R7.reuse ;  /* 0x000000010606d824 */ /* 0x100fe200078e0a07 */
[----:B------:R-:W-:Y:S01]  /*ec20*/  ISETP.GT.U32.AND P5, PT, R7, R10, PT ;  /* 0x0000000a0700720c */ /* 0x000fe20003fa4070 */
[----:B------:R-:W-:Y:S01]  /*ec30*/  @!P6 IMAD.IADD R9, R9, 0x1, -R7 ;  /* 0x000000010909e824 */ /* 0x000fe200078e0a07 */
[----:B------:R-:W-:Y:S01]  /*ec40*/  ISETP.GT.U32.AND P6, PT, R7, R5, PT ;  /* 0x000000050700720c */ /* 0x000fe20003fc4070 */
[----:B0-----:R-:W-:-:S02]  /*ec50*/  VIADD R12, R3, 0x116 ;  /* 0x00000116030c7836 */ /* 0x001fc40000000000 */
[----:B------:R-:W-:Y:S02]  /*ec60*/  VIADD R14, R3, 0x117 ;  /* 0x00000117030e7836 */ /* 0x000fe40000000000 */
[----:B------:R-:W-:Y:S01]  /*ec70*/  @!P1 IMAD.MOV R15, RZ, RZ, -R15 ;  /* 0x000000ffff0f9224 */ /* 0x000fe200078e0a0f */
[----:B------:R-:W-:Y:S01]  /*ec80*/  ISETP.GE.AND P1, PT, R11, RZ, PT ;  /* 0x000000ff0b00720c */ /* 0x000fe20003f26270 */
[--C-:B------:R-:W-:Y:S01]  /*ec90*/  @!P2 IMAD.IADD R19, R19, 0x1, -R7.reuse ;  /* 0x000000011313a824 */ /* 0x100fe200078e0a07 */
[----:B------:R-:W-:Y:S01]  /*eca0*/  ISETP.GE.AND P2, PT, R13, RZ, PT ;  /* 0x000000ff0d00720c */ /* 0x000fe20003f46270 */
[----:B------:R-:W-:Y:S01]  /*ecb0*/  VIADD R2, R3, 0x119 ;  /* 0x0000011903027836 */ /* 0x000fe20000000000 */
[----:B------:R-:W-:Y:S01]  /*ecc0*/  IABS R13, R12 ;  /* 0x0000000c000d7213 */ /* 0x000fe20000000000 */
[--C-:B------:R-:W-:Y:S01]  /*ecd0*/  @!P5 IMAD.IADD R10, R10, 0x1, -R7.reuse ;  /* 0x000000010a0ad824 */ /* 0x100fe200078e0a07 */
[----:B------:R-:W-:Y:S01]  /*ece0*/  IABS R17, R14 ;  /* 0x0000000e00117213 */ /* 0x000fe20000000000 */
[----:B------:R0:W-:Y:S01]  /*ecf0*/  STL [R1+0x230], R15 ;  /* 0x0002300f01007387 */ /* 0x0001e20000100800 */
[----:B------:R-:W-:Y:S01]  /*ed00*/  @!P6 IMAD.IADD R5, R5, 0x1, -R7 ;  /* 0x000000010505e824 */ /* 0x000fe200078e0a07 */
[----:B------:R-:W-:Y:S01]  /*ed10*/  IABS R11, R2 ;  /* 0x00000002000b7213 */ /* 0x000fe20000000000 */
[----:B------:R-:W-:Y:S01]  /*ed20*/  IMAD.HI.U32 R4, R8, R13, RZ ;  /* 0x0000000d08047227 */ /* 0x000fe200078e00ff */
[----:B------:R-:W-:-:S03]  /*ed30*/  ISETP.GT.U32.AND P6, PT, R7, R10, PT ;  /* 0x0000000a0700720c */ /* 0x000fc60003fc4070 */
[----:B------:R-:W-:-:S04]  /*ed40*/  IMAD.HI.U32 R20, R8, R17, RZ ;  /* 0x0000001108147227 */ /* 0x000fc800078e00ff */
[----:B0-----:R-:W-:Y:S02]  /*ed50*/  VIADD R15, R3, 0x118 ;  /* 0x00000118030f7836 */ /* 0x001fe40000000000 */
[----:B------:R-:W-:Y:S02]  /*ed60*/  IMAD.MOV R4, RZ, RZ, -R4 ;  /* 0x000000ffff047224 */ /* 0x000fe400078e0a04 */
[----:B------:R-:W-:Y:S01]  /*ed70*/  IMAD.MOV R20, RZ, RZ, -R20 ;  /* 0x000000ffff147224 */ /* 0x000fe200078e0a14 */
[----:B------:R-:W-:Y:S01]  /*ed80*/  IABS R16, R15 ;  /* 0x0000000f00107213 */ /* 0x000fe20000000000 */
[----:B------:R-:W-:Y:S01]  /*ed90*/  @!P3 IMAD.MOV R19, RZ, RZ, -R19 ;  /* 0x000000ffff13b224 */ /* 0x000fe200078e0a13 */
[----:B------:R-:W-:Y:S01]  /*eda0*/  ISETP.GE.AND P3, PT, R12, RZ, PT ;  /* 0x000000ff0c00720c */ /* 0x000fe20003f66270 */
[C---:B------:R-:W-:Y:S02]  /*edb0*/  IMAD R13, R7.reuse, R4, R13 ;  /* 0x00000004070d7224 */ /* 0x040fe400078e020d */
[----:B------:R-:W-:Y:S01]  /*edc0*/  IMAD.HI.U32 R18, R8, R16, RZ ;  /* 0x0000001008127227 */ /* 0x000fe200078e00ff */
[----:B------:R0:W-:Y:S02]  /*edd0*/  STL [R1+0x22c], R19 ;  /* 0x00022c1301007387 */ /* 0x0001e40000100800 */
[C---:B------:R-:W-:Y:S01]  /*ede0*/  ISETP.GT.U32.AND P5, PT, R7.reuse, R13, PT ;  /* 0x0000000d0700720c */ /* 0x040fe20003fa4070 */
[----:B------:R-:W-:-:S02]  /*edf0*/  IMAD R12, R7, R20, R17 ;  /* 0x00000014070c7224 */ /* 0x000fc400078e0211 */
[----:B------:R-:W-:Y:S02]  /*ee00*/  IMAD.MOV R18, RZ, RZ, -R18 ;  /* 0x000000ffff127224 */ /* 0x000fe400078e0a12 */
[----:B------:R-:W-:Y:S01]  /*ee10*/  @!P6 IMAD.IADD R10, R10, 0x1, -R7 ;  /* 0x000000010a0ae824 */ /* 0x000fe200078e0a07 */
[C---:B------:R-:W-:Y:S01]  /*ee20*/  ISETP.GT.U32.AND P6, PT, R7.reuse, R12, PT ;  /* 0x0000000c0700720c */ /* 0x040fe20003fc4070 */
[----:B------:R-:W-:Y:S02]  /*ee30*/  IMAD.MOV.U32 R21, RZ, RZ, R6 ;  /* 0x000000ffff157224 */ /* 0x000fe400078e0006 */
[----:B0-----:R-:W-:Y:S02]  /*ee40*/  IMAD.MOV.U32 R19, RZ, RZ, R11 ;  /* 0x000000ffff137224 */ /* 0x001fe400078e000b */
[----:B------:R-:W-:Y:S02]  /*ee50*/  IMAD R11, R7, R18, R16 ;  /* 0x00000012070b7224 */ /* 0x000fe400078e0210 */
[----:B------:R-:W-:-:S04]  /*ee60*/  IMAD.HI.U32 R6, R8, R19, RZ ;  /* 0x0000001308067227 */ /* 0x000fc800078e00ff */
[----:B------:R-:W-:Y:S02]  /*ee70*/  IMAD.MOV.U32 R16, RZ, RZ, R10 ;  /* 0x000000ffff107224 */ /* 0x000fe400078e000a */
[----:B------:R-:W-:Y:S02]  /*ee80*/  IMAD.MOV R6, RZ, RZ, -R6 ;  /* 0x000000ffff067224 */ /* 0x000fe400078e0a06 */
[----:B------:R-:W-:Y:S01]  /*ee90*/  @!P4 IMAD.MOV R21, RZ, RZ, -R21 ;  /* 0x000000ffff15c224 */ /* 0x000fe200078e0a15 */
[C---:B------:R-:W-:Y:S01]  /*eea0*/  ISETP.GT.U32.AND P4, PT, R7.reuse, R5, PT ;  /* 0x000000050700720c */ /* 0x040fe20003f84070 */
[----:B------:R-:W-:Y:S01]  /*eeb0*/  @!P2 IMAD.MOV R16, RZ, RZ, -R16 ;  /* 0x000000ffff10a224 */ /* 0x000fe200078e0a10 */
[C---:B------:R-:W-:Y:S01]  /*eec0*/  ISETP.GT.U32.AND P2, PT, R7.reuse, R11, PT ;  /* 0x0000000b0700720c */ /* 0x040fe20003f44070 */
[----:B------:R-:W-:Y:S01]  /*eed0*/  IMAD R10, R7, R6, R19 ;  /* 0x00000006070a7224 */ /* 0x000fe200078e0213 */
[----:B------:R-:W-:Y:S01]  /*eee0*/  STL [R1+0x3f8], R21 ;  /* 0x0003f81501007387 */ /* 0x000fe20000100800 */
[----:B------:R-:W-:-:S02]  /*eef0*/  @!P5 IMAD.IADD R13, R13, 0x1, -R7 ;  /* 0x000000010d0dd824 */ /* 0x000fc400078e0a07 */
[----:B------:R-:W-:Y:S02]  /*ef00*/  IMAD.MOV.U32 R18, RZ, RZ, R9 ;  /* 0x000000ffff127224 */ /* 0x000fe400078e0009 */
[--C-:B------:R-:W-:Y:S01]  /*ef10*/  @!P6 IMAD.IADD R12, R12, 0x1, -R7.reuse ;  /* 0x000000010c0ce824 */ /* 0x100fe200078e0a07 */
[----:B------:R-:W-:Y:S01]  /*ef20*/  ISETP.GT.U32.AND P6, PT, R7, R10, PT ;  /* 0x0000000a0700720c */ /* 0x000fe20003fc4070 */
[----:B------:R-:W-:Y:S01]  /*ef30*/  VIADD R4, R3, 0x11a ;  /* 0x0000011a03047836 */ /* 0x000fe20000000000 */
[----:B------:R-:W-:Y:S01]  /*ef40*/  ISETP.GT.U32.AND P5, PT, R7, R13, PT ;  /* 0x0000000d0700720c */ /* 0x000fe20003fa4070 */
[----:B------:R-:W-:Y:S01]  /*ef50*/  @!P0 IMAD.MOV R18, RZ, RZ, -R18 ;  /* 0x000000ffff128224 */ /* 0x000fe200078e0a12 */
[----:B------:R-:W-:Y:S01]  /*ef60*/  ISETP.GE.AND P0, PT, R14, RZ, PT ;  /* 0x000000ff0e00720c */ /* 0x000fe20003f06270 */
[--C-:B------:R-:W-:Y:S01]  /*ef70*/  @!P4 IMAD.IADD R5, R5, 0x1, -R7.reuse ;  /* 0x000000010505c824 */ /* 0x100fe200078e0a07 */
[----:B------:R-:W-:Y:S01]  /*ef80*/  IABS R17, R4 ;  /* 0x0000000400117213 */ /* 0x000fe20000000000 */
[----:B------:R-:W-:Y:S01]  /*ef90*/  @!P2 IMAD.IADD R11, R11, 0x1, -R7 ;  /* 0x000000010b0ba824 */ /* 0x000fe200078e0a07 */
[----:B------:R0:W-:Y:S01]  /*efa0*/  STL [R1+0x400], R18 ;  /* 0x0004001201007387 */ /* 0x0001e20000100800 */
[----:B------:R-:W-:Y:S01]  /*efb0*/  IMAD.MOV.U32 R14, RZ, RZ, R5 ;  /* 0x000000ffff0e7224 */ /* 0x000fe200078e0005 */
[----:B------:R-:W-:Y:S01]  /*efc0*/  ISETP.GE.AND P4, PT, R15, RZ, PT ;  /* 0x000000ff0f00720c */ /* 0x000fe20003f86270 */
[----:B------:R-:W-:Y:S01]  /*efd0*/  IMAD.HI.U32 R9, R8, R17, RZ ;  /* 0x0000001108097227 */ /* 0x000fe200078e00ff */
[----:B------:R-:W-:Y:S01]  /*efe0*/  ISETP.GT.U32.AND P2, PT, R7, R11, PT ;  /* 0x0000000b0700720c */ /* 0x000fe20003f44070 */
[----:B------:R1:W-:Y:S02]  /*eff0*/  STL [R1+0x42c], R16 ;  /* 0x00042c1001007387 */ /* 0x0003e40000100800 */
[----:B------:R-:W-:-:S02]  /*f000*/  @!P6 IMAD.IADD R10, R10, 0x1, -R7 ;  /* 0x000000010a0ae824 */ /* 0x000fc400078e0a07 */
[----:B------:R-:W-:Y:S02]  /*f010*/  IMAD.MOV R9, RZ, RZ, -R9 ;  /* 0x000000ffff097224 */ /* 0x000fe400078e0a09 */
[----:B0-----:R-:W-:Y:S01]  /*f020*/  VIADD R18, R3, 0x11b ;  /* 0x0000011b03127836 */ /* 0x001fe20000000000 */
[C---:B------:R-:W-:Y:S01]  /*f030*/  ISETP.GT.U32.AND P6, PT, R7.reuse, R10, PT ;  /* 0x0000000a0700720c */ /* 0x040fe20003fc4070 */
[----:B------:R-:W-:Y:S01]  /*f040*/  @!P1 IMAD.MOV R14, RZ, RZ, -R14 ;  /* 0x000000ffff0e9224 */ /* 0x000fe200078e0a0e */
[----:B------:R-:W-:Y:S01]  /*f050*/  ISETP.GT.U32.AND P1, PT, R7, R12, PT ;  /* 0x0000000c0700720c */ /* 0x000fe20003f24070 */
[--C-:B------:R-:W-:Y:S01]  /*f060*/  @!P5 IMAD.IADD R13, R13, 0x1, -R7.reuse ;  /* 0x000000010d0dd824 */ /* 0x100fe200078e0a07 */
[----:B-1----:R-:W-:Y:S01]  /*f070*/  IABS R16, R18 ;  /* 0x0000001200107213 */ /* 0x002fe20000000000 */
[----:B------:R-:W-:Y:S01]  /*f080*/  @!P2 IMAD.IADD R11, R11, 0x1, -R7 ;  /* 0x000000010b0ba824 */ /* 0x000fe200078e0a07 */
[----:B------:R-:W-:Y:S01]  /*f090*/  ISETP.GE.AND P5, PT, R2, RZ, PT ;  /* 0x000000ff0200720c */ /* 0x000fe20003fa6270 */
[----:B------:R-:W-:Y:S01]  /*f0a0*/  IMAD R2, R7, R9, R17 ;  /* 0x0000000907027224 */ /* 0x000fe200078e0211 */
[----:B------:R-:W-:Y:S01]  /*f0b0*/  ISETP.GE.AND P2, PT, R4, RZ, PT ;  /* 0x000000ff0400720c */ /* 0x000fe20003f46270 */
[----:B------:R-:W-:Y:S01]  /*f0c0*/  IMAD.HI.U32 R17, R8, R16, RZ ;  /* 0x0000001008117227 */ /* 0x000fe200078e00ff */
[----:B------:R0:W-:Y:S03]  /*f0d0*/  STL [R1+0x414], R14 ;  /* 0x0004140e01007387 */ /* 0x0001e60000100800 */
[----:B------:R-:W-:-:S02]  /*f0e0*/  IMAD.MOV R17, RZ, RZ, -R17 ;  /* 0x000000ffff117224 */ /* 0x000fc400078e0a11 */
[----:B------:R-:W-:Y:S02]  /*f0f0*/  VIADD R9, R3, 0x11c ;  /* 0x0000011c03097836 */ /* 0x000fe40000000000 */
[C---:B------:R-:W-:Y:S02]  /*f100*/  IMAD R4, R7.reuse, R17, R16 ;  /* 0x0000001107047224 */ /* 0x040fe400078e0210 */
[--C-:B------:R-:W-:Y:S01]  /*f110*/  @!P1 IMAD.IADD R12, R12, 0x1, -R7.reuse ;  /* 0x000000010c0c9824 */ /* 0x100fe200078e0a07 */
[----:B------:R-:W-:Y:S01]  /*f120*/  ISETP.GT.U32.AND P1, PT, R7, R2, PT ;  /* 0x000000020700720c */ /* 0x000fe20003f24070 */
[----:B------:R-:W-:Y:S01]  /*f130*/  VIADD R5, R3, 0x11d ;  /* 0x0000011d03057836 */ /* 0x000fe20000000000 */
[----:B------:R-:W-:Y:S01]  /*f140*/  IABS R19, R9 ;  /* 0x0000000900137213 */ /* 0x000fe20000000000 */
[----:B------:R-:W-:Y:S01]  /*f150*/  @!P6 IMAD.IADD R10, R10, 0x1, -R7 ;  /* 0x000000010a0ae824 */ /* 0x000fe200078e0a07 */
[----:B------:R-:W-:Y:S01]  /*f160*/  ISETP.GT.U32.AND P6, PT, R7, R4, PT ;  /* 0x000000040700720c */ /* 0x000fe20003fc4070 */
[----:B------:R-:W-:Y:S01]  /*f170*/  VIADD R6, R3, 0x11e ;  /* 0x0000011e03067836 */ /* 0x000fe20000000000 */
[----:B0-----:R-:W-:Y:S01]  /*f180*/  IABS R14, R5 ;  /* 0x00000005000e7213 */ /* 0x001fe20000000000 */
[----:B------:R-:W-:-:S03]  /*f190*/  IMAD.HI.U32 R20, R8, R19, RZ ;  /* 0x0000001308147227 */ /* 0x000fc600078e00ff */
[----:B------:R-:W-:Y:S01]  /*f1a0*/  IABS R15, R6 ;  /* 0x00000006000f7213 */ /* 0x000fe20000000000 */
[----:B------:R-:W-:-:S04]  /*f1b0*/  IMAD.HI.U32 R16, R8, R14, RZ ;  /* 0x0000000e08107227 */ /* 0x000fc800078e00ff */
[----:B------:R-:W-:Y:S02]  /*f1c0*/  IMAD.MOV R20, RZ, RZ, -R20 ;  /* 0x000000ffff147224 */ /* 0x000fe400078e0a14 */
[----:B------:R-:W-:Y:S01]  /*f1d0*/  @!P1 IMAD.IADD R2, R2, 0x1, -R7 ;  /* 0x0000000102029824 */ /* 0x000fe200078e0a07 */
[----:B------:R-:W-:Y:S01]  /*f1e0*/  ISETP.GE.AND P1, PT, R18, RZ, PT ;  /* 0x000000ff1200720c */ /* 0x000fe20003f26270 */
[----:B------:R-:W-:Y:S02]  /*f1f0*/  IMAD.MOV R16, RZ, RZ, -R16 ;  /* 0x000000ffff107224 */ /* 0x000fe400078e0a10 */
[C---:B------:R-:W-:Y:S02]  /*f200*/  IMAD R19, R7.reuse, R20, R19 ;  /* 0x0000001407137224 */ /* 0x040fe400078e0213 */
[----:B------:R-:W-:Y:S02]  /*f210*/  IMAD.MOV.U32 R22, RZ, RZ, R13 ;  /* 0x000000ffff167224 */ /* 0x000fe400078e000d */
[----:B------:R-:W-:Y:S01]  /*f220*/  @!P6 IMAD.IADD R4, R4, 0x1, -R7 ;  /* 0x000000010404e824 */ /* 0x000fe200078e0a07 */
[----:B------:R-:W-:Y:S01]  /*f230*/  ISETP.GT.U32.AND P6, PT, R7, R2, PT ;  /* 0x000000020700720c */ /* 0x000fe20003fc4070 */
[----:B------:R-:W-:-:S02]  /*f240*/  IMAD.MOV.U32 R21, RZ, RZ, R12 ;  /* 0x000000ffff157224 */ /* 0x000fc400078e000c */
[----:B------:R-:W-:Y:S02]  /*f250*/  IMAD R14, R7, R16, R14 ;  /* 0x00000010070e7224 */ /* 0x000fe400078e020e */
[----:B------:R-:W-:-:S04]  /*f260*/  IMAD.HI.U32 R17, R8, R15, RZ ;  /* 0x0000000f08117227 */ /* 0x000fc800078e00ff */
        /* <DEDUP_REMOVED lines=10> */
[----:B------:R-:W-:Y:S01]  /*f310*/  STL [R1+0x408], R22 ;  /* 0x0004081601007387 */ /* 0x000fe20000100800 */
[----:B------:R-:W-:-:S02]  /*f320*/  IMAD.MOV.U32 R18, RZ, RZ, R10 ;  /* 0x000000ffff127224 */ /* 0x000fc400078e000a */
[----:B------:R-:W-:Y:S01]  /*f330*/  IMAD.HI.U32 R10, R8, R13, RZ ;  /* 0x0000000d080a7227 */ /* 0x000fe200078e00ff */
[----:B------:R-:W-:Y:S03]  /*f340*/  STL [R1+0x41c], R21 ;  /* 0x00041c1501007387 */ /* 0x000fe60000100800 */
[--C-:B------:R-:W-:Y:S01]  /*f350*/  @!P6 IMAD.IADD R2, R2, 0x1, -R7.reuse ;  /* 0x000000010202e824 */ /* 0x100fe200078e0a07 */
[----:B------:R-:W-:Y:S01]  /*f360*/  ISETP.GT.U32.AND P6, PT, R7, R17, PT ;  /* 0x000000110700720c */ /* 0x000fe20003fc4070 */
[----:B------:R-:W-:Y:S01]  /*f370*/  IMAD.MOV R10, RZ, RZ, -R10 ;  /* 0x000000ffff0a7224 */ /* 0x000fe200078e0a0a */
[----:B------:R0:W-:Y:S01]  /*f380*/  STL [R1+0x214], R11 ;  /* 0x0002140b01007387 */ /* 0x0001e20000100800 */
[--C-:B------:R-:W-:Y:S01]  /*f390*/  @!P0 IMAD.IADD R4, R4, 0x1, -R7.reuse ;  /* 0x0000000104048824 */ /* 0x100fe200078e0a07 */
[----:B------:R-:W-:Y:S01]  /*f3a0*/  ISETP.GE.AND P0, PT, R5, RZ, PT ;  /* 0x000000ff0500720c */ /* 0x000fe20003f06270 */
[----:B------:R-:W-:Y:S01]  /*f3b0*/  @!P3 IMAD.IADD R19, R19, 0x1, -R7 ;  /* 0x000000011313b824 */ /* 0x000fe200078e0a07 */
[----:B------:R-:W-:Y:S01]  /*f3c0*/  ISETP.GE.AND P3, PT, R6, RZ, PT ;  /* 0x000000ff0600720c */ /* 0x000fe20003f66270 */
[----:B------:R-:W-:-:S02]  /*f3d0*/  VIADD R15, R3, 0x120 ;  /* 0x00000120030f7836 */ /* 0x000fc40000000000 */
[C---:B------:R-:W-:Y:S02]  /*f3e0*/  IMAD R13, R7.reuse, R10, R13 ;  /* 0x0000000a070d7224 */ /* 0x040fe400078e020d */
[--C-:B------:R-:W-:Y:S01]  /*f3f0*/  @!P4 IMAD.IADD R14, R14, 0x1, -R7.reuse ;  /* 0x000000010e0ec824 */ /* 0x100fe200078e0a07 */
[C---:B------:R-:W-:Y:S01]  /*f400*/  ISETP.GT.U32.AND P4, PT, R7.reuse, R19, PT ;  /* 0x000000130700720c */ /* 0x040fe20003f84070 */
[----:B------:R-:W-:Y:S01]  /*f410*/  IMAD.MOV.U32 R6, RZ, RZ, R4 ;  /* 0x000000ffff067224 */ /* 0x000fe200078e0004 */
[----:B------:R-:W-:Y:S01]  /*f420*/  IABS R12, R15 ;  /* 0x0000000f000c7213 */ /* 0x000fe20000000000 */
[----:B0-----:R-:W-:Y:S02]  /*f430*/  IMAD.MOV.U32 R11, RZ, RZ, R2 ;  /* 0x000000ffff0b7224 */ /* 0x001fe400078e0002 */
[----:B------:R-:W-:Y:S01]  /*f440*/  @!P1 IMAD.MOV R6, RZ, RZ, -R6 ;  /* 0x000000ffff069224 */ /* 0x000fe200078e0a06 */
[----:B------:R-:W-:Y:S01]  /*f450*/  ISETP.GT.U32.AND P1, PT, R7, R13, PT ;  /* 0x0000000d0700720c */ /* 0x000fe20003f24070 */
[----:B------:R-:W-:Y:S01]  /*f460*/  @!P5 IMAD.MOV R18, RZ, RZ, -R18 ;  /* 0x000000ffff12d224 */ /* 0x000fe200078e0a12 */
[----:B------:R-:W-:Y:S01]  /*f470*/  ISETP.GE.AND P5, PT, R9, RZ, PT ;  /* 0x000000ff0900720c */ /* 0x000fe20003fa6270 */
[----:B------:R-:W-:Y:S01]  /*f480*/  @!P6 IMAD.IADD R17, R17, 0x1, -R7 ;  /* 0x000000011111e824 */ /* 0x000fe200078e0a07 */
[C---:B------:R-:W-:Y:S01]  /*f490*/  ISETP.GT.U32.AND P6, PT, R7.reuse, R14, PT ;  /* 0x0000000e0700720c */ /* 0x040fe20003fc4070 */
[----:B------:R-:W-:Y:S01]  /*f4a0*/  IMAD.HI.U32 R5, R8, R12, RZ ;  /* 0x0000000c08057227 */ /* 0x000fe200078e00ff */
[----:B------:R0:W-:Y:S03]  /*f4b0*/  STL [R1+0x218], R18 ;  /* 0x0002181201007387 */ /* 0x0001e60000100800 */
[----:B------:R-:W-:Y:S01]  /*f4c0*/  @!P2 IMAD.MOV R11, RZ, RZ, -R11 ;  /* 0x000000ffff0ba224 */ /* 0x000fe200078e0a0b */
[----:B------:R-:W-:Y:S01]  /*f4d0*/  ISETP.GT.U32.AND P2, PT, R7, R17, PT ;  /* 0x000000110700720c */ /* 0x000fe20003f44070 */
[----:B------:R-:W-:-:S02]  /*f4e0*/  VIADD R4, R3, 0x122 ;  /* 0x0000012203047836 */ /* 0x000fc40000000000 */
[----:B------:R-:W-:Y:S01]  /*f4f0*/  IMAD.MOV R5, RZ, RZ, -R5 ;  /* 0x000000ffff057224 */ /* 0x000fe200078e0a05 */
[----:B------:R-:W-:Y:S01]  /*f500*/  STL [R1+0x410], R11 ;  /* 0x0004100b01007387 */ /* 0x000fe20000100800 */
[--C-:B------:R-:W-:Y:S01]  /*f510*/  @!P4 IMAD.IADD R19, R19, 0x1, -R7.reuse ;  /* 0x000000011313c824 */ /* 0x100fe200078e0a07 */
[----:B------:R-:W-:Y:S01]  /*f520*/  ISETP.GE.AND P4, PT, R16, RZ, PT ;  /* 0x000000ff1000720c */ /* 0x000fe20003f86270 */
[----:B------:R-:W-:Y:S01]  /*f530*/  VIADD R2, R3, 0x121 ;  /* 0x0000012103027836 */ /* 0x000fe20000000000 */
[----:B------:R1:W-:Y:S01]  /*f540*/  STL [R1+0x424], R6 ;  /* 0x0004240601007387 */ /* 0x0003e20000100800 */
[----:B------:R-:W-:Y:S02]  /*f550*/  IMAD R12, R7, R5, R12 ;  /* 0x00000005070c7224 */ /* 0x000fe400078e020c */
[----:B------:R-:W-:Y:S01]  /*f560*/  VIADD R9, R3, 0x123 ;  /* 0x0000012303097836 */ /* 0x000fe20000000000 */
[----:B------:R-:W-:Y:S01]  /*f570*/  IABS R5, R2 ;  /* 0x0000000200057213 */ /* 0x000fe20000000000 */
[----:B------:R-:W-:Y:S01]  /*f580*/  @!P1 IMAD.IADD R13, R13, 0x1, -R7 ;  /* 0x000000010d0d9824 */ /* 0x000fe200078e0a07 */
[----:B------:R-:W-:Y:S01]  /*f590*/  ISETP.GE.AND P1, PT, R2, RZ, PT ;  /* 0x000000ff0200720c */ /* 0x000fe20003f26270 */
[----:B0-----:R-:W-:Y:S01]  /*f5a0*/  IMAD.MOV.U32 R18, RZ, RZ, R19 ;  /* 0x000000ffff127224 */ /* 0x001fe200078e0013 */
[----:B------:R-:W-:Y:S01]  /*f5b0*/  IABS R2, R9 ;  /* 0x0000000900027213 */ /* 0x000fe20000000000 */
[--C-:B------:R-:W-:Y:S01]  /*f5c0*/  @!P6 IMAD.IADD R14, R14, 0x1, -R7.reuse ;  /* 0x000000010e0ee824 */ /* 0x100fe200078e0a07 */
[----:B-1----:R-:W-:Y:S01]  /*f5d0*/  IABS R6, R4 ;  /* 0x0000000400067213 */ /* 0x002fe20000000000 */
[----:B------:R-:W-:Y:S01]  /*f5e0*/  @!P5 IMAD.MOV R18, RZ, RZ, -R18 ;  /* 0x000000ffff12d224 */ /* 0x000fe200078e0a12 */
[----:B------:R-:W-:Y:S01]  /*f5f0*/  ISETP.GT.U32.AND P6, PT, R7, R12, PT ;  /* 0x0000000c0700720c */ /* 0x000fe20003fc4070 */
[----:B------:R-:W-:Y:S01]  /*f600*/  @!P2 IMAD.IADD R17, R17, 0x1, -R7 ;  /* 0x000000011111a824 */ /* 0x000fe200078e0a07 */
[----:B------:R-:W-:Y:S01]  /*f610*/  ISETP.GT.U32.AND P5, PT, R7, R13, PT ;  /* 0x0000000d0700720c */ /* 0x000fe20003fa4070 */
[----:B------:R-:W-:Y:S01]  /*f620*/  IMAD.HI.U32 R10, R8, R6, RZ ;  /* 0x00000006080a7227 */ /* 0x000fe200078e00ff */
[----:B------:R-:W-:Y:S01]  /*f630*/  ISETP.GE.AND P2, PT, R15, RZ, PT ;  /* 0x000000ff0f00720c */ /* 0x000fe20003f46270 */
[----:B------:R-:W-:Y:S02]  /*f640*/  STL [R1+0x418], R18 ;  /* 0x0004181201007387 */ /* 0x000fe40000100800 */
[----:B------:R-:W-:-:S02]  /*f650*/  IMAD.MOV R10, RZ, RZ, -R10 ;  /* 0x000000ffff0a7224 */ /* 0x000fc400078e0a0a */
[----:B------:R-:W-:Y:S02]  /*f660*/  IMAD.MOV.U32 R15, RZ, RZ, R2 ;  /* 0x000000ffff0f7224 */ /* 0x000fe400078e0002 */
[----:B------:R-:W-:Y:S02]  /*f670*/  IMAD.MOV.U32 R16, RZ, RZ, R17 ;  /* 0x000000ffff107224 */ /* 0x000fe400078e0011 */
[----:B------:R-:W-:Y:S02]  /*f680*/  IMAD R2, R7, R10, R6 ;  /* 0x0000000a07027224 */ /* 0x000fe400078e0206 */
[----:B------:R-:W-:-:S04]  /*f690*/  IMAD.HI.U32 R6, R8, R15, RZ ;  /* 0x0000000f08067227 */ /* 0x000fc800078e00ff */
[----:B------:R-:W-:Y:S02]  /*f6a0*/  @!P0 IMAD.MOV R14, RZ, RZ, -R14 ;  /* 0x000000ffff0e8224 */ /* 0x000fe400078e0a0e */
[----:B------:R-:W-:-:S03]  /*f6b0*/  IMAD.HI.U32 R11, R8, R5, RZ ;  /* 0x00000005080b7227 */ /* 0x000fc600078e00ff */
[----:B------:R-:W-:Y:S01]  /*f6c0*/  STL [R1+0x420], R14 ;  /* 0x0004200e01007387 */ /* 0x000fe20000100800 */
[----:B------:R-:W-:Y:S01]  /*f6d0*/  @!P3 IMAD.MOV R16, RZ, RZ, -R16 ;  /* 0x000000ffff10b224 */ /* 0x000fe200078e0a10 */
[----:B------:R-:W-:Y:S01]  /*f6e0*/  ISETP.GE.AND P3, PT, R4, RZ, PT ;  /* 0x000000ff0400720c */ /* 0x000fe20003f66270 */
[--C-:B------:R-:W-:Y:S02]  /*f6f0*/  @!P6 IMAD.IADD R12, R12, 0x1, -R7.reuse ;  /* 0x000000010c0ce824 */ /* 0x100fe400078e0a07 */
[----:B------:R-:W-:Y:S01]  /*f700*/  IMAD.MOV R4, RZ, RZ, -R6 ;  /* 0x000000ffff047224 */ /* 0x000fe200078e0a06 */
[----:B------:R0:W-:Y:S01]  /*f710*/  STL [R1+0x478], R16 ;  /* 0x0004781001007387 */ /* 0x0001e20000100800 */
[----:B------:R-:W-:Y:S01]  /*f720*/  @!P5 IMAD.IADD R13, R13, 0x1, -R7 ;  /* 0x000000010d0dd824 */ /* 0x000fe200078e0a07 */
[C---:B------:R-:W-:Y:S01]  /*f730*/  ISETP.GT.U32.AND P6, PT, R7.reuse, R12, PT ;  /* 0x0000000c0700720c */ /* 0x040fe20003fc4070 */
[----:B------:R-:W-:Y:S01]  /*f740*/  IMAD.MOV R11, RZ, RZ, -R11 ;  /* 0x000000ffff0b7224 */ /* 0x000fe200078e0a0b */
[C---:B------:R-:W-:Y:S01]  /*f750*/  ISETP.GT.U32.AND P5, PT, R7.reuse, R2, PT ;  /* 0x000000020700720c */ /* 0x040fe20003fa4070 */
[----:B------:R-:W-:-:S02]  /*f760*/  IMAD R4, R7, R4, R15 ;  /* 0x0000000407047224 */ /* 0x000fc400078e020f */
[----:B------:R-:W-:Y:S02]  /*f770*/  IMAD R5, R7, R11, R5 ;  /* 0x0000000b07057224 */ /* 0x000fe400078e0205 */
[----:B------:R-:W-:Y:S02]  /*f780*/  VIADD R6, R3, 0x125 ;  /* 0x0000012503067836 */ /* 0x000fe40000000000 */
[----:B0-----:R-:W-:Y:S01]  /*f790*/  IMAD.MOV.U32 R16, RZ, RZ, R13 ;  /* 0x000000ffff107224 */ /* 0x001fe200078e000d */
[----:B------:R-:W-:Y:S01]  /*f7a0*/  ISETP.GT.U32.AND P0, PT, R7, R5, PT ;  /* 0x000000050700720c */ /* 0x000fe20003f04070 */
[----:B------:R-:W-:Y:S01]  /*f7b0*/  VIADD R10, R3, 0x126 ;  /* 0x00000126030a7836 */ /* 0x000fe20000000000 */
[----:B------:R-:W-:Y:S01]  /*f7c0*/  IABS R20, R6 ;  /* 0x0000000600147213 */ /* 0x000fe20000000000 */
[----:B------:R-:W-:Y:S01]  /*f7d0*/  @!P4 IMAD.MOV R16, RZ, RZ, -R16 ;  /* 0x000000ffff10c224 */ /* 0x000fe200078e0a10 */
[----:B------:R-:W-:Y:S01]  /*f7e0*/  ISETP.GT.U32.AND P4, PT, R7, R4, PT ;  /* 0x000000040700720c */ /* 0x000fe20003f84070 */
[--C-:B------:R-:W-:Y:S01]  /*f7f0*/  @!P6 IMAD.IADD R12, R12, 0x1, -R7.reuse ;  /* 0x000000010c0ce824 */ /* 0x100fe200078e0a07 */
[----:B------:R-:W-:Y:S01]  /*f800*/  ISETP.GE.AND P6, PT, R9, RZ, PT ;  /* 0x000000ff0900720c */ /* 0x000fe20003fc6270 */
[----:B------:R-:W-:Y:S01]  /*f810*/  VIADD R9, R3, 0x124 ;  /* 0x0000012403097836 */ /* 0x000fe20000000000 */
[----:B------:R-:W-:Y:S01]  /*f820*/  IABS R11, R10 ;  /* 0x0000000a000b7213 */ /* 0x000fe20000000000 */
[----:B------:R-:W-:Y:S01]  /*f830*/  IMAD.MOV.U32 R14, RZ, RZ, R12 ;  /* 0x000000ffff0e7224 */ /* 0x000fe200078e000c */
[----:B------:R0:W-:Y:S01]  /*f840*/  STL [R1+0x440], R16 ;  /* 0x0004401001007387 */ /* 0x0001e20000100800 */
[--C-:B------:R-:W-:Y:S01]  /*f850*/  @!P5 IMAD.IADD R2, R2, 0x1, -R7.reuse ;  /* 0x000000010202d824 */ /* 0x100fe200078e0a07 */
[----:B------:R-:W-:Y:S01]  /*f860*/  IABS R21, R9 ;  /* 0x0000000900157213 */ /* 0x000fe20000000000 */
[----:B------:R-:W-:-:S02]  /*f870*/  @!P0 IMAD.IADD R5, R5, 0x1, -R7 ;  /* 0x0000000105058824 */ /* 0x000fc400078e0a07 */
[----:B------:R-:W-:Y:S01]  /*f880*/  @!P2 IMAD.MOV R14, RZ, RZ, -R14 ;  /* 0x000000ffff0ea224 */ /* 0x000fe200078e0a0e */
[----:B------:R-:W-:Y:S01]  /*f890*/  ISETP.GE.AND P2, PT, R9, RZ, PT ;  /* 0x000000ff0900720c */ /* 0x000fe20003f46270 */
[----:B------:R-:W-:Y:S01]  /*f8a0*/  @!P4 IMAD.IADD R4, R4, 0x1, -R7 ;  /* 0x000000010404c824 */ /* 0x000fe200078e0a07 */
[C---:B------:R-:W-:Y:S01]  /*f8b0*/  ISETP.GT.U32.AND P0, PT, R7.reuse, R5, PT ;  /* 0x000000050700720c */ /* 0x040fe20003f04070 */
[C---:B------:R-:W-:Y:S01]  /*f8c0*/  IMAD.HI.U32 R9, R8.reuse, R20, RZ ;  /* 0x0000001408097227 */ /* 0x040fe200078e00ff */
[C---:B------:R-:W-:Y:S01]  /*f8d0*/  ISETP.GT.U32.AND P5, PT, R7.reuse, R2, PT ;  /* 0x000000020700720c */ /* 0x040fe20003fa4070 */
[----:B------:R1:W-:Y:S01]  /*f8e0*/  STL [R1+0x21c], R14 ;  /* 0x00021c0e01007387 */ /* 0x0003e20000100800 */
[----:B------:R-:W-:Y:S01]  /*f8f0*/  ISETP.GT.U32.AND P4, PT, R7, R4, PT ;  /* 0x000000040700720c */ /* 0x000fe20003f84070 */
[----:B------:R-:W-:Y:S02]  /*f900*/  IMAD.MOV R9, RZ, RZ, -R9 ;  /* 0x000000ffff097224 */ /* 0x000fe400078e0a09 */
[----:B------:R-:W-:-:S04]  /*f910*/  IMAD.HI.U32 R12, R8, R21, RZ ;  /* 0x00000015080c7227 */ /* 0x000fc800078e00ff */
[----:B------:R-:W-:Y:S02]  /*f920*/  IMAD R20, R7, R9, R20 ;  /* 0x0000000907147224 */ /* 0x000fe400078e0214 */
[--C-:B------:R-:W-:Y:S01]  /*f930*/  @!P0 IMAD.IADD R5, R5, 0x1, -R7.reuse ;  /* 0x0000000105058824 */ /* 0x100fe200078e0a07 */
[----:B------:R-:W-:Y:S01]  /*f940*/  ISETP.GE.AND P0, PT, R6, RZ, PT ;  /* 0x000000ff0600720c */ /* 0x000fe20003f06270 */
[----:B------:R-:W-:Y:S02]  /*f950*/  IMAD.MOV R12, RZ, RZ, -R12 ;  /* 0x000000ffff0c7224 */ /* 0x000fe400078e0a0c */
[--C-:B------:R-:W-:Y:S01]  /*f960*/  @!P4 IMAD.IADD R4, R4, 0x1, -R7.reuse ;  /* 0x000000010404c824 */ /* 0x100fe200078e0a07 */
[----:B------:R-:W-:Y:S01]  /*f970*/  ISETP.GT.U32.AND P4, PT, R7, R20, PT ;  /* 0x000000140700720c */ /* 0x000fe20003f84070 */
[----:B------:R-:W-:Y:S01]  /*f980*/  @!P5 IMAD.IADD R2, R2, 0x1, -R7 ;  /* 0x000000010202d824 */ /* 0x000fe200078e0a07 */
[----:B------:R-:W-:Y:S01]  /*f990*/  ISETP.GE.AND P5, PT, R10, RZ, PT ;  /* 0x000000ff0a00720c */ /* 0x000fe20003fa6270 */
[----:B------:R-:W-:-:S02]  /*f9a0*/  IMAD.MOV.U32 R13, RZ, RZ, R11 ;  /* 0x000000ffff0d7224 */ /* 0x000fc400078e000b */
[----:B------:R-:W-:Y:S02]  /*f9b0*/  IMAD R21, R7, R12, R21 ;  /* 0x0000000c07157224 */ /* 0x000fe400078e0215 */
[----:B0-----:R-:W-:Y:S02]  /*f9c0*/  IMAD.MOV.U32 R16, RZ, RZ, R5 ;  /* 0x000000ffff107224 */ /* 0x001fe400078e0005 */
[----:B-1----:R-:W-:Y:S02]  /*f9d0*/  VIADD R14, R3, 0x127 ;  /* 0x00000127030e7836 */ /* 0x002fe40000000000 */
        /* <DEDUP_REMOVED lines=9> */
[----:B------:R0:W-:Y:S01]  /*fa70*/  STL [R1+0x220], R16 ;  /* 0x0002201001007387 */ /* 0x0001e20000100800 */
[----:B------:R-:W-:Y:S02]  /*fa80*/  @!P4 IMAD.IADD R20, R20, 0x1, -R7 ;  /* 0x000000011414c824 */ /* 0x000fe400078e0a07 */
[C---:B------:R-:W-:Y:S01]  /*fa90*/  IMAD R13, R7.reuse, R6, R13 ;  /* 0x00000006070d7224 */ /* 0x040fe200078e020d */
[----:B------:R1:W-:Y:S01]  /*faa0*/  STL [R1+0x428], R15 ;  /* 0x0004280f01007387 */ /* 0x0003e20000100800 */
[----:B------:R-:W-:Y:S01]  /*fab0*/  IMAD.HI.U32 R10, R8, R14, RZ ;  /* 0x0000000e080a7227 */ /* 0x000fe200078e00ff */
[----:B------:R-:W-:-:S03]  /*fac0*/  ISETP.GT.U32.AND P4, PT, R7, R20, PT ;  /* 0x000000140700720c */ /* 0x000fc60003f84070 */
[----:B------:R-:W-:Y:S02]  /*fad0*/  @!P1 IMAD.IADD R21, R21, 0x1, -R7 ;  /* 0x0000000115159824 */ /* 0x000fe400078e0a07 */
[----:B0-----:R-:W-:Y:S02]  /*fae0*/  IMAD.MOV.U32 R16, RZ, RZ, R4 ;  /* 0x000000ffff107224 */ /* 0x001fe400078e0004 */
[----:B------:R-:W-:Y:S01]  /*faf0*/  IMAD.MOV R10, RZ, RZ, -R10 ;  /* 0x000000ffff0a7224 */ /* 0x000fe200078e0a0a */
[----:B-1----:R-:W-:Y:S01]  /*fb00*/  IABS R15, R9 ;  /* 0x00000009000f7213 */ /* 0x002fe20000000000 */
[----:B------:R-:W-:Y:S01]  /*fb10*/  @!P6 IMAD.MOV R16, RZ, RZ, -R16 ;  /* 0x000000ffff10e224 */ /* 0x000fe200078e0a10 */
[----:B------:R-:W-:Y:S01]  /*fb20*/  ISETP.GT.U32.AND P6, PT, R7, R13, PT ;  /* 0x0000000d0700720c */ /* 0x000fe20003fc4070 */
[----:B------:R-:W-:Y:S01]  /*fb30*/  VIADD R18, R3, 0x129 ;  /* 0x0000012903127836 */ /* 0x000fe20000000000 */
[----:B------:R-:W-:Y:S01]  /*fb40*/  ISETP.GT.U32.AND P1, PT, R7, R21, PT ;  /* 0x000000150700720c */ /* 0x000fe20003f24070 */
[----:B------:R-:W-:Y:S01]  /*fb50*/  IMAD.HI.U32 R6, R8, R15, RZ ;  /* 0x0000000f08067227 */ /* 0x000fe200078e00ff */
[----:B------:R-:W-:Y:S02]  /*fb60*/  STL [R1+0x45c], R16 ;  /* 0x00045c1001007387 */ /* 0x000fe40000100800 */
[----:B------:R-:W-:Y:S01]  /*fb70*/  IABS R12, R18 ;  /* 0x00000012000c7213 */ /* 0x000fe20000000000 */
[----:B------:R-:W-:-:S02]  /*fb80*/  IMAD.MOV R6, RZ, RZ, -R6 ;  /* 0x000000ffff067224 */ /* 0x000fc400078e0a06 */
[----:B------:R-:W-:Y:S02]  /*fb90*/  IMAD R14, R7, R10, R14 ;  /* 0x0000000a070e7224 */ /* 0x000fe400078e020e */
[----:B------:R-:W-:Y:S02]  /*fba0*/  VIADD R17, R3, 0x12a ;  /* 0x0000012a03117836 */ /* 0x000fe40000000000 */
[C---:B------:R-:W-:Y:S02]  /*fbb0*/  IMAD R15, R7.reuse, R6, R15 ;  /* 0x00000006070f7224 */ /* 0x040fe400078e020f */
[--C-:B------:R-:W-:Y:S01]  /*fbc0*/  @!P4 IMAD.IADD R20, R20, 0x1, -R7.reuse ;  /* 0x000000011414c824 */ /* 0x100fe200078e0a07 */
[----:B------:R-:W-:Y:S01]  /*fbd0*/  ISETP.GT.U32.AND P4, PT, R7, R14, PT ;  /* 0x0000000e0700720c */ /* 0x000fe20003f84070 */
[----:B------:R-:W-:Y:S01]  /*fbe0*/  @!P6 IMAD.IADD R13, R13, 0x1, -R7 ;  /* 0x000000010d0de824 */ /* 0x000fe200078e0a07 */
[----:B------:R-:W-:Y:S01]  /*fbf0*/  IABS R5, R17 ;  /* 0x0000001100057213 */ /* 0x000fe20000000000 */
[----:B------:R-:W-:Y:S01]  /*fc00*/  IMAD.HI.U32 R11, R8, R12, RZ ;  /* 0x0000000c080b7227 */ /* 0x000fe200078e00ff */
[----:B------:R-:W-:-:S03]  /*fc10*/  ISETP.GT.U32.AND P6, PT, R7, R15, PT ;  /* 0x0000000f0700720c */ /* 0x000fc60003fc4070 */
[----:B------:R-:W-:-:S04]  /*fc20*/  IMAD.HI.U32 R2, R8, R5, RZ ;  /* 0x0000000508027227 */ /* 0x000fc800078e00ff */
[----:B------:R-:W-:Y:S02]  /*fc30*/  IMAD.MOV R4, RZ, RZ, -R11 ;  /* 0x000000ffff047224 */ /* 0x000fe400078e0a0b */
[----:B------:R-:W-:Y:S01]  /*fc40*/  @!P1 IMAD.IADD R21, R21, 0x1, -R7 ;  /* 0x0000000115159824 */ /* 0x000fe200078e0a07 */
[----:B------:R-:W-:Y:S01]  /*fc50*/  ISETP.GE.AND P1, PT, R9, RZ, PT ;  /* 0x000000ff0900720c */ /* 0x000fe20003f26270 */
[----:B------:R-:W-:Y:S02]  /*fc60*/  VIADD R10, R3, 0x12b ;  /* 0x0000012b030a7836 */ /* 0x000fe40000000000 */
[----:B------:R-:W-:Y:S02]  /*fc70*/  IMAD.MOV R2, RZ, RZ, -R2 ;  /* 0x000000ffff027224 */ /* 0x000fe400078e0a02 */
[----:B------:R-:W-:Y:S01]  /*fc80*/  IMAD R12, R7, R4, R12 ;  /* 0x00000004070c7224 */ /* 0x000fe200078e020c */
[----:B------:R-:W-:Y:S01]  /*fc90*/  IABS R4, R10 ;  /* 0x0000000a00047213 */ /* 0x000fe20000000000 */
[----:B------:R-:W-:-:S02]  /*fca0*/  VIADD R11, R3, 0x12c ;  /* 0x0000012c030b7836 */ /* 0x000fc40000000000 */
[----:B------:R-:W-:Y:S01]  /*fcb0*/  @!P4 IMAD.IADD R14, R14, 0x1, -R7 ;  /* 0x000000010e0ec824 */ /* 0x000fe200078e0a07 */
[C---:B------:R-:W-:Y:S01]  /*fcc0*/  ISETP.GT.U32.AND P4, PT, R7.reuse, R13, PT ;  /* 0x0000000d0700720c */ /* 0x040fe20003f84070 */
[----:B------:R-:W-:Y:S02]  /*fcd0*/  IMAD.MOV.U32 R23, RZ, RZ, R21 ;  /* 0x000000ffff177224 */ /* 0x000fe400078e0015 */
[----:B------:R-:W-:Y:S01]  /*fce0*/  IMAD R5, R7, R2, R5 ;  /* 0x0000000207057224 */ /* 0x000fe200078e0205 */
[----:B------:R-:W-:Y:S01]  /*fcf0*/  IABS R2, R11 ;  /* 0x0000000b00027213 */ /* 0x000fe20000000000 */
[----:B------:R-:W-:Y:S02]  /*fd00*/  @!P6 IMAD.IADD R15, R15, 0x1, -R7 ;  /* 0x000000010f0fe824 */ /* 0x000fe400078e0a07 */
[----:B------:R-:W-:Y:S01]  /*fd10*/  @!P2 IMAD.MOV R23, RZ, RZ, -R23 ;  /* 0x000000ffff17a224 */ /* 0x000fe200078e0a17 */
[C---:B------:R-:W-:Y:S01]  /*fd20*/  ISETP.GT.U32.AND P2, PT, R7.reuse, R14, PT ;  /* 0x0000000e0700720c */ /* 0x040fe20003f44070 */
[----:B------:R-:W-:Y:S01]  /*fd30*/  IMAD.HI.U32 R21, R8, R4, RZ ;  /* 0x0000000408157227 */ /* 0x000fe200078e00ff */
[----:B------:R-:W-:-:S02]  /*fd40*/  ISETP.GT.U32.AND P6, PT, R7, R15, PT ;  /* 0x0000000f0700720c */ /* 0x000fc40003fc4070 */
[----:B------:R0:W-:Y:S01]  /*fd50*/  STL [R1+0x43c], R23 ;  /* 0x00043c1701007387 */ /* 0x0001e20000100800 */
        /* <DEDUP_REMOVED lines=10> */
[--C-:B------:R-:W-:Y:S01]  /*fe00*/  @!P4 IMAD.IADD R13, R13, 0x1, -R7.reuse ;  /* 0x000000010d0dc824 */ /* 0x100fe200078e0a07 */
[----:B------:R-:W-:Y:S01]  /*fe10*/  ISETP.GT.U32.AND P4, PT, R7, R5, PT ;  /* 0x000000050700720c */ /* 0x000fe20003f84070 */
[----:B------:R-:W-:Y:S01]  /*fe20*/  @!P6 IMAD.IADD R15, R15, 0x1, -R7 ;  /* 0x000000010f0fe824 */ /* 0x000fe200078e0a07 */
[----:B------:R-:W-:Y:S01]  /*fe30*/  ISETP.GT.U32.AND P6, PT, R7, R2, PT ;  /* 0x000000020700720c */ /* 0x000fe20003fc4070 */
[----:B------:R-:W-:-:S02]  /*fe40*/  IMAD.MOV.U32 R24, RZ, RZ, R13 ;  /* 0x000000ffff187224 */ /* 0x000fc400078e000d */
[--C-:B------:R-:W-:Y:S01]  /*fe50*/  @!P0 IMAD.IADD R12, R12, 0x1, -R7.reuse ;  /* 0x000000010c0c8824 */ /* 0x100fe200078e0a07 */
[----:B------:R-:W-:Y:S01]  /*fe60*/  ISETP.GE.AND P0, PT, R18, RZ, PT ;  /* 0x000000ff1200720c */ /* 0x000fe20003f06270 */
[C---:B------:R-:W-:Y:S02]  /*fe70*/  VIADD R6, R3.reuse, 0x12d ;  /* 0x0000012d03067836 */ /* 0x040fe40000000000 */
[----:B------:R-:W-:Y:S02]  /*fe80*/  VIADD R9, R3, 0x12e ;  /* 0x0000012e03097836 */ /* 0x000fe40000000000 */
[--C-:B------:R-:W-:Y:S01]  /*fe90*/  @!P2 IMAD.IADD R4, R4, 0x1, -R7.reuse ;  /* 0x000000010404a824 */ /* 0x100fe200078e0a07 */
[----:B------:R-:W-:Y:S01]  /*fea0*/  ISETP.GT.U32.AND P2, PT, R7, R12, PT ;  /* 0x0000000c0700720c */ /* 0x000fe20003f44070 */
[--C-:B------:R-:W-:Y:S01]  /*feb0*/  @!P4 IMAD.IADD R5, R5, 0x1, -R7.reuse ;  /* 0x000000010505c824 */ /* 0x100fe200078e0a07 */
[----:B------:R-:W-:Y:S01]  /*fec0*/  ISETP.GE.AND P4, PT, R17, RZ, PT ;  /* 0x000000ff1100720c */ /* 0x000fe20003f86270 */
[----:B0-----:R-:W-:Y:S01]  /*fed0*/  IMAD.MOV.U32 R23, RZ, RZ, R14 ;  /* 0x000000ffff177224 */ /* 0x001fe200078e000e */
[----:B------:R-:W-:Y:S01]  /*fee0*/  IABS R19, R6 ;  /* 0x0000000600137213 */ /* 0x000fe20000000000 */
[----:B------:R-:W-:Y:S01]  /*fef0*/  @!P6 IMAD.IADD R2, R2, 0x1, -R7 ;  /* 0x000000010202e824 */ /* 0x000fe200078e0a07 */
[----:B------:R-:W-:Y:S01]  /*ff00*/  IABS R16, R9 ;  /* 0x0000000900107213 */ /* 0x000fe20000000000 */
[----:B------:R-:W-:Y:S01]  /*ff10*/  @!P5 IMAD.MOV R24, RZ, RZ, -R24 ;  /* 0x000000ffff18d224 */ /* 0x000fe200078e0a18 */
[----:B------:R-:W-:Y:S01]  /*ff20*/  ISETP.GT.U32.AND P5, PT, R7, R4, PT ;  /* 0x000000040700720c */ /* 0x000fe20003fa4070 */
[----:B------:R-:W-:Y:S01]  /*ff30*/  VIADD R17, R3, 0x12f ;  /* 0x0000012f03117836 */ /* 0x000fe20000000000 */
[C---:B------:R-:W-:Y:S01]  /*ff40*/  ISETP.GT.U32.AND P6, PT, R7.reuse, R5, PT ;  /* 0x000000050700720c */ /* 0x040fe20003fc4070 */
[----:B------:R-:W-:Y:S01]  /*ff50*/  @!P3 IMAD.MOV R23, RZ, RZ, -R23 ;  /* 0x000000ffff17b224 */ /* 0x000fe200078e0a17 */
[----:B------:R-:W-:Y:S01]  /*ff60*/  ISETP.GT.U32.AND P3, PT, R7, R2, PT ;  /* 0x000000020700720c */ /* 0x000fe20003f64070 */
[C---:B-1----:R-:W-:Y:S01]  /*ff70*/  IMAD.HI.U32 R20, R8.reuse, R19, RZ ;  /* 0x0000001308147227 */ /* 0x042fe200078e00ff */
[----:B------:R-:W-:Y:S01]  /*ff80*/  IABS R14, R17 ;  /* 0x00000011000e7213 */ /* 0x000fe20000000000 */
[----:B------:R-:W-:Y:S02]  /*ff90*/  STL [R1+0x450], R24 ;  /* 0x0004501801007387 */ /* 0x000fe40000100800 */
[----:B------:R-:W-:-:S02]  /*ffa0*/  IMAD.HI.U32 R21, R8, R16, RZ ;  /* 0x0000001008157227 */ /* 0x000fc400078e00ff */
[----:B------:R-:W-:Y:S02]  /*ffb0*/  STL [R1+0x46c], R23 ;  /* 0x00046c1701007387 */ /* 0x000fe40000100800 */
[----:B------:R-:W-:Y:S02]  /*ffc0*/  VIADD R18, R3, 0x130 ;  /* 0x0000013003127836 */ /* 0x000fe40000000000 */
[----:B------:R-:W-:Y:S01]  /*ffd0*/  @!P2 IMAD.IADD R12, R12, 0x1, -R7 ;  /* 0x000000010c0ca824 */ /* 0x000fe200078e0a07 */
[----:B------:R-:W-:Y:S01]  /*ffe0*/  ISETP.GE.AND P2, PT, R10, RZ, PT ;  /* 0x000000ff0a00720c */ /* 0x000fe20003f46270 */
[----:B------:R-:W-:Y:S01]  /*fff0*/  IMAD.MOV R20, RZ, RZ, -R20 ;  /* 0x000000ffff147224 */ /* 0x000fe200078e0a14 */
[----:B------:R-:W-:Y:S01]  /*10000*/  IABS R13, R18 ;  /* 0x00000012000d7213 */ /* 0x000fe20000000000 */
[----:B------:R-:W-:Y:S02]  /*10010*/  IMAD.MOV R21, RZ, RZ, -R21 ;  /* 0x000000ffff157224 */ /* 0x000fe400078e0a15 */
[----:B------:R-:W-:-:S02]  /*10020*/  IMAD.MOV.U32 R10, RZ, RZ, R14 ;  /* 0x000000ffff0a7224 */ /* 0x000fc400078e000e */
[----:B------:R-:W-:Y:S01]  /*10030*/  @!P5 IMAD.IADD R4, R4, 0x1, -R7 ;  /* 0x000000010404d824 */ /* 0x000fe200078e0a07 */
[----:B------:R-:W-:Y:S01]  /*10040*/  ISETP.GE.AND P5, PT, R11, RZ, PT ;  /* 0x000000ff0b00720c */ /* 0x000fe20003fa6270 */
[C---:B------:R-:W-:Y:S02]  /*10050*/  IMAD R19, R7.reuse, R20, R19 ;  /* 0x0000001407137224 */ /* 0x040fe400078e0213 */
[----:B------:R-:W-:Y:S02]  /*10060*/  IMAD R16, R7, R21, R16 ;  /* 0x0000001507107224 */ /* 0x000fe400078e0210 */
[----:B------:R-:W-:-:S04]  /*10070*/  IMAD.HI.U32 R11, R8, R10, RZ ;  /* 0x0000000a080b7227 */ /* 0x000fc800078e00ff */
[----:B------:R-:W-:Y:S01]  /*10080*/  @!P3 IMAD.IADD R2, R2, 0x1, -R7 ;  /* 0x000000010202b824 */ /* 0x000fe200078e0a07 */
[----:B------:R-:W-:Y:S01]  /*10090*/  ISETP.GE.AND P3, PT, R6, RZ, PT ;  /* 0x000000ff0600720c */ /* 0x000fe20003f66270 */
[----:B------:R-:W-:Y:S01]  /*100a0*/  @!P1 IMAD.MOV R15, RZ, RZ, -R15 ;  /* 0x000000ffff0f9224 */ /* 0x000fe200078e0a0f */
[----:B------:R-:W-:Y:S01]  /*100b0*/  ISETP.GT.U32.AND P1, PT, R7, R19, PT ;  /* 0x000000130700720c */ /* 0x000fe20003f24070 */
[----:B------:R-:W-:Y:S01]  /*100c0*/  @!P6 IMAD.IADD R5, R5, 0x1, -R7 ;  /* 0x000000010505e824 */ /* 0x000fe200078e0a07 */
[----:B------:R-:W-:Y:S01]  /*100d0*/  ISETP.GT.U32.AND P6, PT, R7, R16, PT ;  /* 0x000000100700720c */ /* 0x000fe20003fc4070 */
[----:B------:R-:W-:Y:S01]  /*100e0*/  IMAD.HI.U32 R6, R8, R13, RZ ;  /* 0x0000000d08067227 */ /* 0x000fe200078e00ff */
[----:B------:R0:W-:Y:S03]  /*100f0*/  STL [R1+0x1a4], R15 ;  /* 0x0001a40f01007387 */ /* 0x0001e60000100800 */
[----:B------:R-:W-:-:S02]  /*10100*/  IMAD.MOV R11, RZ, RZ, -R11 ;  /* 0x000000ffff0b7224 */ /* 0x000fc400078e0a0b */
[----:B------:R-:W-:Y:S02]  /*10110*/  IMAD.MOV R6, RZ, RZ, -R6 ;  /* 0x000000ffff067224 */ /* 0x000fe400078e0a06 */
[C---:B------:R-:W-:Y:S02]  /*10120*/  IMAD R10, R7.reuse, R11, R10 ;  /* 0x0000000b070a7224 */ /* 0x040fe400078e020a */
[----:B------:R-:W-:Y:S02]  /*10130*/  IMAD.MOV.U32 R20, RZ, RZ, R12 ;  /* 0x000000ffff147224 */ /* 0x000fe400078e000c */
[----:B0-----:R-:W-:Y:S02]  /*10140*/  IMAD.MOV.U32 R15, RZ, RZ, R5 ;  /* 0x000000ffff0f7224 */ /* 0x001fe400078e0005 */
[----:B------:R-:W-:Y:S02]  /*10150*/  IMAD R13, R7, R6, R13 ;  /* 0x00000006070d7224 */ /* 0x000fe400078e020d */
[----:B------:R-:W-:-:S02]  /*10160*/  IMAD.MOV.U32 R5, RZ, RZ, R2 ;  /* 0x000000ffff057224 */ /* 0x000fc400078e0002 */
[----:B------:R-:W-:Y:S01]  /*10170*/  @!P2 IMAD.MOV R4, RZ, RZ, -R4 ;  /* 0x000000ffff04a224 */ /* 0x000fe200078e0a04 */
[C---:B------:R-:W-:Y:S01]  /*10180*/  ISETP.GT.U32.AND P2, PT, R7.reuse, R10, PT ;  /* 0x0000000a0700720c */ /* 0x040fe20003f44070 */
[----:B------:R-:W-:Y:S02]  /*10190*/  @!P0 IMAD.MOV R20, RZ, RZ, -R20 ;  /* 0x000000ffff148224 */ /* 0x000fe400078e0a14 */
[----:B------:R-:W-:Y:S02]  /*101a0*/  @!P4 IMAD.MOV R15, RZ, RZ, -R15 ;  /* 0x000000ffff0fc224 */ /* 0x000fe400078e0a0f */
[----:B------:R-:W-:Y:S01]  /*101b0*/  @!P5 IMAD.MOV R5, RZ, RZ, -R5 ;  /* 0x000000ffff05d224 */ /* 0x000fe200078e0a05 */
[----:B------:R-:W-:Y:S01]  /*101c0*/  ISETP.GT.U32.AND P5, PT, R7, R13, PT ;  /* 0x0000000d0700720c */ /* 0x000fe20003fa4070 */
[--C-:B------:R-:W-:Y:S01]  /*101d0*/  @!P1 IMAD.IADD R19, R19, 0x1, -R7.reuse ;  /* 0x0000000113139824 */ /* 0x100fe200078e0a07 */
[----:B------:R-:W-:Y:S01]  /*101e0*/  STL [R1+0x1a8], R20 ;  /* 0x0001a81401007387 */ /* 0x000fe20000100800 */
[--C-:B------:R-:W-:Y:S01]  /*101f0*/  @!P6 IMAD.IADD R16, R16, 0x1, -R7.reuse ;  /* 0x000000011010e824 */ /* 0x100fe200078e0a07 */
[----:B------:R-:W-:Y:S01]  /*10200*/  ISETP.GE.AND P1, PT, R9, RZ, PT ;  /* 0x000000ff0900720c */ /* 0x000fe20003f26270 */
[----:B------:R-:W-:Y:S01]  /*10210*/  VIADD R2, R3, 0x132 ;  /* 0x0000013203027836 */ /* 0x000fe20000000000 */
[----:B------:R-:W-:Y:S01]  /*10220*/  STL [R1+0x460], R15 ;  /* 0x0004600f01007387 */ /* 0x000fe20000100800 */
[C---:B------:R-:W-:Y:S01]  /*10230*/  ISETP.GT.U32.AND P0, PT, R7.reuse, R19, PT ;  /* 0x000000130700720c */ /* 0x040fe20003f04070 */
[--C-:B------:R-:W-:Y:S01]  /*10240*/  @!P2 IMAD.IADD R10, R10, 0x1, -R7.reuse ;  /* 0x000000010a0aa824 */ /* 0x100fe200078e0a07 */
[----:B------:R-:W-:Y:S01]  /*10250*/  ISETP.GT.U32.AND P4, PT, R7, R16, PT ;  /* 0x000000100700720c */ /* 0x000fe20003f84070 */
[----:B------:R0:W-:Y:S01]  /*10260*/  STL [R1+0x468], R4 ;  /* 0x0004680401007387 */ /* 0x0001e20000100800 */
[----:B------:R-:W-:Y:S01]  /*10270*/  ISETP.GE.AND P6, PT, R17, RZ, PT ;  /* 0x000000ff1100720c */ /* 0x000fe20003fc6270 */
[----:B------:R-:W-:Y:S01]  /*10280*/  VIADD R11, R3, 0x135 ;  /* 0x00000135030b7836 */ /* 0x000fe20000000000 */
[----:B------:R-:W-:Y:S01]  /*10290*/  ISETP.GE.AND P2, PT, R2, RZ, PT ;  /* 0x000000ff0200720c */ /* 0x000fe20003f46270 */
[----:B------:R-:W-:Y:S01]  /*102a0*/  @!P5 IMAD.IADD R13, R13, 0x1, -R7 ;  /* 0x000000010d0dd824 */ /* 0x000fe200078e0a07 */
[----:B------:R-:W-:Y:S01]  /*102b0*/  ISETP.GT.U32.AND P5, PT, R7, R10, PT ;  /* 0x0000000a0700720c */ /* 0x000fe20003fa4070 */
[----:B------:R1:W-:Y:S01]  /*102c0*/  STL [R1+0x5e0], R5 ;  /* 0x0005e00501007387 */ /* 0x0003e20000100800 */
[----:B------:R-:W-:-:S02]  /*102d0*/  VIADD R12, R3, 0x134 ;  /* 0x00000134030c7836 */ /* 0x000fc40000000000 */
[----:B------:R-:W-:Y:S02]  /*102e0*/  IMAD.U32 R66, RZ, RZ, UR8 ;  /* 0x00000008ff427e24 */ /* 0x000fe4000f8e00ff */
[----:B0-----:R-:W-:Y:S02]  /*102f0*/  VIADD R4, R3, 0x131 ;  /* 0x0000013103047836 */ /* 0x001fe40000000000 */
[--C-:B------:R-:W-:Y:S01]  /*10300*/  @!P0 IMAD.IADD R19, R19, 0x1, -R7.reuse ;  /* 0x0000000113138824 */ /* 0x100fe200078e0a07 */
[----:B------:R-:W-:Y:S01]  /*10310*/  ISETP.GE.AND P0, PT, R18, RZ, PT ;  /* 0x000000ff1200720c */ /* 0x000fe20003f06270 */
[----:B------:R-:W-:Y:S01]  /*10320*/  @!P4 IMAD.IADD R16, R16, 0x1, -R7 ;  /* 0x000000011010c824 */ /* 0x000fe200078e0a07 */
[----:B------:R-:W-:Y:S01]  /*10330*/  IABS R14, R4 ;  /* 0x00000004000e7213 */ /* 0x000fe20000000000 */
[----:B------:R-:W-:Y:S01]  /*10340*/  IMAD.MOV.U32 R9, RZ, RZ, R19 ;  /* 0x000000ffff097224 */ /* 0x000fe200078e0013 */
[----:B-1----:R-:W-:Y:S01]  /*10350*/  IABS R5, R2 ;  /* 0x0000000200057213 */ /* 0x002fe20000000000 */
[----:B------:R-:W-:Y:S01]  /*10360*/  @!P5 IMAD.IADD R10, R10, 0x1, -R7 ;  /* 0x000000010a0ad824 */ /* 0x000fe200078e0a07 */
[----:B------:R-:W-:Y:S01]  /*10370*/  ISETP.GE.AND P4, PT, R4, RZ, PT ;  /* 0x000000ff0400720c */ /* 0x000fe20003f86270 */
[----:B------:R-:W-:-:S04]  /*10380*/  IMAD.HI.U32 R6, R8, R14, RZ ;  /* 0x0000000e08067227 */ /* 0x000fc800078e00ff */
[----:B------:R-:W-:Y:S02]  /*10390*/  IMAD.MOV R6, RZ, RZ, -R6 ;  /* 0x000000ffff067224 */ /* 0x000fe400078e0a06 */
[----:B------:R-:W-:Y:S02]  /*103a0*/  IMAD.MOV.U32 R4, RZ, RZ, R5 ;  /* 0x000000ffff047224 */ /* 0x000fe400078e0005 */
[----:B------:R-:W-:Y:S02]  /*103b0*/  IMAD R14, R7, R6, R14 ;  /* 0x00000006070e7224 */ /* 0x000fe400078e020e */
[----:B------:R-:W-:-:S03]  /*103c0*/  IMAD.HI.U32 R2, R8, R4, RZ ;  /* 0x0000000408027227 */ /* 0x000fc600078e00ff */
[C---:B------:R-:W-:Y:S01]  /*103d0*/  ISETP.GT.U32.AND P5, PT, R7.reuse, R14, PT ;  /* 0x0000000e0700720c */ /* 0x040fe20003fa4070 */
[----:B------:R-:W-:Y:S01]  /*103e0*/  @!P3 IMAD.MOV R9, RZ, RZ, -R9 ;  /* 0x000000ffff09b224 */ /* 0x000fe200078e0a09 */
[----:B------:R-:W-:Y:S01]  /*103f0*/  ISETP.GT.U32.AND P3, PT, R7, R13, PT ;  /* 0x0000000d0700720c */ /* 0x000fe20003f64070 */
[----:B------:R-:W-:Y:S02]  /*10400*/  IMAD.MOV R2, RZ, RZ, -R2 ;  /* 0x000000ffff027224 */ /* 0x000fe400078e0a02 */
[----:B------:R-:W-:Y:S01]  /*10410*/  VIADD R5, R3, 0x133 ;  /* 0x0000013303057836 */ /* 0x000fe20000000000 */
[----:B------:R0:W-:Y:S01]  /*10420*/  STL [R1+0x470], R9 ;  /* 0x0004700901007387 */ /* 0x0001e20000100800 */
[----:B------:R-:W-:Y:S02]  /*10430*/  IMAD R2, R7, R2, R4 ;  /* 0x0000000207027224 */ /* 0x000fe400078e0204 */
[C---:B------:R-:W-:Y:S02]  /*10440*/  VIADD R6, R3.reuse, 0x136 ;  /* 0x0000013603067836 */ /* 0x040fe40000000000 */
[----:B------:R-:W-:-:S02]  /*10450*/  VIADD R19, R3, 0x137 ;  /* 0x0000013703137836 */ /* 0x000fc40000000000 */
[--C-:B------:R-:W-:Y:S02]  /*10460*/  @!P5 IMAD.IADD R14, R14, 0x1, -R7.reuse ;  /* 0x000000010e0ed824 */ /* 0x100fe400078e0a07 */
[----:B------:R-:W-:Y:S01]  /*10470*/  @!P3 IMAD.IADD R13, R13, 0x1, -R7 ;  /* 0x000000010d0db824 */ /* 0x000fe200078e0a07 */
[----:B------:R-:W-:Y:S01]  /*10480*/  ISETP.GE.AND P3, PT, R12, RZ, PT ;  /* 0x000000ff0c00720c */ /* 0x000fe20003f66270 */
[----:B0-----:R-:W-:Y:S01]  /*10490*/  IMAD.MOV.U32 R9, RZ, RZ, R16 ;  /* 0x000000ffff097224 */ /* 0x001fe200078e0010 */
[----:B------:R-:W-:Y:S01]  /*104a0*/  ISETP.GT.U32.AND P5, PT, R7, R14, PT ;  /* 0x0000000e0700720c */ /* 0x000fe20003fa4070 */
[----:B------:R-:W-:Y:S01]  /*104b0*/  IMAD.MOV.U32 R16, RZ, RZ, R10 ;  /* 0x000000ffff107224 */ /* 0x000fe200078e000a */
[----:B------:R-:W-:Y:S01]  /*104c0*/  IABS R12, R12 ;  /* 0x0000000c000c7213 */ /* 0x000fe20000000000 */
[----:B------:R-:W-:Y:S01]  /*104d0*/  @!P1 IMAD.MOV R9, RZ, RZ, -R9 ;  /* 0x000000ffff099224 */ /* 0x000fe200078e0a09 */
[----:B------:R-:W-:Y:S01]  /*104e0*/  ISETP.GE.AND P1, PT, R5, RZ, PT ;  /* 0x000000ff0500720c */ /* 0x000fe20003f26270 */
[----:B------:R-:W-:Y:S01]  /*104f0*/  @!P6 IMAD.MOV R16, RZ, RZ, -R16 ;  /* 0x000000ffff10e224 */ /* 0x000fe200078e0a10 */
[----:B------:R-:W-:Y:S01]  /*10500*/  IABS R5, R5 ;  /* 0x0000000500057213 */ /* 0x000fe20000000000 */
[----:B------:R-:W-:Y:S01]  /*10510*/  IMAD.MOV.U32 R15, RZ, RZ, R13 ;  /* 0x000000ffff0f7224 */ /* 0x000fe200078e000d */
[----:B------:R-:W-:Y:S01]  /*10520*/  ISETP.GT.U32.AND P6, PT, R7, R2, PT ;  /* 0x000000020700720c */ /* 0x000fe20003fc4070 */
[----:B------:R0:W-:Y:S01]  /*10530*/  STL [R1+0x62c], R9 ;  /* 0x00062c0901007387 */ /* 0x0001e20000100800 */
[----:B------:R-:W-:-:S02]  /*10540*/  IMAD.U32 R64, RZ, RZ, UR8 ;  /* 0x00000008ff407e24 */ /* 0x000fc4000f8e00ff */
[----:B------:R-:W-:Y:S01]  /*10550*/  IMAD.MOV.U32 R4, RZ, RZ, R5 ;  /* 0x000000ffff047224 */ /* 0x000fe200078e0005 */
[----:B------:R-:W-:Y:S01]  /*10560*/  STL [R1+0x628], R16 ;  /* 0x0006281001007387 */ /* 0x000fe20000100800 */
[----:B------:R-:W-:Y:S01]  /*10570*/  @!P0 IMAD.MOV R15, RZ, RZ, -R15 ;  /* 0x000000ffff0f8224 */ /* 0x000fe200078e0a0f */
[----:B------:R-:W-:Y:S01]  /*10580*/  ISETP.GE.AND P0, PT, R11, RZ, PT ;  /* 0x000000ff0b00720c */ /* 0x000fe20003f06270 */
[----:B------:R-:W-:Y:S01]  /*10590*/  @!P5 IMAD.IADD R14, R14, 0x1, -R7 ;  /* 0x000000010e0ed824 */ /* 0x000fe200078e0a07 */
[----:B------:R-:W-:Y:S01]  /*105a0*/  IABS R11, R11 ;  /* 0x0000000b000b7213 */ /* 0x000fe20000000000 */
[C---:B------:R-:W-:Y:S01]  /*105b0*/  IMAD.HI.U32 R5, R8.reuse, R12, RZ ;  /* 0x0000000c08057227 */ /* 0x040fe200078e00ff */
[----:B------:R1:W-:Y:S03]  /*105c0*/  STL [R1+0x1ac], R15 ;  /* 0x0001ac0f01007387 */ /* 0x0003e60000100800 */
[----:B0-----:R-:W-:-:S04]  /*105d0*/  IMAD.HI.U32 R9, R8, R4, RZ ;  /* 0x0000000408097227 */ /* 0x001fc800078e00ff */
[----:B------:R-:W-:Y:S02]  /*105e0*/  IMAD.MOV R9, RZ, RZ, -R9 ;  /* 0x000000ffff097224 */ /* 0x000fe400078e0a09 */
[----:B------:R-:W-:Y:S02]  /*105f0*/  @!P6 IMAD.IADD R2, R2, 0x1, -R7 ;  /* 0x000000010202e824 */ /* 0x000fe400078e0a07 */
[C---:B------:R-:W-:Y:S01]  /*10600*/  IMAD R13, R7.reuse, R9, R4 ;  /* 0x00000009070d7224 */ /* 0x040fe200078e0204 */
[----:B------:R-:W-:Y:S01]  /*10610*/  IABS R4, R6 ;  /* 0x0000000600047213 */ /* 0x000fe20000000000 */
[C---:B------:R-:W-:Y:S01]  /*10620*/  IMAD.HI.U32 R9, R8.reuse, R11, RZ ;  /* 0x0000000b08097227 */ /* 0x040fe200078e00ff */
[C---:B------:R-:W-:Y:S02]  /*10630*/  ISETP.GT.U32.AND P6, PT, R7.reuse, R2, PT ;  /* 0x000000020700720c */ /* 0x040fe40003fc4070 */
[----:B------:R-:W-:Y:S01]  /*10640*/  ISETP.GT.U32.AND P5, PT, R7, R13, PT ;  /* 0x0000000d0700720c */ /* 0x000fe20003fa4070 */
[----:B------:R-:W-:-:S04]  /*10650*/  IMAD.HI.U32 R10, R8, R4, RZ ;  /* 0x00000004080a7227 */ /* 0x000fc800078e00ff */
[----:B------:R-:W-:Y:S02]  /*10660*/  IMAD.MOV R9, RZ, RZ, -R9 ;  /* 0x000000ffff097224 */ /* 0x000fe400078e0a09 */
[----:B------:R-:W-:Y:S02]  /*10670*/  IMAD.MOV R5, RZ, RZ, -R5 ;  /* 0x000000ffff057224 */ /* 0x000fe400078e0a05 */
[----:B------:R-:W-:Y:S02]  /*10680*/  IMAD.MOV R10, RZ, RZ, -R10 ;  /* 0x000000ffff0a7224 */ /* 0x000fe400078e0a0a */
[C---:B------:R-:W-:Y:S02]  /*10690*/  IMAD R11, R7.reuse, R9, R11 ;  /* 0x00000009070b7224 */ /* 0x040fe400078e020b */
[----:B------:R-:W-:Y:S01]  /*106a0*/  IMAD R12, R7, R5, R12 ;  /* 0x00000005070c7224 */ /* 0x000fe200078e020c */
[----:B------:R-:W-:Y:S01]  /*106b0*/  IABS R5, R19 ;  /* 0x0000001300057213 */ /* 0x000fe20000000000 */
[----:B-1----:R-:W-:-:S02]  /*106c0*/  IMAD.MOV.U32 R15, RZ, RZ, R14 ;  /* 0x000000ffff0f7224 */ /* 0x002fc400078e000e */
[C---:B------:R-:W-:Y:S02]  /*106d0*/  IMAD R4, R7.reuse, R10, R4 ;  /* 0x0000000a07047224 */ /* 0x040fe400078e0204 */
[----:B------:R-:W-:Y:S01]  /*106e0*/  @!P6 IMAD.IADD R2, R2, 0x1, -R7 ;  /* 0x000000010202e824 */ /* 0x000fe200078e0a07 */
[C---:B------:R-:W-:Y:S01]  /*106f0*/  ISETP.GT.U32.AND P6, PT, R7.reuse, R11, PT ;  /* 0x0000000b0700720c */ /* 0x040fe20003fc4070 */
[----:B------:R-:W-:Y:S01]  /*10700*/  @!P4 IMAD.MOV R15, RZ, RZ, -R15 ;  /* 0x000000ffff0fc224 */ /* 0x000fe200078e0a0f */
[----:B------:R-:W-:Y:S01]  /*10710*/  ISETP.GT.U32.AND P4, PT, R7, R12, PT ;  /* 0x0000000c0700720c */ /* 0x000fe20003f84070 */
[----:B------:R-:W-:Y:S01]  /*10720*/  @!P5 IMAD.IADD R13, R13, 0x1, -R7 ;  /* 0x000000010d0dd824 */ /* 0x000fe200078e0a07 */
[----:B------:R-:W-:Y:S01]  /*10730*/  ISETP.GT.U32.AND P5, PT, R7, R4, PT ;  /* 0x000000040700720c */ /* 0x000fe20003fa4070 */
[----:B------:R-:W-:Y:S01]  /*10740*/  IMAD.HI.U32 R9, R8, R5, RZ ;  /* 0x0000000508097227 */ /* 0x000fe200078e00ff */
[----:B------:R0:W-:Y:S03]  /*10750*/  STL [R1+0x208], R15 ;  /* 0x0002080f01007387 */ /* 0x0001e60000100800 */
[----:B------:R-:W-:-:S02]  /*10760*/  IMAD.MOV R9, RZ, RZ, -R9 ;  /* 0x000000ffff097224 */ /* 0x000fc400078e0a09 */
[----:B------:R-:W-:Y:S02]  /*10770*/  IMAD.MOV.U32 R16, RZ, RZ, R2 ;  /* 0x000000ffff107224 */ /* 0x000fe400078e0002 */
[--C-:B------:R-:W-:Y:S02]  /*10780*/  @!P6 IMAD.IADD R11, R11, 0x1, -R7.reuse ;  /* 0x000000010b0be824 */ /* 0x100fe400078e0a07 */
[--C-:B------:R-:W-:Y:S01]  /*10790*/  @!P4 IMAD.IADD R12, R12, 0x1, -R7.reuse ;  /* 0x000000010c0cc824 */ /* 0x100fe200078e0a07 */
[----:B------:R-:W-:Y:S01]  /*107a0*/  ISETP.GT.U32.AND P4, PT, R7, R13, PT ;  /* 0x0000000d0700720c */ /* 0x000fe20003f84070 */
[----:B0-----:R-:W-:Y:S02]  /*107b0*/  VIADD R15, R3, 0x138 ;  /* 0x00000138030f7836 */ /* 0x001fe40000000000 */
[----:B------:R-:W-:Y:S01]  /*107c0*/  @!P5 IMAD.IADD R4, R4, 0x1, -R7 ;  /* 0x000000010404d824 */ /* 0x000fe200078e0a07 */
[C---:B------:R-:W-:Y:S01]  /*107d0*/  ISETP.GT.U32.AND P5, PT, R7.reuse, R11, PT ;  /* 0x0000000b0700720c */ /* 0x040fe20003fa4070 */
[C---:B------:R-:W-:Y:S01]  /*107e0*/  IMAD R5, R7.reuse, R9, R5 ;  /* 0x0000000907057224 */ /* 0x040fe200078e0205 */
[----:B------:R-:W-:Y:S01]  /*107f0*/  IABS R17, R15 ;  /* 0x0000000f00117213 */ /* 0x000fe20000000000 */
[----:B------:R-:W-:Y:S01]  /*10800*/  @!P2 IMAD.MOV R16, RZ, RZ, -R16 ;  /* 0x000000ffff10a224 */ /* 0x000fe200078e0a10 */
[----:B------:R-:W-:Y:S01]  /*10810*/  ISETP.GT.U32.AND P2, PT, R7, R4, PT ;  /* 0x000000040700720c */ /* 0x000fe20003f44070 */
[----:B------:R-:W-:Y:S01]  /*10820*/  VIADD R10, R3, 0x13a ;  /* 0x0000013a030a7836 */ /* 0x000fe20000000000 */
[----:B------:R-:W-:Y:S01]  /*10830*/  ISETP.GT.U32.AND P6, PT, R7, R12, PT ;  /* 0x0000000c0700720c */ /* 0x000fe20003fc4070 */
[----:B------:R-:W-:Y:S01]  /*10840*/  IMAD.HI.U32 R9, R8, R17, RZ ;  /* 0x0000001108097227 */ /* 0x000fe200078e00ff */
[----:B------:R0:W-:Y:S02]  /*10850*/  STL [R1+0x484], R16 ;  /* 0x0004841001007387 */ /* 0x0001e40000100800 */
[----:B------:R-:W-:Y:S01]  /*10860*/  IABS R2, R10 ;  /* 0x0000000a00027213 */ /* 0x000fe20000000000 */
[----:B------:R-:W-:-:S02]  /*10870*/  IMAD.MOV R9, RZ, RZ, -R9 ;  /* 0x000000ffff097224 */ /* 0x000fc400078e0a09 */
[----:B------:R-:W-:Y:S01]  /*10880*/  @!P4 IMAD.IADD R13, R13, 0x1, -R7 ;  /* 0x000000010d0dc824 */ /* 0x000fe200078e0a07 */
[C---:B------:R-:W-:Y:S01]  /*10890*/  ISETP.GT.U32.AND P4, PT, R7.reuse, R5, PT ;  /* 0x000000050700720c */ /* 0x040fe20003f84070 */
[----:B------:R-:W-:Y:S02]  /*108a0*/  IMAD R17, R7, R9, R17 ;  /* 0x0000000907117224 */ /* 0x000fe400078e0211 */
[--C-:B------:R-:W-:Y:S02]  /*108b0*/  @!P5 IMAD.IADD R11, R11, 0x1, -R7.reuse ;  /* 0x000000010b0bd824 */ /* 0x100fe400078e0a07 */
[----:B------:R-:W-:Y:S01]  /*108c0*/  VIADD R9, R3, 0x13b ;  /* 0x0000013b03097836 */ /* 0x000fe20000000000 */
[----:B------:R-:W-:Y:S01]  /*108d0*/  ISETP.GT.U32.AND P5, PT, R7, R17, PT ;  /* 0x000000110700720c */ /* 0x000fe20003fa4070 */
[--C-:B------:R-:W-:Y:S01]  /*108e0*/  @!P2 IMAD.IADD R4, R4, 0x1, -R7.reuse ;  /* 0x000000010404a824 */ /* 0x100fe200078e0a07 */
[----:B------:R-:W-:Y:S01]  /*108f0*/  ISETP.GE.AND P2, PT, R19, RZ, PT ;  /* 0x000000ff1300720c */ /* 0x000fe20003f46270 */
[----:B------:R-:W-:Y:S01]  /*10900*/  @!P6 IMAD.IADD R12, R12, 0x1, -R7 ;  /* 0x000000010c0ce824 */ /* 0x000fe200078e0a07 */
[----:B------:R-:W-:Y:S01]  /*10910*/  IABS R19, R9 ;  /* 0x0000000900137213 */ /* 0x000fe20000000000 */
[----:B------:R-:W-:Y:S01]  /*10920*/  IMAD.MOV.U32 R21, RZ, RZ, R13 ;  /* 0x000000ffff157224 */ /* 0x000fe200078e000d */
[----:B------:R-:W-:Y:S01]  /*10930*/  ISETP.GE.AND P6, PT, R6, RZ, PT ;  /* 0x000000ff0600720c */ /* 0x000fe20003fc6270 */
        /* <DEDUP_REMOVED lines=10> */
[C---:B------:R-:W-:Y:S02]  /*109e0*/  IMAD R2, R7.reuse, R6, R2 ;  /* 0x0000000607027224 */ /* 0x040fe400078e0202 */
[----:B------:R-:W-:Y:S01]  /*109f0*/  @!P1 IMAD.MOV R21, RZ, RZ, -R21 ;  /* 0x000000ffff159224 */ /* 0x000fe200078e0a15 */
[----:B------:R-:W-:Y:S01]  /*10a00*/  ISETP.GT.U32.AND P1, PT, R7, R5, PT ;  /* 0x000000050700720c */ /* 0x000fe20003f24070 */
[----:B------:R-:W-:Y:S02]  /*10a10*/  IMAD.MOV.U32 R11, RZ, RZ, R4 ;  /* 0x000000ffff0b7224 */ /* 0x000fe400078e0004 */
[----:B------:R-:W-:Y:S01]  /*10a20*/  VIADD R14, R3, 0x139 ;  /* 0x00000139030e7836 */ /* 0x000fe20000000000 */
[----:B------:R-:W-:Y:S01]  /*10a30*/  STL [R1+0x5f4], R21 ;  /* 0x0005f41501007387 */ /* 0x000fe20000100800 */
[----:B------:R-:W-:-:S02]  /*10a40*/  IMAD.MOV R13, RZ, RZ, -R13 ;  /* 0x000000ffff0d7224 */ /* 0x000fc400078e0a0d */
[----:B------:R-:W-:Y:S01]  /*10a50*/  @!P6 IMAD.MOV R11, RZ, RZ, -R11 ;  /* 0x000000ffff0be224 */ /* 0x000fe200078e0a0b */
[C---:B------:R-:W-:Y:S01]  /*10a60*/  ISETP.GT.U32.AND P6, PT, R7.reuse, R2, PT ;  /* 0x000000020700720c */ /* 0x040fe20003fc4070 */
[----:B------:R-:W-:Y:S01]  /*10a70*/  IMAD R4, R7, R13, R15 ;  /* 0x0000000d07047224 */ /* 0x000fe200078e020f */
[----:B------:R-:W-:Y:S01]  /*10a80*/  IABS R18, R14 ;  /* 0x0000000e00127213 */ /* 0x000fe20000000000 */
[----:B------:R-:W-:Y:S02]  /*10a90*/  @!P5 IMAD.IADD R17, R17, 0x1, -R7 ;  /* 0x000000011111d824 */ /* 0x000fe400078e0a07 */
[----:B------:R-:W-:Y:S01]  /*10aa0*/  @!P3 IMAD.MOV R20, RZ, RZ, -R20 ;  /* 0x000000ffff14b224 */ /* 0x000fe200078e0a14 */
[----:B------:R-:W-:Y:S01]  /*10ab0*/  ISETP.GT.U32.AND P5, PT, R7, R4, PT ;  /* 0x000000040700720c */ /* 0x000fe20003fa4070 */
[----:B0-----:R-:W-:-:S03]  /*10ac0*/  IMAD.HI.U32 R16, R8, R18, RZ ;  /* 0x0000001208107227 */ /* 0x001fc600078e00ff */
[----:B------:R-:W-:Y:S01]  /*10ad0*/  STL [R1+0x5f8], R20 ;  /* 0x0005f81401007387 */ /* 0x000fe20000100800 */
[----:B------:R-:W-:Y:S01]  /*10ae0*/  @!P0 IMAD.MOV R12, RZ, RZ, -R12 ;  /* 0x000000ffff0c8224 */ /* 0x000fe200078e0a0c */
[----:B------:R-:W-:Y:S01]  /*10af0*/  ISETP.GE.AND P0, PT, R14, RZ, PT ;  /* 0x000000ff0e00720c */ /* 0x000fe20003f06270 */
[--C-:B------:R-:W-:Y:S01]  /*10b00*/  @!P1 IMAD.IADD R5, R5, 0x1, -R7.reuse ;  /* 0x0000000105059824 */ /* 0x100fe200078e0a07 */
[----:B------:R-:W-:Y:S01]  /*10b10*/  ISETP.GE.AND P1, PT, R10, RZ, PT ;  /* 0x000000ff0a00720c */ /* 0x000fe20003f26270 */
[----:B------:R-:W-:Y:S01]  /*10b20*/  IMAD.MOV R16, RZ, RZ, -R16 ;  /* 0x000000ffff107224 */ /* 0x000fe200078e0a10 */
[----:B------:R0:W-:Y:S01]  /*10b30*/  STL [R1+0x620], R12 ;  /* 0x0006200c01007387 */ /* 0x0001e20000100800 */
[----:B------:R-:W-:Y:S02]  /*10b40*/  @!P6 IMAD.IADD R2, R2, 0x1, -R7 ;  /* 0x000000010202e824 */ /* 0x000fe400078e0a07 */
[----:B------:R-:W-:Y:S01]  /*10b50*/  IMAD R18, R7, R16, R18 ;  /* 0x0000001007127224 */ /* 0x000fe200078e0212 */
[----:B------:R-:W-:Y:S01]  /*10b60*/  STL [R1+0x624], R11 ;  /* 0x0006240b01007387 */ /* 0x000fe20000100800 */
[----:B------:R-:W-:-:S02]  /*10b70*/  VIADD R14, R3, 0x13d ;  /* 0x0000013d030e7836 */ /* 0x000fc40000000000 */
[----:B------:R-:W-:Y:S01]  /*10b80*/  @!P5 IMAD.IADD R4, R4, 0x1, -R7 ;  /* 0x000000010404d824 */ /* 0x000fe200078e0a07 */
[----:B------:R-:W-:Y:S01]  /*10b90*/  ISETP.GT.U32.AND P3, PT, R7, R18, PT ;  /* 0x000000120700720c */ /* 0x000fe20003f64070 */
[----:B------:R-:W-:Y:S01]  /*10ba0*/  VIADD R6, R3, 0x13c ;  /* 0x0000013c03067836 */ /* 0x000fe20000000000 */
[----:B------:R-:W-:Y:S01]  /*10bb0*/  IABS R13, R14 ;  /* 0x0000000e000d7213 */ /* 0x000fe20000000000 */
[----:B0-----:R-:W-:Y:S01]  /*10bc0*/  IMAD.MOV.U32 R12, RZ, RZ, R5 ;  /* 0x000000ffff0c7224 */ /* 0x001fe200078e0005 */
[C---:B------:R-:W-:Y:S01]  /*10bd0*/  ISETP.GT.U32.AND P5, PT, R7.reuse, R4, PT ;  /* 0x000000040700720c */ /* 0x040fe20003fa4070 */
[----:B------:R-:W-:Y:S01]  /*10be0*/  IMAD.MOV.U32 R21, RZ, RZ, R17 ;  /* 0x000000ffff157224 */ /* 0x000fe200078e0011 */
[----:B------:R-:W-:Y:S01]  /*10bf0*/  IABS R15, R6 ;  /* 0x00000006000f7213 */ /* 0x000fe20000000000 */
[----:B------:R-:W-:Y:S01]  /*10c00*/  @!P2 IMAD.MOV R12, RZ, RZ, -R12 ;  /* 0x000000ffff0ca224 */ /* 0x000fe200078e0a0c */
[----:B------:R-:W-:Y:S01]  /*10c10*/  ISETP.GT.U32.AND P2, PT, R7, R2, PT ;  /* 0x000000020700720c */ /* 0x000fe20003f44070 */
[----:B------:R-:W-:-:S03]  /*10c20*/  IMAD.HI.U32 R10, R8, R13, RZ ;  /* 0x0000000d080a7227 */ /* 0x000fc600078e00ff */
[----:B------:R0:W-:Y:S01]  /*10c30*/  STL [R1+0x61c], R12 ;  /* 0x00061c0c01007387 */ /* 0x0001e20000100800 */
[----:B------:R-:W-:Y:S02]  /*10c40*/  IMAD.MOV R16, RZ, RZ, -R10 ;  /* 0x000000ffff107224 */ /* 0x000fe400078e0a0a */
[----:B------:R-:W-:Y:S01]  /*10c50*/  @!P3 IMAD.IADD R18, R18, 0x1, -R7 ;  /* 0x000000011212b824 */ /* 0x000fe200078e0a07 */
[----:B------:R-:W-:Y:S01]  /*10c60*/  ISETP.GE.AND P3, PT, R9, RZ, PT ;  /* 0x000000ff0900720c */ /* 0x000fe20003f66270 */
[----:B------:R-:W-:-:S03]  /*10c70*/  IMAD.HI.U32 R5, R8, R15, RZ ;  /* 0x0000000f08057227 */ /* 0x000fc600078e00ff */
[C---:B------:R-:W-:Y:S01]  /*10c80*/  ISETP.GT.U32.AND P6, PT, R7.reuse, R18, PT ;  /* 0x000000120700720c */ /* 0x040fe20003fc4070 */
[----:B------:R-:W-:Y:S01]  /*10c90*/  @!P2 IMAD.IADD R2, R2, 0x1, -R7 ;  /* 0x000000010202a824 */ /* 0x000fe200078e0a07 */
[----:B------:R-:W-:Y:S01]  /*10ca0*/  ISETP.GE.AND P2, PT, R6, RZ, PT ;  /* 0x000000ff0600720c */ /* 0x000fe20003f46270 */
[C---:B------:R-:W-:Y:S02]  /*10cb0*/  IMAD R6, R7.reuse, R16, R13 ;  /* 0x0000001007067224 */ /* 0x040fe400078e020d */
[----:B------:R-:W-:Y:S02]  /*10cc0*/  @!P5 IMAD.IADD R4, R4, 0x1, -R7 ;  /* 0x000000010404d824 */ /* 0x000fe400078e0a07 */
[----:B------:R-:W-:Y:S01]  /*10cd0*/  IMAD.MOV R5, RZ, RZ, -R5 ;  /* 0x000000ffff057224 */ /* 0x000fe200078e0a05 */
[----:B------:R-:W-:Y:S01]  /*10ce0*/  ISETP.GT.U32.AND P5, PT, R7, R6, PT ;  /* 0x000000060700720c */ /* 0x000fe20003fa4070 */
[C---:B0-----:R-:W-:Y:S02]  /*10cf0*/  VIADD R12, R3.reuse, 0x13f ;  /* 0x0000013f030c7836 */ /* 0x041fe40000000000 */
[----:B------:R-:W-:-:S02]  /*10d00*/  VIADD R11, R3, 0x13e ;  /* 0x0000013e030b7836 */ /* 0x000fc40000000000 */
[----:B------:R-:W-:Y:S01]  /*10d10*/  IMAD R5, R7, R5, R15 ;  /* 0x0000000507057224 */ /* 0x000fe200078e020f */
[----:B------:R-:W-:Y:S01]  /*10d20*/  IABS R15, R12 ;  /* 0x0000000c000f7213 */ /* 0x000fe20000000000 */
[----:B------:R-:W-:Y:S01]  /*10d30*/  VIADD R13, R3, 0x140 ;  /* 0x00000140030d7836 */ /* 0x000fe20000000000 */
[----:B------:R-:W-:Y:S01]  /*10d40*/  IABS R9, R11 ;  /* 0x0000000b00097213 */ /* 0x000fe20000000000 */
[----:B------:R-:W-:Y:S01]  /*10d50*/  @!P6 IMAD.IADD R18, R18, 0x1, -R7 ;  /* 0x000000011212e824 */ /* 0x000fe200078e0a07 */
[----:B------:R-:W-:Y:S01]  /*10d60*/  ISETP.GT.U32.AND P6, PT, R7, R5, PT ;  /* 0x000000050700720c */ /* 0x000fe20003fc4070 */
[----:B------:R-:W-:Y:S01]  /*10d70*/  IMAD.MOV.U32 R10, RZ, RZ, R15 ;  /* 0x000000ffff0a7224 */ /* 0x000fe200078e000f */
[----:B------:R-:W-:Y:S01]  /*10d80*/  IABS R15, R13 ;  /* 0x0000000d000f7213 */ /* 0x000fe20000000000 */
[----:B------:R-:W-:Y:S02]  /*10d90*/  @!P5 IMAD.IADD R6, R6, 0x1, -R7 ;  /* 0x000000010606d824 */ /* 0x000fe400078e0a07 */
[----:B------:R-:W-:-:S03]  /*10da0*/  IMAD.HI.U32 R19, R8, R9, RZ ;  /* 0x0000000908137227 */ /* 0x000fc600078e00ff */
[----:B------:R-:W-:Y:S01]  /*10db0*/  ISETP.GT.U32.AND P5, PT, R7, R6, PT ;  /* 0x000000060700720c */ /* 0x000fe20003fa4070 */
[----:B------:R-:W-:-:S04]  /*10dc0*/  IMAD.HI.U32 R17, R8, R15, RZ ;  /* 0x0000000f08117227 */ /* 0x000fc800078e00ff */
[----:B------:R-:W-:-:S04]  /*10dd0*/  IMAD.HI.U32 R16, R8, R10, RZ ;  /* 0x0000000a08107227 */ /* 0x000fc800078e00ff */
[----:B------:R-:W-:Y:S02]  /*10de0*/  IMAD.MOV R19, RZ, RZ, -R19 ;  /* 0x000000ffff137224 */ /* 0x000fe400078e0a13 */
[----:B------:R-:W-:Y:S02]  /*10df0*/  IMAD.MOV R17, RZ, RZ, -R17 ;  /* 0x000000ffff117224 */ /* 0x000fe400078e0a11 */
[----:B------:R-:W-:Y:S02]  /*10e00*/  IMAD.MOV R16, RZ, RZ, -R16 ;  /* 0x000000ffff107224 */ /* 0x000fe400078e0a10 */
[----:B------:R-:W-:Y:S02]  /*10e10*/  IMAD R9, R7, R19, R9 ;  /* 0x0000001307097224 */ /* 0x000fe400078e0209 */
[----:B------:R-:W-:Y:S02]  /*10e20*/  IMAD.MOV.U32 R20, RZ, RZ, R18 ;  /* 0x000000ffff147224 */ /* 0x000fe400078e0012 */
[----:B------:R-:W-:Y:S01]  /*10e30*/  @!P6 IMAD.IADD R5, R5, 0x1, -R7 ;  /* 0x000000010505e824 */ /* 0x000fe200078e0a07 */
[----:B------:R-:W-:Y:S01]  /*10e40*/  ISETP.GE.AND P6, PT, R14, RZ, PT ;  /* 0x000000ff0e00720c */ /* 0x000fe20003fc6270 */
[----:B------:R-:W-:-:S02]  /*10e50*/  IMAD R15, R7, R17, R15 ;  /* 0x00000011070f7224 */ /* 0x000fc400078e020f */
[----:B------:R-:W-:Y:S02]  /*10e60*/  IMAD.MOV.U32 R18, RZ, RZ, R2 ;  /* 0x000000ffff127224 */ /* 0x000fe400078e0002 */
[C---:B------:R-:W-:Y:S02]  /*10e70*/  IMAD R10, R7.reuse, R16, R10 ;  /* 0x00000010070a7224 */ /* 0x040fe400078e020a */
[----:B------:R-:W-:Y:S01]  /*10e80*/  @!P0 IMAD.MOV R20, RZ, RZ, -R20 ;  /* 0x000000ffff148224 */ /* 0x000fe200078e0a14 */
[C---:B------:R-:W-:Y:S01]  /*10e90*/  ISETP.GT.U32.AND P0, PT, R7.reuse, R9, PT ;  /* 0x000000090700720c */ /* 0x040fe20003f04070 */
[----:B------:R-:W-:Y:S02]  /*10ea0*/  IMAD.MOV.U32 R2, RZ, RZ, R4 ;  /* 0x000000ffff027224 */ /* 0x000fe400078e0004 */
[----:B------:R-:W-:Y:S01]  /*10eb0*/  @!P4 IMAD.MOV R21, RZ, RZ, -R21 ;  /* 0x000000ffff15c224 */ /* 0x000fe200078e0a15 */
[C---:B------:R-:W-:Y:S01]  /*10ec0*/  ISETP.GT.U32.AND P4, PT, R7.reuse, R5, PT ;  /* 0x000000050700720c */ /* 0x040fe20003f84070 */
[--C-:B------:R-:W-:Y:S01]  /*10ed0*/  @!P5 IMAD.IADD R6, R6, 0x1, -R7.reuse ;  /* 0x000000010606d824 */ /* 0x100fe200078e0a07 */
[C---:B------:R-:W-:Y:S01]  /*10ee0*/  ISETP.GT.U32.AND P5, PT, R7.reuse, R15, PT ;  /* 0x0000000f0700720c */ /* 0x040fe20003fa4070 */
[----:B------:R-:W-:Y:S01]  /*10ef0*/  @!P3 IMAD.MOV R2, RZ, RZ, -R2 ;  /* 0x000000ffff02b224 */ /* 0x000fe200078e0a02 */
[----:B------:R-:W-:Y:S01]  /*10f00*/  ISETP.GT.U32.AND P3, PT, R7, R10, PT ;  /* 0x0000000a0700720c */ /* 0x000fe20003f64070 */
[----:B------:R-:W-:Y:S01]  /*10f10*/  VIADD R14, R3, 0x141 ;  /* 0x00000141030e7836 */ /* 0x000fe20000000000 */
[----:B------:R-:W-:Y:S01]  /*10f20*/  STL [R1+0x1b0], R21 ;  /* 0x0001b01501007387 */ /* 0x000fe20000100800 */
[----:B------:R-:W-:Y:S01]  /*10f30*/  @!P1 IMAD.MOV R18, RZ, RZ, -R18 ;  /* 0x000000ffff129224 */ /* 0x000fe200078e0a12 */
[----:B------:R-:W-:Y:S01]  /*10f40*/  ISETP.GE.AND P1, PT, R11, RZ, PT ;  /* 0x000000ff0b00720c */ /* 0x000fe20003f26270 */
[----:B------:R-:W-:Y:S01]  /*10f50*/  VIADD R11, R3, 0x142 ;  /* 0x00000142030b7836 */ /* 0x000fe20000000000 */
[----:B------:R-:W-:Y:S01]  /*10f60*/  IABS R16, R14 ;  /* 0x0000000e00107213 */ /* 0x000fe20000000000 */
[--C-:B------:R-:W-:Y:S01]  /*10f70*/  @!P0 IMAD.IADD R9, R9, 0x1, -R7.reuse ;  /* 0x0000000109098824 */ /* 0x100fe200078e0a07 */
[----:B------:R-:W-:Y:S01]  /*10f80*/  ISETP.GE.AND P0, PT, R13, RZ, PT ;  /* 0x000000ff0d00720c */ /* 0x000fe20003f06270 */
[--C-:B------:R-:W-:Y:S01]  /*10f90*/  @!P4 IMAD.IADD R5, R5, 0x1, -R7.reuse ;  /* 0x000000010505c824 */ /* 0x100fe200078e0a07 */
[----:B------:R-:W-:Y:S01]  /*10fa0*/  ISETP.GE.AND P4, PT, R12, RZ, PT ;  /* 0x000000ff0c00720c */ /* 0x000fe20003f86270 */
[--C-:B------:R-:W-:Y:S01]  /*10fb0*/  @!P5 IMAD.IADD R15, R15, 0x1, -R7.reuse ;  /* 0x000000010f0fd824 */ /* 0x100fe200078e0a07 */
[----:B------:R-:W-:Y:S01]  /*10fc0*/  IABS R12, R11 ;  /* 0x0000000b000c7213 */ /* 0x000fe20000000000 */
[----:B------:R-:W-:Y:S01]  /*10fd0*/  @!P3 IMAD.IADD R10, R10, 0x1, -R7 ;  /* 0x000000010a0ab824 */ /* 0x000fe200078e0a07 */
[C---:B------:R-:W-:Y:S01]  /*10fe0*/  ISETP.GT.U32.AND P3, PT, R7.reuse, R9, PT ;  /* 0x000000090700720c */ /* 0x040fe20003f64070 */
[----:B------:R-:W-:Y:S01]  /*10ff0*/  IMAD.HI.U32 R4, R8, R16, RZ ;  /* 0x0000001008047227 */ /* 0x000fe200078e00ff */
[----:B------:R-:W-:Y:S01]  /*11000*/  ISETP.GT.U32.AND P5, PT, R7, R15, PT ;  /* 0x0000000f0700720c */ /* 0x000fe20003fa4070 */
[----:B------:R-:W-:Y:S02]  /*11010*/  STL [R1+0x1b4], R20 ;  /* 0x0001b41401007387 */ /* 0x000fe40000100800 */
[----:B------:R-:W-:-:S02]  /*11020*/  IMAD.MOV.U32 R17, RZ, RZ, R5 ;  /* 0x000000ffff117224 */ /* 0x000fc400078e0005 */
[----:B------:R-:W-:Y:S01]  /*11030*/  IMAD.MOV.U32 R13, RZ, RZ, R6 ;  /* 0x000000ffff0d7224 */ /* 0x000fe200078e0006 */
[----:B------:R-:W-:Y:S01]  /*11040*/  STL [R1+0x60c], R18 ;  /* 0x00060c1201007387 */ /* 0x000fe20000100800 */
[----:B------:R-:W-:-:S03]  /*11050*/  IMAD.HI.U32 R6, R8, R12, RZ ;  /* 0x0000000c08067227 */ /* 0x000fc600078e00ff */
[----:B------:R0:W-:Y:S01]  /*11060*/  STL [R1+0x610], R2 ;  /* 0x0006100201007387 */ /* 0x0001e20000100800 */
[----:B------:R-:W-:Y:S02]  /*11070*/  IMAD.MOV R4, RZ, RZ, -R4 ;  /* 0x000000ffff047224 */ /* 0x000fe400078e0a04 */
[----:B------:R-:W-:Y:S01]  /*11080*/  @!P2 IMAD.MOV R17, RZ, RZ, -R17 ;  /* 0x000000ffff11a224 */ /* 0x000fe200078e0a11 */
[C---:B------:R-:W-:Y:S01]  /*11090*/  ISETP.GT.U32.AND P2, PT, R7.reuse, R10, PT ;  /* 0x0000000a0700720c */ /* 0x040fe20003f44070 */
[----:B------:R-:W-:Y:S02]  /*110a0*/  IMAD.MOV R6, RZ, RZ, -R6 ;  /* 0x000000ffff067224 */ /* 0x000fe400078e0a06 */
[C---:B------:R-:W-:Y:S01]  /*110b0*/  IMAD R4, R7.reuse, R4, R16 ;  /* 0x0000000407047224 */ /* 0x040fe200078e0210 */
[----:B------:R1:W-:Y:S01]  /*110c0*/  STL [R1+0x608], R17 ;  /* 0x0006081101007387 */ /* 0x0003e20000100800 */
[----:B------:R-:W-:Y:S02]  /*110d0*/  IMAD R6, R7, R6, R12 ;  /* 0x0000000607067224 */ /* 0x000fe400078e020c */
[--C-:B------:R-:W-:Y:S01]  /*110e0*/  @!P3 IMAD.IADD R9, R9, 0x1, -R7.reuse ;  /* 0x000000010909b824 */ /* 0x100fe200078e0a07 */
[----:B------:R-:W-:Y:S01]  /*110f0*/  ISETP.GT.U32.AND P3, PT, R7, R4, PT ;  /* 0x000000040700720c */ /* 0x000fe20003f64070 */
[----:B------:R-:W-:Y:S01]  /*11100*/  @!P5 IMAD.IADD R15, R15, 0x1, -R7 ;  /* 0x000000010f0fd824 */ /* 0x000fe200078e0a07 */
[----:B------:R-:W-:Y:S01]  /*11110*/  ISETP.GT.U32.AND P5, PT, R7, R6, PT ;  /* 0x000000060700720c */ /* 0x000fe20003fa4070 */
[----:B0-----:R-:W-:-:S02]  /*11120*/  VIADD R2, R3, 0x143 ;  /* 0x0000014303027836 */ /* 0x001fc40000000000 */
[----:B------:R-:W-:Y:S01]  /*11130*/  @!P2 IMAD.IADD R10, R10, 0x1, -R7 ;  /* 0x000000010a0aa824 */ /* 0x000fe200078e0a07 */
[----:B------:R-:W-:Y:S01]  /*11140*/  ISETP.GE.AND P2, PT, R11, RZ, PT ;  /* 0x000000ff0b00720c */ /* 0x000fe20003f46270 */
[----:B------:R-:W-:Y:S01]  /*11150*/  VIADD R11, R3, 0x144 ;  /* 0x00000144030b7836 */ /* 0x000fe20000000000 */
[----:B------:R-:W-:Y:S01]  /*11160*/  IABS R5, R2 ;  /* 0x0000000200057213 */ /* 0x000fe20000000000 */
[----:B------:R-:W-:Y:S01]  /*11170*/  @!P6 IMAD.MOV R13, RZ, RZ, -R13 ;  /* 0x000000ffff0de224 */ /* 0x000fe200078e0a0d */
[----:B------:R-:W-:Y:S01]  /*11180*/  ISETP.GE.AND P6, PT, R14, RZ, PT ;  /* 0x000000ff0e00720c */ /* 0x000fe20003fc6270 */
[----:B-1----:R-:W-:Y:S01]  /*11190*/  IMAD.MOV.U32 R17, RZ, RZ, R9 ;  /* 0x000000ffff117224 */ /* 0x002fe200078e0009 */
[----:B------:R-:W-:Y:S01]  /*111a0*/  IABS R14, R11 ;  /* 0x0000000b000e7213 */ /* 0x000fe20000000000 */
[--C-:B------:R-:W-:Y:S01]  /*111b0*/  @!P3 IMAD.IADD R4, R4, 0x1, -R7.reuse ;  /* 0x000000010404b824 */ /* 0x100fe200078e0a07 */
[----:B------:R-:W-:Y:S01]  /*111c0*/  ISETP.GE.AND P3, PT, R2, RZ, PT ;  /* 0x000000ff0200720c */ /* 0x000fe20003f66270 */
[----:B------:R-:W-:Y:S01]  /*111d0*/  IMAD.HI.U32 R16, R8, R5, RZ ;  /* 0x0000000508107227 */ /* 0x000fe200078e00ff */
[----:B------:R0:W-:Y:S03]  /*111e0*/  STL [R1+0x604], R13 ;  /* 0x0006040d01007387 */ /* 0x0001e60000100800 */
[----:B------:R-:W-:-:S02]  /*111f0*/  @!P5 IMAD.IADD R6, R6, 0x1, -R7 ;  /* 0x000000010606d824 */ /* 0x000fc400078e0a07 */
[----:B------:R-:W-:Y:S02]  /*11200*/  VIADD R12, R3, 0x145 ;  /* 0x00000145030c7836 */ /* 0x000fe40000000000 */
[----:B------:R-:W-:Y:S01]  /*11210*/  IMAD.MOV.U32 R9, RZ, RZ, R14 ;  /* 0x000000ffff097224 */ /* 0x000fe200078e000e */
[C---:B------:R-:W-:Y:S01]  /*11220*/  ISETP.GT.U32.AND P5, PT, R7.reuse, R6, PT ;  /* 0x000000060700720c */ /* 0x040fe20003fa4070 */
[----:B------:R-:W-:Y:S01]  /*11230*/  @!P1 IMAD.MOV R17, RZ, RZ, -R17 ;  /* 0x000000ffff119224 */ /* 0x000fe200078e0a11 */
[C---:B------:R-:W-:Y:S01]  /*11240*/  ISETP.GT.U32.AND P1, PT, R7.reuse, R4, PT ;  /* 0x000000040700720c */ /* 0x040fe20003f24070 */
[----:B------:R-:W-:Y:S01]  /*11250*/  IMAD.MOV R16, RZ, RZ, -R16 ;  /* 0x000000ffff107224 */ /* 0x000fe200078e0a10 */
[----:B0-----:R-:W-:Y:S01]  /*11260*/  IABS R13, R12 ;  /* 0x0000000c000d7213 */ /* 0x001fe20000000000 */
[----:B------:R-:W-:Y:S01]  /*11270*/  IMAD.HI.U32 R2, R8, R9, RZ ;  /* 0x0000000908027227 */ /* 0x000fe200078e00ff */
[----:B------:R0:W-:Y:S03]  /*11280*/  STL [R1+0x600], R17 ;  /* 0x0006001101007387 */ /* 0x0001e60000100800 */
[----:B------:R-:W-:-:S02]  /*11290*/  IMAD R5, R7, R16, R5 ;  /* 0x0000001007057224 */ /* 0x000fc400078e0205 */
[----:B------:R-:W-:Y:S02]  /*112a0*/  IMAD.MOV R2, RZ, RZ, -R2 ;  /* 0x000000ffff027224 */ /* 0x000fe400078e0a02 */
[----:B------:R-:W-:Y:S02]  /*112b0*/  IMAD.MOV.U32 R14, RZ, RZ, R15 ;  /* 0x000000ffff0e7224 */ /* 0x000fe400078e000f */
[----:B------:R-:W-:Y:S02]  /*112c0*/  IMAD R2, R7, R2, R9 ;  /* 0x0000000207027224 */ /* 0x000fe400078e0209 */
[----:B0-----:R-:W-:Y:S02]  /*112d0*/  IMAD.MOV.U32 R17, RZ, RZ, R10 ;  /* 0x000000ffff117224 */ /* 0x001fe400078e000a */
[----:B------:R-:W-:-:S04]  /*112e0*/  IMAD.HI.U32 R10, R8, R13, RZ ;  /* 0x0000000d080a7227 */ /* 0x000fc800078e00ff */
[----:B------:R-:W-:Y:S01]  /*112f0*/  @!P4 IMAD.MOV R17, RZ, RZ, -R17 ;  /* 0x000000ffff11c224 */ /* 0x000fe200078e0a11 */
[----:B------:R-:W-:Y:S01]  /*11300*/  ISETP.GT.U32.AND P4, PT, R7, R5, PT ;  /* 0x000000050700720c */ /* 0x000fe20003f84070 */
[----:B------:R-:W-:Y:S02]  /*11310*/  IMAD.MOV R10, RZ, RZ, -R10 ;  /* 0x000000ffff0a7224 */ /* 0x000fe400078e0a0a */
[--C-:B------:R-:W-:Y:S01]  /*11320*/  @!P1 IMAD.IADD R4, R4, 0x1, -R7.reuse ;  /* 0x0000000104049824 */ /* 0x100fe200078e0a07 */
[----:B------:R-:W-:Y:S01]  /*11330*/  STL [R1+0x5fc], R17 ;  /* 0x0005fc1101007387 */ /* 0x000fe20000100800 */
[----:B------:R-:W-:Y:S01]  /*11340*/  @!P0 IMAD.MOV R14, RZ, RZ, -R14 ;  /* 0x000000ffff0e8224 */ /* 0x000fe200078e0a0e */
[----:B------:R-:W-:Y:S01]  /*11350*/  ISETP.GE.AND P0, PT, R11, RZ, PT ;  /* 0x000000ff0b00720c */ /* 0x000fe20003f06270 */
[----:B------:R-:W-:Y:S01]  /*11360*/  @!P5 IMAD.IADD R6, R6, 0x1, -R7 ;  /* 0x000000010606d824 */ /* 0x000fe200078e0a07 */
[C---:B------:R-:W-:Y:S01]  /*11370*/  ISETP.GT.U32.AND P5, PT, R7.reuse, R2, PT ;  /* 0x000000020700720c */ /* 0x040fe20003fa4070 */
[----:B------:R-:W-:Y:S01]  /*11380*/  IMAD R11, R7, R10, R13 ;  /* 0x0000000a070b7224 */ /* 0x000fe200078e020d */
[----:B------:R0:W-:Y:S01]  /*11390*/  STL [R1+0x1d4], R14 ;  /* 0x0001d40e01007387 */ /* 0x0001e20000100800 */
[----:B------:R-:W-:Y:S01]  /*113a0*/  IMAD.MOV.U32 R16, RZ, RZ, R4 ;  /* 0x000000ffff107224 */ /* 0x000fe200078e0004 */
[----:B------:R-:W-:Y:S01]  /*113b0*/  ISETP.GE.AND P1, PT, R12, RZ, PT ;  /* 0x000000ff0c00720c */ /* 0x000fe20003f26270 */
[----:B------:R-:W-:-:S02]  /*113c0*/  @!P4 IMAD.IADD R5, R5, 0x1, -R7 ;  /* 0x000000010505c824 */ /* 0x000fc400078e0a07 */
[----:B------:R-:W-:Y:S01]  /*113d0*/  @!P6 IMAD.MOV R16, RZ, RZ, -R16 ;  /* 0x000000ffff10e224 */ /* 0x000fe200078e0a10 */
[----:B------:R-:W-:Y:S01]  /*113e0*/  ISETP.GT.U32.AND P6, PT, R7, R11, PT ;  /* 0x0000000b0700720c */ /* 0x000fe20003fc4070 */
[----:B------:R-:W-:Y:S01]  /*113f0*/  VIADD R10, R3, 0x147 ;  /* 0x00000147030a7836 */ /* 0x000fe20000000000 */
[----:B------:R-:W-:Y:S01]  /*11400*/  ISETP.GT.U32.AND P4, PT, R7, R5, PT ;  /* 0x000000050700720c */ /* 0x000fe20003f84070 */
[----:B------:R-:W-:Y:S01]  /*11410*/  IMAD.MOV.U32 R15, RZ, RZ, R6 ;  /* 0x000000ffff0f7224 */ /* 0x000fe200078e0006 */
[----:B------:R-:W-:Y:S01]  /*11420*/  STL [R1+0x1dc], R16 ;  /* 0x0001dc1001007387 */ /* 0x000fe20000100800 */
[C---:B0-----:R-:W-:Y:S01]  /*11430*/  VIADD R14, R3.reuse, 0x146 ;  /* 0x00000146030e7836 */ /* 0x041fe20000000000 */
[----:B------:R-:W-:Y:S01]  /*11440*/  IABS R13, R10 ;  /* 0x0000000a000d7213 */ /* 0x000fe20000000000 */
[----:B------:R-:W-:Y:S02]  /*11450*/  @!P5 IMAD.IADD R2, R2, 0x1, -R7 ;  /* 0x000000010202d824 */ /* 0x000fe400078e0a07 */
[----:B------:R-:W-:Y:S01]  /*11460*/  VIADD R9, R3, 0x148 ;  /* 0x0000014803097836 */ /* 0x000fe20000000000 */
[----:B------:R-:W-:Y:S01]  /*11470*/  IABS R12, R14 ;  /* 0x0000000e000c7213 */ /* 0x000fe20000000000 */
[----:B------:R-:W-:Y:S01]  /*11480*/  @!P2 IMAD.MOV R15, RZ, RZ, -R15 ;  /* 0x000000ffff0fa224 */ /* 0x000fe200078e0a0f */
[----:B------:R-:W-:Y:S01]  /*11490*/  ISETP.GT.U32.AND P5, PT, R7, R2, PT ;  /* 0x000000020700720c */ /* 0x000fe20003fa4070 */
[----:B------:R-:W-:Y:S01]  /*114a0*/  @!P6 IMAD.IADD R11, R11, 0x1, -R7 ;  /* 0x000000010b0be824 */ /* 0x000fe200078e0a07 */
[----:B------:R-:W-:Y:S01]  /*114b0*/  ISETP.GE.AND P2, PT, R14, RZ, PT ;  /* 0x000000ff0e00720c */ /* 0x000fe20003f46270 */
[----:B------:R-:W-:Y:S01]  /*114c0*/  IMAD.HI.U32 R6, R8, R12, RZ ;  /* 0x0000000c08067227 */ /* 0x000fe200078e00ff */
[----:B------:R-:W-:Y:S01]  /*114d0*/  IABS R4, R9 ;  /* 0x0000000900047213 */ /* 0x000fe20000000000 */
[----:B------:R0:W-:Y:S01]  /*114e0*/  STL [R1+0x5d8], R15 ;  /* 0x0005d80f01007387 */ /* 0x0001e20000100800 */
[----:B------:R-:W-:Y:S01]  /*114f0*/  ISETP.GT.U32.AND P6, PT, R7, R11, PT ;  /* 0x0000000b0700720c */ /* 0x000fe20003fc4070 */
[----:B------:R-:W-:-:S02]  /*11500*/  IMAD.MOV.U32 R14, RZ, RZ, R13 ;  /* 0x000000ffff0e7224 */ /* 0x000fc400078e000d */
[----:B------:R-:W-:Y:S02]  /*11510*/  IMAD.MOV R6, RZ, RZ, -R6 ;  /* 0x000000ffff067224 */ /* 0x000fe400078e0a06 */
[----:B------:R-:W-:Y:S01]  /*11520*/  @!P4 IMAD.IADD R5, R5, 0x1, -R7 ;  /* 0x000000010505c824 */ /* 0x000fe200078e0a07 */
[----:B------:R-:W-:Y:S01]  /*11530*/  ISETP.GE.AND P4, PT, R10, RZ, PT ;  /* 0x000000ff0a00720c */ /* 0x000fe20003f86270 */
[----:B------:R-:W-:-:S04]  /*11540*/  IMAD.HI.U32 R10, R8, R14, RZ ;  /* 0x0000000e080a7227 */ /* 0x000fc800078e00ff */
[----:B------:R-:W-:Y:S02]  /*11550*/  IMAD.MOV.U32 R13, RZ, RZ, R4 ;  /* 0x000000ffff0d7224 */ /* 0x000fe400078e0004 */
[C---:B------:R-:W-:Y:S02]  /*11560*/  IMAD R4, R7.reuse, R6, R12 ;  /* 0x0000000607047224 */ /* 0x040fe400078e020c */
[----:B------:R-:W-:Y:S02]  /*11570*/  IMAD.MOV R10, RZ, RZ, -R10 ;  /* 0x000000ffff0a7224 */ /* 0x000fe400078e0a0a */
[----:B------:R-:W-:Y:S01]  /*11580*/  @!P5 IMAD.IADD R2, R2, 0x1, -R7 ;  /* 0x000000010202d824 */ /* 0x000fe200078e0a07 */
[----:B------:R-:W-:Y:S01]  /*11590*/  ISETP.GT.U32.AND P5, PT, R7, R4, PT ;  /* 0x000000040700720c */ /* 0x000fe20003fa4070 */
[----:B0-----:R-:W-:-:S04]  /*115a0*/  IMAD.HI.U32 R15, R8, R13, RZ ;  /* 0x0000000d080f7227 */ /* 0x001fc800078e00ff */
[----:B------:R-:W-:Y:S02]  /*115b0*/  IMAD.MOV.U32 R16, RZ, RZ, R5 ;  /* 0x000000ffff107224 */ /* 0x000fe400078e0005 */
[----:B------:R-:W-:Y:S02]  /*115c0*/  IMAD R5, R7, R10, R14 ;  /* 0x0000000a07057224 */ /* 0x000fe400078e020e */
[----:B------:R-:W-:Y:S02]  /*115d0*/  IMAD.MOV.U32 R6, RZ, RZ, R2 ;  /* 0x000000ffff067224 */ /* 0x000fe400078e0002 */
[----:B------:R-:W-:Y:S02]  /*115e0*/  IMAD.MOV R15, RZ, RZ, -R15 ;  /* 0x000000ffff0f7224 */ /* 0x000fe400078e0a0f */
[----:B------:R-:W-:Y:S02]  /*115f0*/  @!P6 IMAD.IADD R11, R11, 0x1, -R7 ;  /* 0x000000010b0be824 */ /* 0x000fe400078e0a07 */
[----:B------:R-:W-:Y:S01]  /*11600*/  @!P0 IMAD.MOV R6, RZ, RZ, -R6 ;  /* 0x000000ffff068224 */ /* 0x000fe200078e0a06 */
        /* <DEDUP_REMOVED lines=9> */
[----:B------:R-:W-:Y:S02]  /*116a0*/  VIADD R13, R3, 0x14a ;  /* 0x0000014a030d7836 */ /* 0x000fe40000000000 */
[----:B------:R-:W-:Y:S01]  /*116b0*/  @!P0 IMAD.IADD R5, R5, 0x1, -R7 ;  /* 0x0000000105058824 */ /* 0x000fe200078e0a07 */
[----:B------:R-:W-:Y:S01]  /*116c0*/  ISETP.GT.U32.AND P5, PT, R7, R4, PT ;  /* 0x000000040700720c */ /* 0x000fe20003fa4070 */
[----:B------:R-:W-:Y:S01]  /*116d0*/  VIADD R15, R3, 0x14c ;  /* 0x0000014c030f7836 */ /* 0x000fe20000000000 */
[----:B------:R-:W-:Y:S01]  /*116e0*/  IABS R2, R13 ;  /* 0x0000000d00027213 */ /* 0x000fe20000000000 */
[----:B------:R1:W-:Y:S01]  /*116f0*/  STL [R1+0x5d0], R6 ;  /* 0x0005d00601007387 */ /* 0x0003e20000100800 */
[----:B------:R-:W-:Y:S01]  /*11700*/  ISETP.GT.U32.AND P0, PT, R7, R5, PT ;  /* 0x000000050700720c */ /* 0x000fe20003f04070 */
[----:B------:R-:W-:-:S02]  /*11710*/  VIADD R9, R3, 0x14b ;  /* 0x0000014b03097836 */ /* 0x000fc40000000000 */
[----:B0-----:R-:W-:Y:S01]  /*11720*/  VIADD R16, R3, 0x149 ;  /* 0x0000014903107836 */ /* 0x001fe20000000000 */
[----:B------:R0:W-:Y:S01]  /*11730*/  STL [R1+0x5cc], R18 ;  /* 0x0005cc1201007387 */ /* 0x0001e20000100800 */
[--C-:B------:R-:W-:Y:S01]  /*11740*/  @!P1 IMAD.IADD R12, R12, 0x1, -R7.reuse ;  /* 0x000000010c0c9824 */ /* 0x100fe200078e0a07 */
[----:B------:R-:W-:Y:S01]  /*11750*/  IABS R10, R9 ;  /* 0x00000009000a7213 */ /* 0x000fe20000000000 */
[----:B------:R-:W-:Y:S01]  /*11760*/  IMAD.HI.U32 R14, R8, R2, RZ ;  /* 0x00000002080e7227 */ /* 0x000fe200078e00ff */
[----:B------:R-:W-:Y:S02]  /*11770*/  ISETP.GE.AND P6, PT, R16, RZ, PT ;  /* 0x000000ff1000720c */ /* 0x000fe40003fc6270 */
[----:B------:R-:W-:Y:S01]  /*11780*/  IABS R16, R16 ;  /* 0x0000001000107213 */ /* 0x000fe20000000000 */
[----:B------:R-:W-:Y:S01]  /*11790*/  @!P5 IMAD.IADD R4, R4, 0x1, -R7 ;  /* 0x000000010404d824 */ /* 0x000fe200078e0a07 */
[----:B------:R-:W-:Y:S01]  /*117a0*/  ISETP.GT.U32.AND P1, PT, R7, R12, PT ;  /* 0x0000000c0700720c */ /* 0x000fe20003f24070 */
[----:B------:R-:W-:Y:S01]  /*117b0*/  IMAD.MOV R14, RZ, RZ, -R14 ;  /* 0x000000ffff0e7224 */ /* 0x000fe200078e0a0e */
[----:B------:R-:W-:Y:S01]  /*117c0*/  ISETP.GE.AND P5, PT, R13, RZ, PT ;  /* 0x000000ff0d00720c */ /* 0x000fe20003fa6270 */
[----:B------:R-:W-:Y:S01]  /*117d0*/  IMAD.HI.U32 R17, R8, R16, RZ ;  /* 0x0000001008117227 */ /* 0x000fe200078e00ff */
[----:B-1----:R-:W-:-:S03]  /*117e0*/  IABS R6, R15 ;  /* 0x0000000f00067213 */ /* 0x002fc60000000000 */
[----:B------:R-:W-:Y:S02]  /*117f0*/  IMAD.MOV R17, RZ, RZ, -R17 ;  /* 0x000000ffff117224 */ /* 0x000fe400078e0a11 */
[----:B------:R-:W-:Y:S02]  /*11800*/  @!P0 IMAD.IADD R5, R5, 0x1, -R7 ;  /* 0x0000000105058824 */ /* 0x000fe400078e0a07 */
[C---:B------:R-:W-:Y:S02]  /*11810*/  IMAD R13, R7.reuse, R17, R16 ;  /* 0x00000011070d7224 */ /* 0x040fe400078e0210 */
[C---:B------:R-:W-:Y:S02]  /*11820*/  IMAD R2, R7.reuse, R14, R2 ;  /* 0x0000000e07027224 */ /* 0x040fe400078e0202 */
[----:B------:R-:W-:Y:S01]  /*11830*/  IMAD.MOV.U32 R19, RZ, RZ, R4 ;  /* 0x000000ffff137224 */ /* 0x000fe200078e0004 */
[----:B------:R-:W-:Y:S01]  /*11840*/  ISETP.GT.U32.AND P0, PT, R7, R13, PT ;  /* 0x0000000d0700720c */ /* 0x000fe20003f04070 */
[----:B------:R-:W-:-:S04]  /*11850*/  IMAD.HI.U32 R14, R8, R6, RZ ;  /* 0x00000006080e7227 */ /* 0x000fc800078e00ff */
[----:B------:R-:W-:Y:S01]  /*11860*/  @!P2 IMAD.MOV R19, RZ, RZ, -R19 ;  /* 0x000000ffff13a224 */ /* 0x000fe200078e0a13 */
[C---:B------:R-:W-:Y:S01]  /*11870*/  ISETP.GT.U32.AND P2, PT, R7.reuse, R2, PT ;  /* 0x000000020700720c */ /* 0x040fe20003f44070 */
[----:B------:R-:W-:Y:S02]  /*11880*/  IMAD.MOV R14, RZ, RZ, -R14 ;  /* 0x000000ffff0e7224 */ /* 0x000fe400078e0a0e */
[----:B------:R-:W-:Y:S01]  /*11890*/  @!P1 IMAD.IADD R12, R12, 0x1, -R7 ;  /* 0x000000010c0c9824 */ /* 0x000fe200078e0a07 */
[----:B------:R-:W-:Y:S01]  /*118a0*/  STL [R1+0x800], R19 ;  /* 0x0008001301007387 */ /* 0x000fe20000100800 */
[----:B------:R-:W-:Y:S02]  /*118b0*/  IMAD R6, R7, R14, R6 ;  /* 0x0000000e07067224 */ /* 0x000fe400078e0206 */
[----:B------:R-:W-:Y:S02]  /*118c0*/  IMAD.MOV.U32 R17, RZ, RZ, R12 ;  /* 0x000000ffff117224 */ /* 0x000fe400078e000c */
[----:B------:R-:W-:-:S04]  /*118d0*/  IMAD.HI.U32 R11, R8, R10, RZ ;  /* 0x0000000a080b7227 */ /* 0x000fc800078e00ff */
[----:B0-----:R-:W-:Y:S02]  /*118e0*/  IMAD.MOV.U32 R18, RZ, RZ, R5 ;  /* 0x000000ffff127224 */ /* 0x001fe400078e0005 */
[----:B------:R-:W-:Y:S02]  /*118f0*/  @!P0 IMAD.IADD R13, R13, 0x1, -R7 ;  /* 0x000000010d0d8824 */ /* 0x000fe400078e0a07 */
[----:B------:R-:W-:Y:S01]  /*11900*/  @!P3 IMAD.MOV R17, RZ, RZ, -R17 ;  /* 0x000000ffff11b224 */ /* 0x000fe200078e0a11 */
[C---:B------:R-:W-:Y:S01]  /*11910*/  ISETP.GT.U32.AND P3, PT, R7.reuse, R6, PT ;  /* 0x000000060700720c */ /* 0x040fe20003f64070 */
[----:B------:R-:W-:Y:S01]  /*11920*/  IMAD.MOV R11, RZ, RZ, -R11 ;  /* 0x000000ffff0b7224 */ /* 0x000fe200078e0a0b */
[----:B------:R-:W-:Y:S01]  /*11930*/  ISETP.GT.U32.AND P0, PT, R7, R13, PT ;  /* 0x0000000d0700720c */ /* 0x000fe20003f04070 */
[----:B------:R-:W-:Y:S01]  /*11940*/  @!P4 IMAD.MOV R18, RZ, RZ, -R18 ;  /* 0x000000ffff12c224 */ /* 0x000fe200078e0a12 */
[----:B------:R-:W-:Y:S01]  /*11950*/  ISETP.GE.AND P4, PT, R9, RZ, PT ;  /* 0x000000ff0900720c */ /* 0x000fe20003f86270 */
[----:B------:R-:W-:-:S02]  /*11960*/  IMAD R5, R7, R11, R10 ;  /* 0x0000000b07057224 */ /* 0x000fc400078e020a */
[--C-:B------:R-:W-:Y:S01]  /*11970*/  @!P2 IMAD.IADD R2, R2, 0x1, -R7.reuse ;  /* 0x000000010202a824 */ /* 0x100fe200078e0a07 */
[----:B------:R-:W-:Y:S01]  /*11980*/  STL [R1+0x810], R18 ;  /* 0x0008101201007387 */ /* 0x000fe20000100800 */
[----:B------:R-:W-:Y:S01]  /*11990*/  VIADD R9, R3, 0x14d ;  /* 0x0000014d03097836 */ /* 0x000fe20000000000 */
[----:B------:R-:W-:Y:S01]  /*119a0*/  ISETP.GT.U32.AND P1, PT, R7, R5, PT ;  /* 0x000000050700720c */ /* 0x000fe20003f24070 */
[----:B------:R-:W-:Y:S01]  /*119b0*/  VIADD R10, R3, 0x14e ;  /* 0x0000014e030a7836 */ /* 0x000fe20000000000 */
[----:B------:R-:W-:Y:S01]  /*119c0*/  ISETP.GT.U32.AND P2, PT, R7, R2, PT ;  /* 0x000000020700720c */ /* 0x000fe20003f44070 */
[--C-:B------:R-:W-:Y:S01]  /*119d0*/  @!P3 IMAD.IADD R6, R6, 0x1, -R7.reuse ;  /* 0x000000010606b824 */ /* 0x100fe200078e0a07 */
[----:B------:R-:W-:Y:S01]  /*119e0*/  IABS R4, R9 ;  /* 0x0000000900047213 */ /* 0x000fe20000000000 */
[----:B------:R-:W-:Y:S01]  /*119f0*/  @!P0 IMAD.IADD R13, R13, 0x1, -R7 ;  /* 0x000000010d0d8824 */ /* 0x000fe200078e0a07 */
[----:B------:R-:W-:Y:S01]  /*11a00*/  IABS R12, R10 ;  /* 0x0000000a000c7213 */ /* 0x000fe20000000000 */
[----:B------:R0:W-:Y:S01]  /*11a10*/  STL [R1+0x1b8], R17 ;  /* 0x0001b81101007387 */ /* 0x0001e20000100800 */
[----:B------:R-:W-:Y:S01]  /*11a20*/  ISETP.GE.AND P0, PT, R15, RZ, PT ;  /* 0x000000ff0f00720c */ /* 0x000fe20003f06270 */
[----:B------:R-:W-:Y:S01]  /*11a30*/  IMAD.HI.U32 R16, R8, R4, RZ ;  /* 0x0000000408107227 */ /* 0x000fe200078e00ff */
[----:B------:R-:W-:-:S03]  /*11a40*/  ISETP.GT.U32.AND P3, PT, R7, R6, PT ;  /* 0x000000060700720c */ /* 0x000fc60003f64070 */
[----:B------:R-:W-:Y:S02]  /*11a50*/  IMAD.MOV R16, RZ, RZ, -R16 ;  /* 0x000000ffff107224 */ /* 0x000fe400078e0a10 */
[----:B------:R-:W-:-:S04]  /*11a60*/  IMAD.HI.U32 R15, R8, R12, RZ ;  /* 0x0000000c080f7227 */ /* 0x000fc800078e00ff */
[--C-:B------:R-:W-:Y:S02]  /*11a70*/  @!P1 IMAD.IADD R5, R5, 0x1, -R7.reuse ;  /* 0x0000000105059824 */ /* 0x100fe400078e0a07 */
[----:B------:R-:W-:Y:S02]  /*11a80*/  @!P2 IMAD.IADD R2, R2, 0x1, -R7 ;  /* 0x000000010202a824 */ /* 0x000fe400078e0a07 */
[C---:B------:R-:W-:Y:S01]  /*11a90*/  IMAD R4, R7.reuse, R16, R4 ;  /* 0x0000001007047224 */ /* 0x040fe200078e0204 */
[C---:B------:R-:W-:Y:S01]  /*11aa0*/  ISETP.GT.U32.AND P1, PT, R7.reuse, R5, PT ;  /* 0x000000050700720c */ /* 0x040fe20003f24070 */
[----:B------:R-:W-:Y:S02]  /*11ab0*/  IMAD.MOV R15, RZ, RZ, -R15 ;  /* 0x000000ffff0f7224 */ /* 0x000fe400078e0a0f */
[----:B0-----:R-:W-:Y:S01]  /*11ac0*/  IMAD.MOV.U32 R17, RZ, RZ, R2 ;  /* 0x000000ffff117224 */ /* 0x001fe200078e0002 */
[C---:B------:R-:W-:Y:S01]  /*11ad0*/  ISETP.GT.U32.AND P2, PT, R7.reuse, R4, PT ;  /* 0x000000040700720c */ /* 0x040fe20003f44070 */
[----:B------:R-:W-:-:S02]  /*11ae0*/  IMAD R2, R7, R15, R12 ;  /* 0x0000000f07027224 */ /* 0x000fc400078e020c */
[----:B------:R-:W-:Y:S02]  /*11af0*/  @!P3 IMAD.IADD R6, R6, 0x1, -R7 ;  /* 0x000000010606b824 */ /* 0x000fe400078e0a07 */
[----:B------:R-:W-:Y:S01]  /*11b00*/  IMAD.MOV.U32 R18, RZ, RZ, R13 ;  /* 0x000000ffff127224 */ /* 0x000fe200078e000d */
[----:B------:R-:W-:Y:S01]  /*11b10*/  ISETP.GT.U32.AND P3, PT, R7, R2, PT ;  /* 0x000000020700720c */ /* 0x000fe20003f64070 */
[----:B------:R-:W-:Y:S02]  /*11b20*/  IMAD.MOV.U32 R16, RZ, RZ, R6 ;  /* 0x000000ffff107224 */ /* 0x000fe400078e0006 */
[----:B------:R-:W-:Y:S01]  /*11b30*/  @!P6 IMAD.MOV R18, RZ, RZ, -R18 ;  /* 0x000000ffff12e224 */ /* 0x000fe200078e0a12 */
[----:B------:R-:W-:Y:S01]  /*11b40*/  ISETP.GE.AND P6, PT, R9, RZ, PT ;  /* 0x000000ff0900720c */ /* 0x000fe20003fc6270 */
[--C-:B------:R-:W-:Y:S02]  /*11b50*/  @!P1 IMAD.IADD R5, R5, 0x1, -R7.reuse ;  /* 0x0000000105059824 */ /* 0x100fe400078e0a07 */
[----:B------:R-:W-:Y:S01]  /*11b60*/  @!P2 IMAD.IADD R4, R4, 0x1, -R7 ;  /* 0x000000010404a824 */ /* 0x000fe200078e0a07 */
[----:B------:R0:W-:Y:S01]  /*11b70*/  STL [R1+0x1bc], R18 ;  /* 0x0001bc1201007387 */ /* 0x0001e20000100800 */
[----:B------:R-:W-:-:S02]  /*11b80*/  VIADD R9, R3, 0x150 ;  /* 0x0000015003097836 */ /* 0x000fc40000000000 */
[----:B------:R-:W-:Y:S01]  /*11b90*/  VIADD R11, R3, 0x14f ;  /* 0x0000014f030b7836 */ /* 0x000fe20000000000 */
[C---:B------:R-:W-:Y:S01]  /*11ba0*/  ISETP.GT.U32.AND P2, PT, R7.reuse, R4, PT ;  /* 0x000000040700720c */ /* 0x040fe20003f44070 */
[----:B------:R-:W-:Y:S01]  /*11bb0*/  @!P3 IMAD.IADD R2, R2, 0x1, -R7 ;  /* 0x000000010202b824 */ /* 0x000fe200078e0a07 */
[----:B------:R-:W-:Y:S01]  /*11bc0*/  IABS R6, R9 ;  /* 0x0000000900067213 */ /* 0x000fe20000000000 */
[----:B------:R-:W-:Y:S01]  /*11bd0*/  @!P5 IMAD.MOV R17, RZ, RZ, -R17 ;  /* 0x000000ffff11d224 */ /* 0x000fe200078e0a11 */
[----:B------:R-:W-:Y:S01]  /*11be0*/  IABS R14, R11 ;  /* 0x0000000b000e7213 */ /* 0x000fe20000000000 */
[----:B------:R-:W-:Y:S01]  /*11bf0*/  @!P0 IMAD.MOV R16, RZ, RZ, -R16 ;  /* 0x000000ffff108224 */ /* 0x000fe200078e0a10 */
[----:B------:R-:W-:Y:S01]  /*11c00*/  ISETP.GT.U32.AND P3, PT, R7, R2, PT ;  /* 0x000000020700720c */ /* 0x000fe20003f64070 */
[----:B0-----:R-:W-:Y:S01]  /*11c10*/  IMAD.MOV.U32 R18, RZ, RZ, R5 ;  /* 0x000000ffff127224 */ /* 0x001fe200078e0005 */
[----:B------:R-:W-:Y:S01]  /*11c20*/  ISETP.GE.AND P1, PT, R11, RZ, PT ;  /* 0x000000ff0b00720c */ /* 0x000fe20003f26270 */
[----:B------:R-:W-:Y:S01]  /*11c30*/  VIADD R5, R3, 0x151 ;  /* 0x0000015103057836 */ /* 0x000fe20000000000 */
[----:B------:R-:W-:Y:S01]  /*11c40*/  STL [R1+0x820], R17 ;  /* 0x0008201101007387 */ /* 0x000fe20000100800 */
[----:B------:R-:W-:Y:S01]  /*11c50*/  IMAD.HI.U32 R12, R8, R6, RZ ;  /* 0x00000006080c7227 */ /* 0x000fe200078e00ff */
[----:B------:R-:W-:-:S02]  /*11c60*/  ISETP.GE.AND P5, PT, R10, RZ, PT ;  /* 0x000000ff0a00720c */ /* 0x000fc40003fa6270 */
[----:B------:R-:W-:Y:S01]  /*11c70*/  IABS R15, R5 ;  /* 0x00000005000f7213 */ /* 0x000fe20000000000 */
[----:B------:R-:W-:Y:S01]  /*11c80*/  IMAD.MOV R12, RZ, RZ, -R12 ;  /* 0x000000ffff0c7224 */ /* 0x000fe200078e0a0c */
[----:B------:R-:W-:Y:S01]  /*11c90*/  ISETP.GE.AND P0, PT, R5, RZ, PT ;  /* 0x000000ff0500720c */ /* 0x000fe20003f06270 */
[----:B------:R-:W-:Y:S01]  /*11ca0*/  @!P4 IMAD.MOV R18, RZ, RZ, -R18 ;  /* 0x000000ffff12c224 */ /* 0x000fe200078e0a12 */
[----:B------:R-:W-:Y:S01]  /*11cb0*/  ISETP.GE.AND P4, PT, R9, RZ, PT ;  /* 0x000000ff0900720c */ /* 0x000fe20003f86270 */
[----:B------:R-:W-:-:S03]  /*11cc0*/  IMAD.HI.U32 R11, R8, R15, RZ ;  /* 0x0000000f080b7227 */ /* 0x000fc600078e00ff */
[----:B------:R-:W-:Y:S01]  /*11cd0*/  STL [R1+0x830], R18 ;  /* 0x0008301201007387 */ /* 0x000fe20000100800 */
[----:B------:R-:W-:Y:S02]  /*11ce0*/  @!P2 IMAD.IADD R4, R4, 0x1, -R7 ;  /* 0x000000010404a824 */ /* 0x000fe400078e0a07 */
[----:B------:R-:W-:Y:S01]  /*11cf0*/  IMAD.MOV R11, RZ, RZ, -R11 ;  /* 0x000000ffff0b7224 */ /* 0x000fe200078e0a0b */
[----:B------:R0:W-:Y:S01]  /*11d00*/  STL [R1+0x840], R16 ;  /* 0x0008401001007387 */ /* 0x0001e20000100800 */
[C---:B------:R-:W-:Y:S02]  /*11d10*/  IMAD R6, R7.reuse, R12, R6 ;  /* 0x0000000c07067224 */ /* 0x040fe400078e0206 */
[C---:B------:R-:W-:Y:S02]  /*11d20*/  IMAD R15, R7.reuse, R11, R15 ;  /* 0x0000000b070f7224 */ /* 0x040fe400078e020f */
[----:B------:R-:W-:Y:S01]  /*11d30*/  @!P3 IMAD.IADD R2, R2, 0x1, -R7 ;  /* 0x000000010202b824 */ /* 0x000fe200078e0a07 */
[----:B------:R-:W-:Y:S01]  /*11d40*/  ISETP.GT.U32.AND P3, PT, R7, R6, PT ;  /* 0x000000060700720c */ /* 0x000fe20003f64070 */
[----:B------:R-:W-:-:S04]  /*11d50*/  IMAD.HI.U32 R13, R8, R14, RZ ;  /* 0x0000000e080d7227 */ /* 0x000fc800078e00ff */
[----:B0-----:R-:W-:Y:S02]  /*11d60*/  IMAD.MOV.U32 R16, RZ, RZ, R4 ;  /* 0x000000ffff107224 */ /* 0x001fe400078e0004 */
[----:B------:R-:W-:Y:S02]  /*11d70*/  VIADD R5, R3, 0x152 ;  /* 0x0000015203057836 */ /* 0x000fe40000000000 */
[----:B------:R-:W-:Y:S01]  /*11d80*/  @!P6 IMAD.MOV R16, RZ, RZ, -R16 ;  /* 0x000000ffff10e224 */ /* 0x000fe200078e0a10 */
[----:B------:R-:W-:Y:S01]  /*11d90*/  ISETP.GT.U32.AND P6, PT, R7, R15, PT ;  /* 0x0000000f0700720c */ /* 0x000fe20003fc4070 */
[----:B------:R-:W-:Y:S01]  /*11da0*/  IMAD.MOV R13, RZ, RZ, -R13 ;  /* 0x000000ffff0d7224 */ /* 0x000fe200078e0a0d */
[----:B------:R-:W-:Y:S01]  /*11db0*/  IABS R10, R5 ;  /* 0x00000005000a7213 */ /* 0x000fe20000000000 */
[----:B------:R-:W-:Y:S01]  /*11dc0*/  VIADD R9, R3, 0x153 ;  /* 0x0000015303097836 */ /* 0x000fe20000000000 */
[----:B------:R0:W-:Y:S01]  /*11dd0*/  STL [R1+0x850], R16 ;  /* 0x0008501001007387 */ /* 0x0001e20000100800 */
[----:B------:R-:W-:-:S02]  /*11de0*/  @!P3 IMAD.IADD R6, R6, 0x1, -R7 ;  /* 0x000000010606b824 */ /* 0x000fc400078e0a07 */
[C---:B------:R-:W-:Y:S01]  /*11df0*/  IMAD R17, R7.reuse, R13, R14 ;  /* 0x0000000d07117224 */ /* 0x040fe200078e020e */
[----:B------:R-:W-:Y:S01]  /*11e00*/  IABS R13, R9 ;  /* 0x00000009000d7213 */ /* 0x000fe20000000000 */
[C---:B------:R-:W-:Y:S01]  /*11e10*/  IMAD.HI.U32 R11, R8.reuse, R10, RZ ;  /* 0x0000000a080b7227 */ /* 0x040fe200078e00ff */
[C---:B------:R-:W-:Y:S02]  /*11e20*/  ISETP.GT.U32.AND P3, PT, R7.reuse, R6, PT ;  /* 0x000000060700720c */ /* 0x040fe40003f64070 */
[----:B------:R-:W-:Y:S01]  /*11e30*/  ISETP.GT.U32.AND P2, PT, R7, R17, PT ;  /* 0x000000110700720c */ /* 0x000fe20003f44070 */
[----:B------:R-:W-:Y:S02]  /*11e40*/  @!P6 IMAD.IADD R15, R15, 0x1, -R7 ;  /* 0x000000010f0fe824 */ /* 0x000fe400078e0a07 */
[----:B------:R-:W-:-:S03]  /*11e50*/  IMAD.HI.U32 R12, R8, R13, RZ ;  /* 0x0000000d080c7227 */ /* 0x000fc600078e00ff */
[----:B------:R-:W-:Y:S01]  /*11e60*/  ISETP.GT.U32.AND P6, PT, R7, R15, PT ;  /* 0x0000000f0700720c */ /* 0x000fe20003fc4070 */
[----:B------:R-:W-:Y:S02]  /*11e70*/  IMAD.MOV R11, RZ, RZ, -R11 ;  /* 0x000000ffff0b7224 */ /* 0x000fe400078e0a0b */
[----:B------:R-:W-:Y:S02]  /*11e80*/  IMAD.MOV.U32 R14, RZ, RZ, R2 ;  /* 0x000000ffff0e7224 */ /* 0x000fe400078e0002 */
[----:B0-----:R-:W-:Y:S02]  /*11e90*/  VIADD R16, R3, 0x154 ;  /* 0x0000015403107836 */ /* 0x001fe40000000000 */
[----:B------:R-:W-:Y:S02]  /*11ea0*/  IMAD.MOV R12, RZ, RZ, -R12 ;  /* 0x000000ffff0c7224 */ /* 0x000fe400078e0a0c */
[----:B------:R-:W-:Y:S01]  /*11eb0*/  @!P5 IMAD.MOV R14, RZ, RZ, -R14 ;  /* 0x000000ffff0ed224 */ /* 0x000fe200078e0a0e */
[----:B------:R-:W-:Y:S01]  /*11ec0*/  ISETP.GE.AND P5, PT, R5, RZ, PT ;  /* 0x000000ff0500720c */ /* 0x000fe20003fa6270 */
[----:B------:R-:W-:Y:S01]  /*11ed0*/  IMAD R2, R7, R11, R10 ;  /* 0x0000000b07027224 */ /* 0x000fe200078e020a */
[----:B------:R-:W-:Y:S01]  /*11ee0*/  IABS R10, R16 ;  /* 0x00000010000a7213 */ /* 0x000fe20000000000 */
[----:B------:R-:W-:Y:S01]  /*11ef0*/  VIADD R4, R3, 0x155 ;  /* 0x0000015503047836 */ /* 0x000fe20000000000 */
[----:B------:R0:W-:Y:S01]  /*11f00*/  STL [R1+0x860], R14 ;  /* 0x0008600e01007387 */ /* 0x0001e20000100800 */
[----:B------:R-:W-:-:S02]  /*11f10*/  IMAD R13, R7, R12, R13 ;  /* 0x0000000c070d7224 */ /* 0x000fc400078e020d */
[--C-:B------:R-:W-:Y:S01]  /*11f20*/  @!P3 IMAD.IADD R6, R6, 0x1, -R7.reuse ;  /* 0x000000010606b824 */ /* 0x100fe200078e0a07 */
[----:B------:R-:W-:Y:S01]  /*11f30*/  IABS R22, R4 ;  /* 0x0000000400167213 */ /* 0x000fe20000000000 */
[--C-:B------:R-:W-:Y:S01]  /*11f40*/  @!P6 IMAD.IADD R15, R15, 0x1, -R7.reuse ;  /* 0x000000010f0fe824 */ /* 0x100fe200078e0a07 */
[----:B------:R-:W-:Y:S01]  /*11f50*/  ISETP.GT.U32.AND P3, PT, R7, R2, PT ;  /* 0x000000020700720c */ /* 0x000fe20003f64070 */
[----:B------:R-:W-:Y:S01]  /*11f60*/  @!P2 IMAD.IADD R17, R17, 0x1, -R7 ;  /* 0x000000011111a824 */ /* 0x000fe200078e0a07 */
[----:B------:R-:W-:Y:S01]  /*11f70*/  ISETP.GT.U32.AND P6, PT, R7, R13, PT ;  /* 0x0000000d0700720c */ /* 0x000fe20003fc4070 */
[----:B------:R-:W-:-:S03]  /*11f80*/  IMAD.HI.U32 R21, R8, R22, RZ ;  /* 0x0000001608157227 */ /* 0x000fc600078e00ff */
[----:B------:R-:W-:Y:S01]  /*11f90*/  ISETP.GT.U32.AND P2, PT, R7, R17, PT ;  /* 0x000000110700720c */ /* 0x000fe20003f44070 */
[----:B0-----:R-:W-:-:S04]  /*11fa0*/  IMAD.HI.U32 R14, R8, R10, RZ ;  /* 0x0000000a080e7227 */ /* 0x001fc800078e00ff */
[----:B------:R-:W-:Y:S02]  /*11fb0*/  IMAD.MOV R14, RZ, RZ, -R14 ;  /* 0x000000ffff0e7224 */ /* 0x000fe400078e0a0e */
[----:B------:R-:W-:Y:S02]  /*11fc0*/  IMAD.MOV R21, RZ, RZ, -R21 ;  /* 0x000000ffff157224 */ /* 0x000fe400078e0a15 */
[----:B------:R-:W-:Y:S02]  /*11fd0*/  IMAD R10, R7, R14, R10 ;  /* 0x0000000e070a7224 */ /* 0x000fe400078e020a */
[----:B------:R-:W-:Y:S02]  /*11fe0*/  VIADD R19, R3, 0x156 ;  /* 0x0000015603137836 */ /* 0x000fe40000000000 */
[--C-:B------:R-:W-:Y:S01]  /*11ff0*/  @!P3 IMAD.IADD R2, R2, 0x1, -R7.reuse ;  /* 0x000000010202b824 */ /* 0x100fe200078e0a07 */
[C---:B------:R-:W-:Y:S01]  /*12000*/  ISETP.GT.U32.AND P3, PT, R7.reuse, R10, PT ;  /* 0x0000000a0700720c */ /* 0x040fe20003f64070 */
[----:B------:R-:W-:Y:S01]  /*12010*/  IMAD R21, R7, R21, R22 ;  /* 0x0000001507157224 */ /* 0x000fe200078e0216 */
[----:B------:R-:W-:Y:S01]  /*12020*/  IABS R20, R19 ;  /* 0x0000001300147213 */ /* 0x000fe20000000000 */
[----:B------:R-:W-:-:S02]  /*12030*/  @!P6 IMAD.IADD R13, R13, 0x1, -R7 ;  /* 0x000000010d0de824 */ /* 0x000fc400078e0a07 */
[----:B------:R-:W-:Y:S01]  /*12040*/  VIADD R5, R3, 0x157 ;  /* 0x0000015703057836 */ /* 0x000fe20000000000 */
[----:B------:R-:W-:Y:S01]  /*12050*/  ISETP.GT.U32.AND P6, PT, R7, R21, PT ;  /* 0x000000150700720c */ /* 0x000fe20003fc4070 */
[----:B------:R-:W-:-:S04]  /*12060*/  IMAD.HI.U32 R23, R8, R20, RZ ;  /* 0x0000001408177227 */ /* 0x000fc800078e00ff */
[----:B------:R-:W-:Y:S02]  /*12070*/  VIADD R12, R3, 0x158 ;  /* 0x00000158030c7836 */ /* 0x000fe40000000000 */
[----:B------:R-:W-:Y:S01]  /*12080*/  @!P2 IMAD.IADD R17, R17, 0x1, -R7 ;  /* 0x000000011111a824 */ /* 0x000fe200078e0a07 */
[----:B------:R-:W-:Y:S01]  /*12090*/  ISETP.GE.AND P2, PT, R9, RZ, PT ;  /* 0x000000ff0900720c */ /* 0x000fe20003f46270 */
[----:B------:R-:W-:Y:S01]  /*120a0*/  IMAD.MOV R23, RZ, RZ, -R23 ;  /* 0x000000ffff177224 */ /* 0x000fe200078e0a17 */
[----:B------:R-:W-:Y:S01]  /*120b0*/  IABS R9, R5 ;  /* 0x0000000500097213 */ /* 0x000fe20000000000 */
[----:B------:R-:W-:Y:S01]  /*120c0*/  @!P3 IMAD.IADD R10, R10, 0x1, -R7 ;  /* 0x000000010a0ab824 */ /* 0x000fe200078e0a07 */
[----:B------:R-:W-:Y:S01]  /*120d0*/  IABS R11, R12 ;  /* 0x0000000c000b7213 */ /* 0x000fe20000000000 */
[C---:B------:R-:W-:Y:S01]  /*120e0*/  IMAD R20, R7.reuse, R23, R20 ;  /* 0x0000001707147224 */ /* 0x040fe200078e0214 */
[----:B------:R-:W-:Y:S01]  /*120f0*/  ISETP.GT.U32.AND P3, PT, R7, R2, PT ;  /* 0x000000020700720c */ /* 0x000fe20003f64070 */
[----:B------:R-:W-:-:S02]  /*12100*/  IMAD.MOV.U32 R24, RZ, RZ, R17 ;  /* 0x000000ffff187224 */ /* 0x000fc400078e0011 */
[----:B------:R-:W-:Y:S01]  /*12110*/  @!P6 IMAD.IADD R21, R21, 0x1, -R7 ;  /* 0x000000011515e824 */ /* 0x000fe200078e0a07 */
[----:B------:R-:W-:Y:S01]  /*12120*/  ISETP.GT.U32.AND P6, PT, R7, R10, PT ;  /* 0x0000000a0700720c */ /* 0x000fe20003fc4070 */
[----:B------:R-:W-:-:S04]  /*12130*/  IMAD.HI.U32 R18, R8, R9, RZ ;  /* 0x0000000908127227 */ /* 0x000fc800078e00ff */
[----:B------:R-:W-:-:S04]  /*12140*/  IMAD.HI.U32 R14, R8, R11, RZ ;  /* 0x0000000b080e7227 */ /* 0x000fc800078e00ff */
[----:B------:R-:W-:Y:S01]  /*12150*/  @!P0 IMAD.MOV R15, RZ, RZ, -R15 ;  /* 0x000000ffff0f8224 */ /* 0x000fe200078e0a0f */
[C---:B------:R-:W-:Y:S01]  /*12160*/  ISETP.GT.U32.AND P0, PT, R7.reuse, R20, PT ;  /* 0x000000140700720c */ /* 0x040fe20003f04070 */
[----:B------:R-:W-:Y:S01]  /*12170*/  @!P1 IMAD.MOV R24, RZ, RZ, -R24 ;  /* 0x000000ffff189224 */ /* 0x000fe200078e0a18 */
[C---:B------:R-:W-:Y:S01]  /*12180*/  ISETP.GT.U32.AND P1, PT, R7.reuse, R13, PT ;  /* 0x0000000d0700720c */ /* 0x040fe20003f24070 */
[----:B------:R-:W-:Y:S02]  /*12190*/  IMAD.MOV R18, RZ, RZ, -R18 ;  /* 0x000000ffff127224 */ /* 0x000fe400078e0a12 */
[----:B------:R-:W-:Y:S01]  /*121a0*/  IMAD.MOV R14, RZ, RZ, -R14 ;  /* 0x000000ffff0e7224 */ /* 0x000fe200078e0a0e */
[----:B------:R-:W-:Y:S01]  /*121b0*/  STL [R1+0x870], R24 ;  /* 0x0008701801007387 */ /* 0x000fe20000100800 */
[----:B------:R-:W-:Y:S02]  /*121c0*/  IMAD.MOV.U32 R22, RZ, RZ, R6 ;  /* 0x000000ffff167224 */ /* 0x000fe400078e0006 */
[----:B------:R-:W-:-:S02]  /*121d0*/  IMAD R9, R7, R18, R9 ;  /* 0x0000001207097224 */ /* 0x000fc400078e0209 */
[----:B------:R-:W-:Y:S02]  /*121e0*/  IMAD R11, R7, R14, R11 ;  /* 0x0000000e070b7224 */ /* 0x000fe400078e020b */
[----:B------:R-:W-:Y:S02]  /*121f0*/  VIADD R17, R3, 0x15a ;  /* 0x0000015a03117836 */ /* 0x000fe40000000000 */
[----:B------:R-:W-:Y:S01]  /*12200*/  @!P4 IMAD.MOV R22, RZ, RZ, -R22 ;  /* 0x000000ffff16c224 */ /* 0x000fe200078e0a16 */
[C---:B------:R-:W-:Y:S01]  /*12210*/  ISETP.GT.U32.AND P4, PT, R7.reuse, R21, PT ;  /* 0x000000150700720c */ /* 0x040fe20003f84070 */
[--C-:B------:R-:W-:Y:S01]  /*12220*/  @!P3 IMAD.IADD R2, R2, 0x1, -R7.reuse ;  /* 0x000000010202b824 */ /* 0x100fe200078e0a07 */
[C---:B------:R-:W-:Y:S01]  /*12230*/  ISETP.GT.U32.AND P3, PT, R7.reuse, R9, PT ;  /* 0x000000090700720c */ /* 0x040fe20003f64070 */
[--C-:B------:R-:W-:Y:S01]  /*12240*/  @!P6 IMAD.IADD R10, R10, 0x1, -R7.reuse ;  /* 0x000000010a0ae824 */ /* 0x100fe200078e0a07 */
[----:B------:R-:W-:Y:S01]  /*12250*/  ISETP.GT.U32.AND P6, PT, R7, R11, PT ;  /* 0x0000000b0700720c */ /* 0x000fe20003fc4070 */
[----:B------:R-:W-:Y:S01]  /*12260*/  VIADD R18, R3, 0x159 ;  /* 0x0000015903127836 */ /* 0x000fe20000000000 */
[----:B------:R-:W-:Y:S01]  /*12270*/  IABS R6, R17 ;  /* 0x0000001100067213 */ /* 0x000fe20000000000 */
[--C-:B------:R-:W-:Y:S01]  /*12280*/  @!P0 IMAD.IADD R20, R20, 0x1, -R7.reuse ;  /* 0x0000000114148824 */ /* 0x100fe200078e0a07 */
[----:B------:R0:W-:Y:S01]  /*12290*/  STL [R1+0x1a0], R22 ;  /* 0x0001a01601007387 */ /* 0x0001e20000100800 */
[----:B------:R-:W-:Y:S01]  /*122a0*/  IMAD.MOV.U32 R23, RZ, RZ, R2 ;  /* 0x000000ffff177224 */ /* 0x000fe200078e0002 */
[----:B------:R-:W-:Y:S01]  /*122b0*/  IABS R14, R18 ;  /* 0x00000012000e7213 */ /* 0x000fe20000000000 */
[----:B------:R-:W-:Y:S01]  /*122c0*/  @!P1 IMAD.IADD R13, R13, 0x1, -R7 ;  /* 0x000000010d0d9824 */ /* 0x000fe200078e0a07 */
[----:B------:R-:W-:Y:S01]  /*122d0*/  ISETP.GE.AND P1, PT, R16, RZ, PT ;  /* 0x000000ff1000720c */ /* 0x000fe20003f26270 */
[----:B------:R-:W-:Y:S01]  /*122e0*/  @!P5 IMAD.MOV R23, RZ, RZ, -R23 ;  /* 0x000000ffff17d224 */ /* 0x000fe200078e0a17 */
[----:B------:R-:W-:Y:S01]  /*122f0*/  ISETP.GT.U32.AND P5, PT, R7, R20, PT ;  /* 0x000000140700720c */ /* 0x000fe20003fa4070 */
[----:B------:R-:W-:Y:S01]  /*12300*/  IMAD.HI.U32 R16, R8, R6, RZ ;  /* 0x0000000608107227 */ /* 0x000fe200078e00ff */
[----:B------:R1:W-:Y:S01]  /*12310*/  STL [R1+0x19c], R15 ;  /* 0x00019c0f01007387 */ /* 0x0003e20000100800 */
[----:B------:R-:W-:-:S02]  /*12320*/  ISETP.GE.AND P0, PT, R19, RZ, PT ;  /* 0x000000ff1300720c */ /* 0x000fc40003f06270 */
[----:B------:R-:W-:Y:S01]  /*12330*/  @!P4 IMAD.IADD R21, R21, 0x1, -R7 ;  /* 0x000000011515c824 */ /* 0x000fe200078e0a07 */
[----:B------:R-:W-:Y:S01]  /*12340*/  ISETP.GE.AND P4, PT, R4, RZ, PT ;  /* 0x000000ff0400720c */ /* 0x000fe20003f86270 */
[----:B------:R-:W-:Y:S01]  /*12350*/  IMAD.MOV R16, RZ, RZ, -R16 ;  /* 0x000000ffff107224 */ /* 0x000fe200078e0a10 */
[----:B------:R-:W-:Y:S01]  /*12360*/  STL [R1+0x880], R23 ;  /* 0x0008801701007387 */ /* 0x000fe20000100800 */
[----:B0-----:R-:W-:Y:S02]  /*12370*/  IMAD.MOV.U32 R22, RZ, RZ, R13 ;  /* 0x000000ffff167224 */ /* 0x001fe400078e000d */
[----:B------:R-:W-:Y:S01]  /*12380*/  @!P3 IMAD.IADD R9, R9, 0x1, -R7 ;  /* 0x000000010909b824 */ /* 0x000fe200078e0a07 */
[----:B------:R-:W-:Y:S01]  /*12390*/  ISETP.GE.AND P3, PT, R5, RZ, PT ;  /* 0x000000ff0500720c */ /* 0x000fe20003f66270 */
[----:B-1----:R-:W-:-:S04]  /*123a0*/  IMAD.HI.U32 R15, R8, R14, RZ ;  /* 0x0000000e080f7227 */ /* 0x002fc800078e00ff */
[----:B------:R-:W-:Y:S02]  /*123b0*/  @!P6 IMAD.IADD R11, R11, 0x1, -R7 ;  /* 0x000000010b0be824 */ /* 0x000fe400078e0a07 */
[----:B------:R-:W-:Y:S02]  /*123c0*/  IMAD.MOV R15, RZ, RZ, -R15 ;  /* 0x000000ffff0f7224 */ /* 0x000fe400078e0a0f */
[C---:B------:R-:W-:Y:S01]  /*123d0*/  IMAD R6, R7.reuse, R16, R6 ;  /* 0x0000001007067224 */ /* 0x040fe200078e0206 */
[C---:B------:R-:W-:Y:S01]  /*123e0*/  ISETP.GT.U32.AND P6, PT, R7.reuse, R11, PT ;  /* 0x0000000b0700720c */ /* 0x040fe20003fc4070 */
[----:B------:R-:W-:Y:S01]  /*123f0*/  @!P2 IMAD.MOV R22, RZ, RZ, -R22 ;  /* 0x000000ffff16a224 */ /* 0x000fe200078e0a16 */
[----:B------:R-:W-:Y:S01]  /*12400*/  ISETP.GT.U32.AND P2, PT, R7, R9, PT ;  /* 0x000000090700720c */ /* 0x000fe20003f44070 */
[----:B------:R-:W-:Y:S02]  /*12410*/  @!P1 IMAD.MOV R10, RZ, RZ, -R10 ;  /* 0x000000ffff0a9224 */ /* 0x000fe400078e0a0a */
[----:B------:R-:W-:Y:S01]  /*12420*/  VIADD R2, R3, 0x15b ;  /* 0x0000015b03027836 */ /* 0x000fe20000000000 */
[----:B------:R-:W-:Y:S01]  /*12430*/  STL [R1+0x890], R22 ;  /* 0x0008901601007387 */ /* 0x000fe20000100800 */
[----:B------:R-:W-:-:S02]  /*12440*/  IMAD R14, R7, R15, R14 ;  /* 0x0000000f070e7224 */ /* 0x000fc400078e020e */
[----:B------:R-:W-:Y:S01]  /*12450*/  @!P5 IMAD.IADD R20, R20, 0x1, -R7 ;  /* 0x000000011414d824 */ /* 0x000fe200078e0a07 */
[C---:B------:R-:W-:Y:S01]  /*12460*/  ISETP.GT.U32.AND P5, PT, R7.reuse, R6, PT ;  /* 0x000000060700720c */ /* 0x040fe20003fa4070 */
[----:B------:R-:W-:Y:S01]  /*12470*/  IMAD.MOV.U32 R5, RZ, RZ, R21 ;  /* 0x000000ffff057224 */ /* 0x000fe200078e0015 */
[----:B------:R0:W-:Y:S01]  /*12480*/  STL [R1+0x8a0], R10 ;  /* 0x0008a00a01007387 */ /* 0x0001e20000100800 */
[----:B------:R-:W-:Y:S01]  /*12490*/  ISETP.GT.U32.AND P1, PT, R7, R14, PT ;  /* 0x0000000e0700720c */ /* 0x000fe20003f24070 */
[----:B------:R-:W-:Y:S02]  /*124a0*/  VIADD R4, R3, 0x15c ;  /* 0x0000015c03047836 */ /* 0x000fe40000000000 */
[----:B------:R-:W-:Y:S01]  /*124b0*/  @!P4 IMAD.MOV R5, RZ, RZ, -R5 ;  /* 0x000000ffff05c224 */ /* 0x000fe200078e0a05 */
[----:B------:R-:W-:Y:S01]  /*124c0*/  ISETP.GE.AND P4, PT, R12, RZ, PT ;  /* 0x000000ff0c00720c */ /* 0x000fe20003f86270 */
[--C-:B------:R-:W-:Y:S01]  /*124d0*/  @!P2 IMAD.IADD R9, R9, 0x1, -R7.reuse ;  /* 0x000000010909a824 */ /* 0x100fe200078e0a07 */
[----:B------:R-:W-:Y:S01]  /*124e0*/  ISETP.GE.AND P2, PT, R18, RZ, PT ;  /* 0x000000ff1200720c */ /* 0x000fe20003f46270 */
[--C-:B------:R-:W-:Y:S01]  /*124f0*/  @!P6 IMAD.IADD R11, R11, 0x1, -R7.reuse ;  /* 0x000000010b0be824 */ /* 0x100fe200078e0a07 */
[----:B------:R1:W-:Y:S01]  /*12500*/  STL [R1+0x8b0], R5 ;  /* 0x0008b00501007387 */ /* 0x0003e20000100800 */
[----:B0-----:R-:W-:Y:S01]  /*12510*/  IABS R10, R2 ;  /* 0x00000002000a7213 */ /* 0x001fe20000000000 */
[----:B------:R-:W-:Y:S01]  /*12520*/  @!P5 IMAD.IADD R6, R6, 0x1, -R7 ;  /* 0x000000010606d824 */ /* 0x000fe200078e0a07 */
[----:B------:R-:W-:Y:S01]  /*12530*/  ISETP.GE.AND P6, PT, R17, RZ, PT ;  /* 0x000000ff1100720c */ /* 0x000fe20003fc6270 */
[----:B------:R-:W-:-:S02]  /*12540*/  IMAD.MOV.U32 R13, RZ, RZ, R9 ;  /* 0x000000ffff0d7224 */ /* 0x000fc400078e0009 */
[----:B------:R-:W-:Y:S01]  /*12550*/  IMAD.HI.U32 R12, R8, R10, RZ ;  /* 0x0000000a080c7227 */ /* 0x000fe200078e00ff */
[----:B------:R-:W-:-:S03]  /*12560*/  ISETP.GT.U32.AND P5, PT, R7, R6, PT ;  /* 0x000000060700720c */ /* 0x000fc60003fa4070 */
[----:B------:R-:W-:Y:S01]  /*12570*/  IMAD.MOV R12, RZ, RZ, -R12 ;  /* 0x000000ffff0c7224 */ /* 0x000fe200078e0a0c */
[----:B-1----:R-:W-:Y:S01]  /*12580*/  IABS R5, R4 ;  /* 0x0000000400057213 */ /* 0x002fe20000000000 */
[----:B------:R-:W-:Y:S02]  /*12590*/  IMAD.MOV.U32 R9, RZ, RZ, R11 ;  /* 0x000000ffff097224 */ /* 0x000fe400078e000b */
[----:B------:R-:W-:Y:S02]  /*125a0*/  IMAD R10, R7, R12, R10 ;  /* 0x0000000c070a7224 */ /* 0x000fe400078e020a */
[----:B------:R-:W-:Y:S01]  /*125b0*/  @!P1 IMAD.IADD R14, R14, 0x1, -R7 ;  /* 0x000000010e0e9824 */ /* 0x000fe200078e0a07 */
[----:B------:R-:W-:Y:S01]  /*125c0*/  ISETP.GE.AND P1, PT, R2, RZ, PT ;  /* 0x000000ff0200720c */ /* 0x000fe20003f26270 */
[----:B------:R-:W-:Y:S02]  /*125d0*/  IMAD.MOV.U32 R15, RZ, RZ, R20 ;  /* 0x000000ffff0f7224 */ /* 0x000fe400078e0014 */
[----:B------:R-:W-:-:S04]  /*125e0*/  IMAD.HI.U32 R2, R8, R5, RZ ;  /* 0x0000000508027227 */ /* 0x000fc800078e00ff */
[----:B------:R-:W-:Y:S01]  /*125f0*/  @!P4 IMAD.MOV R9, RZ, RZ, -R9 ;  /* 0x000000ffff09c224 */ /* 0x000fe200078e0a09 */
[C---:B------:R-:W-:Y:S01]  /*12600*/  ISETP.GT.U32.AND P4, PT, R7.reuse, R10, PT ;  /* 0x0000000a0700720c */ /* 0x040fe20003f84070 */
[----:B------:R-:W-:Y:S01]  /*12610*/  @!P0 IMAD.MOV R15, RZ, RZ, -R15 ;  /* 0x000000ffff0f8224 */ /* 0x000fe200078e0a0f */
[C---:B------:R-:W-:Y:S01]  /*12620*/  ISETP.GT.U32.AND P0, PT, R7.reuse, R14, PT ;  /* 0x0000000e0700720c */ /* 0x040fe20003f04070 */
[----:B------:R-:W-:Y:S02]  /*12630*/  IMAD.MOV R2, RZ, RZ, -R2 ;  /* 0x000000ffff027224 */ /* 0x000fe400078e0a02 */
[----:B------:R-:W-:Y:S01]  /*12640*/  @!P3 IMAD.MOV R13, RZ, RZ, -R13 ;  /* 0x000000ffff0db224 */ /* 0x000fe200078e0a0d */
[----:B------:R-:W-:Y:S01]  /*12650*/  ISETP.GE.AND P3, PT, R4, RZ, PT ;  /* 0x000000ff0400720c */ /* 0x000fe20003f66270 */
[----:B------:R-:W-:Y:S01]  /*12660*/  IMAD R4, R7, R2, R5 ;  /* 0x0000000207047224 */ /* 0x000fe200078e0205 */
[----:B------:R-:W-:Y:S01]  /*12670*/  STL [R1+0x8c0], R15 ;  /* 0x0008c00f01007387 */ /* 0x000fe20000100800 */
[----:B------:R-:W-:-:S02]  /*12680*/  @!P5 IMAD.IADD R6, R6, 0x1, -R7 ;  /* 0x000000010606d824 */ /* 0x000fc400078e0a07 */
[----:B------:R-:W-:Y:S01]  /*12690*/  VIADD R11, R3, 0x15d ;  /* 0x0000015d030b7836 */ /* 0x000fe20000000000 */
[----:B------:R-:W-:Y:S01]  /*126a0*/  ISETP.GT.U32.AND P5, PT, R7, R4, PT ;  /* 0x000000040700720c */ /* 0x000fe20003fa4070 */
[--C-:B------:R-:W-:Y:S01]  /*126b0*/  @!P4 IMAD.IADD R10, R10, 0x1, -R7.reuse ;  /* 0x000000010a0ac824 */ /* 0x100fe200078e0a07 */
[----:B------:R0:W-:Y:S01]  /*126c0*/  STL [R1+0x8d0], R13 ;  /* 0x0008d00d01007387 */ /* 0x0001e20000100800 */
[----:B------:R-:W-:Y:S01]  /*126d0*/  @!P0 IMAD.IADD R14, R14, 0x1, -R7 ;  /* 0x000000010e0e8824 */ /* 0x000fe200078e0a07 */
[----:B------:R-:W-:Y:S01]  /*126e0*/  ISETP.GE.AND P0, PT, R11, RZ, PT ;  /* 0x000000ff0b00720c */ /* 0x000fe20003f06270 */
[C---:B------:R-:W-:Y:S01]  /*126f0*/  VIADD R2, R3.reuse, 0x15f ;  /* 0x0000015f03027836 */ /* 0x040fe20000000000 */
[----:B------:R-:W-:Y:S01]  /*12700*/  IABS R11, R11 ;  /* 0x0000000b000b7213 */ /* 0x000fe20000000000 */
[----:B------:R-:W-:Y:S01]  /*12710*/  VIADD R12, R3, 0x15e ;  /* 0x0000015e030c7836 */ /* 0x000fe20000000000 */
[----:B------:R-:W-:Y:S01]  /*12720*/  ISETP.GT.U32.AND P4, PT, R7, R10, PT ;  /* 0x0000000a0700720c */ /* 0x000fe20003f84070 */
[----:B------:R1:W-:Y:S01]  /*12730*/  STL [R1+0x144], R9 ;  /* 0x0001440901007387 */ /* 0x0003e20000100800 */
[----:B------:R-:W-:Y:S01]  /*12740*/  @!P6 IMAD.MOV R6, RZ, RZ, -R6 ;  /* 0x000000ffff06e224 */ /* 0x000fe200078e0a06 */
[----:B------:R-:W-:Y:S01]  /*12750*/  ISETP.GE.AND P6, PT, R2, RZ, PT ;  /* 0x000000ff0200720c */ /* 0x000fe20003fc6270 */
[----:B0-----:R-:W-:Y:S01]  /*12760*/  IMAD.MOV.U32 R13, RZ, RZ, R14 ;  /* 0x000000ffff0d7224 */ /* 0x001fe200078e000e */
[----:B------:R-:W-:Y:S01]  /*12770*/  IABS R5, R12 ;  /* 0x0000000c00057213 */ /* 0x000fe20000000000 */
[----:B------:R-:W-:-:S04]  /*12780*/  IMAD.HI.U32 R14, R8, R11, RZ ;  /* 0x0000000b080e7227 */ /* 0x000fc800078e00ff */
[----:B------:R-:W-:Y:S01]  /*12790*/  @!P2 IMAD.MOV R13, RZ, RZ, -R13 ;  /* 0x000000ffff0da224 */ /* 0x000fe200078e0a0d */
[----:B-1----:R-:W-:Y:S01]  /*127a0*/  IABS R9, R2 ;  /* 0x0000000200097213 */ /* 0x002fe20000000000 */
[----:B------:R-:W-:Y:S01]  /*127b0*/  @!P5 IMAD.IADD R4, R4, 0x1, -R7 ;  /* 0x000000010404d824 */ /* 0x000fe200078e0a07 */
[----:B------:R-:W-:Y:S01]  /*127c0*/  ISETP.GE.AND P2, PT, R12, RZ, PT ;  /* 0x000000ff0c00720c */ /* 0x000fe20003f46270 */
[----:B------:R-:W-:Y:S01]  /*127d0*/  IMAD.MOV R14, RZ, RZ, -R14 ;  /* 0x000000ffff0e7224 */ /* 0x000fe200078e0a0e */
[----:B------:R0:W-:Y:S01]  /*127e0*/  STL [R1+0x148], R13 ;  /* 0x0001480d01007387 */ /* 0x0001e20000100800 */
[----:B------:R-:W-:Y:S01]  /*127f0*/  IMAD.HI.U32 R12, R8, R9, RZ ;  /* 0x00000009080c7227 */ /* 0x000fe200078e00ff */
[----:B------:R-:W-:Y:S02]  /*12800*/  ISETP.GT.U32.AND P5, PT, R7, R4, PT ;  /* 0x000000040700720c */ /* 0x000fe40003fa4070 */
[----:B------:R1:W-:Y:S01]  /*12810*/  STL [R1+0x8e0], R6 ;  /* 0x0008e00601007387 */ /* 0x0003e20000100800 */
[----:B------:R-:W-:-:S02]  /*12820*/  IMAD.MOV R12, RZ, RZ, -R12 ;  /* 0x000000ffff0c7224 */ /* 0x000fc400078e0a0c */
[----:B------:R-:W-:Y:S02]  /*12830*/  @!P4 IMAD.IADD R10, R10, 0x1, -R7 ;  /* 0x000000010a0ac824 */ /* 0x000fe400078e0a07 */
[----:B------:R-:W-:Y:S02]  /*12840*/  IMAD R9, R7, R12, R9 ;  /* 0x0000000c07097224 */ /* 0x000fe400078e0209 */
[----:B0-----:R-:W-:-:S04]  /*12850*/  IMAD.HI.U32 R13, R8, R5, RZ ;  /* 0x00000005080d7227 */ /* 0x001fc800078e00ff */
[C---:B-1----:R-:W-:Y:S02]  /*12860*/  IMAD R6, R7.reuse, R14, R11 ;  /* 0x0000000e07067224 */ /* 0x042fe400078e020b */
[----:B------:R-:W-:Y:S02]  /*12870*/  IMAD.MOV R13, RZ, RZ, -R13 ;  /* 0x000000ffff0d7224 */ /* 0x000fe400078e0a0d */
[----:B------:R-:W-:Y:S01]  /*12880*/  IMAD.MOV.U32 R18, RZ, RZ, R10 ;  /* 0x000000ffff127224 */ /* 0x000fe200078e000a */
[C---:B------:R-:W-:Y:S01]  /*12890*/  ISETP.GT.U32.AND P4, PT, R7.reuse, R6, PT ;  /* 0x000000060700720c */ /* 0x040fe20003f84070 */
[C---:B------:R-:W-:Y:S02]  /*128a0*/  IMAD R5, R7.reuse, R13, R5 ;  /* 0x0000000d07057224 */ /* 0x040fe400078e0205 */
[----:B------:R-:W-:Y:S01]  /*128b0*/  @!P1 IMAD.MOV R18, RZ, RZ, -R18 ;  /* 0x000000ffff129224 */ /* 0x000fe200078e0a12 */
[C---:B------:R-:W-:Y:S01]  /*128c0*/  ISETP.GT.U32.AND P1, PT, R7.reuse, R9, PT ;  /* 0x000000090700720c */ /* 0x040fe20003f24070 */
[----:B------:R-:W-:Y:S01]  /*128d0*/  @!P5 IMAD.IADD R4, R4, 0x1, -R7 ;  /* 0x000000010404d824 */ /* 0x000fe200078e0a07 */
[----:B------:R-:W-:Y:S01]  /*128e0*/  ISETP.GT.U32.AND P5, PT, R7, R5, PT ;  /* 0x000000050700720c */ /* 0x000fe20003fa4070 */
[C---:B------:R-:W-:Y:S01]  /*128f0*/  VIADD R13, R3.reuse, 0x160 ;  /* 0x00000160030d7836 */ /* 0x040fe20000000000 */
[----:B------:R0:W-:Y:S01]  /*12900*/  STL [R1+0x8f0], R18 ;  /* 0x0008f01201007387 */ /* 0x0001e20000100800 */
[----:B------:R-:W-:-:S02]  /*12910*/  VIADD R11, R3, 0x162 ;  /* 0x00000162030b7836 */ /* 0x000fc40000000000 */
[C---:B------:R-:W-:Y:S01]  /*12920*/  VIADD R2, R3.reuse, 0x163 ;  /* 0x0000016303027836 */ /* 0x040fe20000000000 */
[----:B------:R-:W-:Y:S01]  /*12930*/  IABS R14, R13 ;  /* 0x0000000d000e7213 */ /* 0x000fe20000000000 */
[--C-:B------:R-:W-:Y:S01]  /*12940*/  @!P4 IMAD.IADD R6, R6, 0x1, -R7.reuse ;  /* 0x000000010606c824 */ /* 0x100fe200078e0a07 */
[----:B------:R-:W-:Y:S01]  /*12950*/  IABS R16, R11 ;  /* 0x0000000b00107213 */ /* 0x000fe20000000000 */
[----:B------:R-:W-:Y:S01]  /*12960*/  VIADD R15, R3, 0x161 ;  /* 0x00000161030f7836 */ /* 0x000fe20000000000 */
[----:B------:R-:W-:Y:S01]  /*12970*/  IABS R12, R2 ;  /* 0x00000002000c7213 */ /* 0x000fe20000000000 */
[--C-:B------:R-:W-:Y:S01]  /*12980*/  @!P1 IMAD.IADD R9, R9, 0x1, -R7.reuse ;  /* 0x0000000109099824 */ /* 0x100fe200078e0a07 */
[C---:B------:R-:W-:Y:S01]  /*12990*/  ISETP.GT.U32.AND P4, PT, R7.reuse, R6, PT ;  /* 0x000000060700720c */ /* 0x040fe20003f84070 */
[----:B------:R-:W-:Y:S01]  /*129a0*/  IMAD.HI.U32 R10, R8, R14, RZ ;  /* 0x0000000e080a7227 */ /* 0x000fe200078e00ff */
[----:B------:R-:W-:Y:S02]  /*129b0*/  IABS R17, R15 ;  /* 0x0000000f00117213 */ /* 0x000fe40000000000 */
[----:B------:R-:W-:Y:S01]  /*129c0*/  ISETP.GT.U32.AND P1, PT, R7, R9, PT ;  /* 0x000000090700720c */ /* 0x000fe20003f24070 */
[----:B------:R-:W-:-:S02]  /*129d0*/  @!P5 IMAD.IADD R5, R5, 0x1, -R7 ;  /* 0x000000010505d824 */ /* 0x000fc400078e0a07 */
[----:B0-----:R-:W-:Y:S02]  /*129e0*/  IMAD.MOV.U32 R18, RZ, RZ, R4 ;  /* 0x000000ffff127224 */ /* 0x001fe400078e0004 */
[----:B------:R-:W-:Y:S01]  /*129f0*/  IMAD.MOV R4, RZ, RZ, -R10 ;  /* 0x000000ffff047224 */ /* 0x000fe200078e0a0a */
[C---:B------:R-:W-:Y:S01]  /*12a00*/  ISETP.GT.U32.AND P5, PT, R7.reuse, R5, PT ;  /* 0x000000050700720c */ /* 0x040fe20003fa4070 */
[----:B------:R-:W-:Y:S02]  /*12a10*/  IMAD.MOV.U32 R10, RZ, RZ, R16 ;  /* 0x000000ffff0a7224 */ /* 0x000fe400078e0010 */
[----:B------:R-:W-:Y:S02]  /*12a20*/  IMAD R4, R7, R4, R14 ;  /* 0x0000000407047224 */ /* 0x000fe400078e020e */
[----:B------:R-:W-:-:S04]  /*12a30*/  IMAD.HI.U32 R14, R8, R10, RZ ;  /* 0x0000000a080e7227 */ /* 0x000fc800078e00ff */
[----:B------:R-:W-:Y:S01]  /*12a40*/  @!P3 IMAD.MOV R18, RZ, RZ, -R18 ;  /* 0x000000ffff12b224 */ /* 0x000fe200078e0a12 */
[----:B------:R-:W-:Y:S01]  /*12a50*/  ISETP.GE.AND P3, PT, R13, RZ, PT ;  /* 0x000000ff0d00720c */ /* 0x000fe20003f66270 */
[----:B------:R-:W-:-:S03]  /*12a60*/  IMAD.HI.U32 R13, R8, R12, RZ ;  /* 0x0000000c080d7227 */ /* 0x000fc600078e00ff */
[----:B------:R0:W-:Y:S01]  /*12a70*/  STL [R1+0x900], R18 ;  /* 0x0009001201007387 */ /* 0x0001e20000100800 */
[----:B------:R-:W-:-:S04]  /*12a80*/  IMAD.HI.U32 R16, R8, R17, RZ ;  /* 0x0000001108107227 */ /* 0x000fc800078e00ff */
[----:B------:R-:W-:Y:S01]  /*12a90*/  @!P4 IMAD.IADD R6, R6, 0x1, -R7 ;  /* 0x000000010606c824 */ /* 0x000fe200078e0a07 */
[C---:B------:R-:W-:Y:S01]  /*12aa0*/  ISETP.GT.U32.AND P4, PT, R7.reuse, R4, PT ;  /* 0x000000040700720c */ /* 0x040fe20003f84070 */
[----:B------:R-:W-:Y:S02]  /*12ab0*/  IMAD.MOV R14, RZ, RZ, -R14 ;  /* 0x000000ffff0e7224 */ /* 0x000fe400078e0a0e */
[----:B------:R-:W-:Y:S02]  /*12ac0*/  IMAD.MOV R13, RZ, RZ, -R13 ;  /* 0x000000ffff0d7224 */ /* 0x000fe400078e0a0d */
[----:B------:R-:W-:Y:S02]  /*12ad0*/  IMAD.MOV R16, RZ, RZ, -R16 ;  /* 0x000000ffff107224 */ /* 0x000fe400078e0a10 */
[----:B------:R-:W-:Y:S02]  /*12ae0*/  IMAD R10, R7, R14, R10 ;  /* 0x0000000e070a7224 */ /* 0x000fe400078e020a */
[----:B------:R-:W-:-:S02]  /*12af0*/  @!P1 IMAD.IADD R9, R9, 0x1, -R7 ;  /* 0x0000000109099824 */ /* 0x000fc400078e0a07 */
[----:B0-----:R-:W-:Y:S01]  /*12b00*/  IMAD.MOV.U32 R18, RZ, RZ, R6 ;  /* 0x000000ffff127224 */ /* 0x001fe200078e0006 */
[C---:B------:R-:W-:Y:S01]  /*12b10*/  ISETP.GT.U32.AND P1, PT, R7.reuse, R10, PT ;  /* 0x0000000a0700720c */ /* 0x040fe20003f24070 */
[----:B------:R-:W-:Y:S02]  /*12b20*/  IMAD R6, R7, R13, R12 ;  /* 0x0000000d07067224 */ /* 0x000fe400078e020c */
[----:B------:R-:W-:Y:S01]  /*12b30*/  @!P5 IMAD.IADD R5, R5, 0x1, -R7 ;  /* 0x000000010505d824 */ /* 0x000fe200078e0a07 */
[----:B------:R-:W-:Y:S01]  /*12b40*/  ISETP.GE.AND P5, PT, R15, RZ, PT ;  /* 0x000000ff0f00720c */ /* 0x000fe20003fa6270 */
[C---:B------:R-:W-:Y:S02]  /*12b50*/  IMAD R17, R7.reuse, R16, R17 ;  /* 0x0000001007117224 */ /* 0x040fe400078e0211 */
[----:B------:R-:W-:Y:S02]  /*12b60*/  IMAD.MOV.U32 R13, RZ, RZ, R9 ;  /* 0x000000ffff0d7224 */ /* 0x000fe400078e0009 */
[----:B------:R-:W-:Y:S01]  /*12b70*/  @!P0 IMAD.MOV R18, RZ, RZ, -R18 ;  /* 0x000000ffff128224 */ /* 0x000fe200078e0a12 */
[----:B------:R-:W-:Y:S01]  /*12b80*/  ISETP.GT.U32.AND P0, PT, R7, R17, PT ;  /* 0x000000110700720c */ /* 0x000fe20003f04070 */
[----:B------:R-:W-:-:S02]  /*12b90*/  IMAD.MOV.U32 R15, RZ, RZ, R5 ;  /* 0x000000ffff0f7224 */ /* 0x000fc400078e0005 */
[----:B------:R-:W-:Y:S01]  /*12ba0*/  @!P6 IMAD.MOV R13, RZ, RZ, -R13 ;  /* 0x000000ffff0de224 */ /* 0x000fe200078e0a0d */
[----:B------:R-:W-:Y:S01]  /*12bb0*/  ISETP.GT.U32.AND P6, PT, R7, R6, PT ;  /* 0x000000060700720c */ /* 0x000fe20003fc4070 */
[----:B------:R-:W-:Y:S01]  /*12bc0*/  @!P4 IMAD.IADD R4, R4, 0x1, -R7 ;  /* 0x000000010404c824 */ /* 0x000fe200078e0a07 */
[----:B------:R-:W-:Y:S01]  /*12bd0*/  STL [R1+0x910], R18 ;  /* 0x0009101201007387 */ /* 0x000fe20000100800 */
[----:B------:R-:W-:Y:S01]  /*12be0*/  @!P2 IMAD.MOV R15, RZ, RZ, -R15 ;  /* 0x000000ffff0fa224 */ /* 0x000fe200078e0a0f */
[----:B------:R-:W-:Y:S01]  /*12bf0*/  ISETP.GE.AND P2, PT, R11, RZ, PT ;  /* 0x000000ff0b00720c */ /* 0x000fe20003f46270 */
[----:B------:R-:W-:Y:S01]  /*12c00*/  VIADD R14, R3, 0x165 ;  /* 0x00000165030e7836 */ /* 0x000fe20000000000 */
[----:B------:R-:W-:Y:S01]  /*12c10*/  ISETP.GT.U32.AND P4, PT, R7, R4, PT ;  /* 0x000000040700720c */ /* 0x000fe20003f84070 */
[----:B------:R-:W-:Y:S01]  /*12c20*/  VIADD R11, R3, 0x166 ;  /* 0x00000166030b7836 */ /* 0x000fe20000000000 */
[----:B------:R0:W-:Y:S01]  /*12c30*/  STL [R1+0x920], R15 ;  /* 0x0009200f01007387 */ /* 0x0001e20000100800 */
[--C-:B------:R-:W-:Y:S01]  /*12c40*/  @!P1 IMAD.IADD R10, R10, 0x1, -R7.reuse ;  /* 0x000000010a0a9824 */ /* 0x100fe200078e0a07 */
[----:B------:R-:W-:Y:S01]  /*12c50*/  IABS R12, R14 ;  /* 0x0000000e000c7213 */ /* 0x000fe20000000000 */
[--C-:B------:R-:W-:Y:S01]  /*12c60*/  @!P0 IMAD.IADD R17, R17, 0x1, -R7.reuse ;  /* 0x0000000111118824 */ /* 0x100fe200078e0a07 */
[----:B------:R1:W-:Y:S01]  /*12c70*/  STL [R1+0x930], R13 ;  /* 0x0009300d01007387 */ /* 0x0003e20000100800 */
[----:B------:R-:W-:Y:S01]  /*12c80*/  @!P6 IMAD.IADD R6, R6, 0x1, -R7 ;  /* 0x000000010606e824 */ /* 0x000fe200078e0a07 */
[C---:B------:R-:W-:Y:S01]  /*12c90*/  ISETP.GT.U32.AND P6, PT, R7.reuse, R10, PT ;  /* 0x0000000a0700720c */ /* 0x040fe20003fc4070 */
[----:B------:R-:W-:Y:S01]  /*12ca0*/  IMAD.MOV.U32 R5, RZ, RZ, R12 ;  /* 0x000000ffff057224 */ /* 0x000fe200078e000c */
[----:B------:R-:W-:Y:S01]  /*12cb0*/  ISETP.GT.U32.AND P1, PT, R7, R17, PT ;  /* 0x000000110700720c */ /* 0x000fe20003f24070 */
[----:B------:R-:W-:Y:S01]  /*12cc0*/  IMAD.U32 R62, RZ, RZ, UR8 ;  /* 0x00000008ff3e7e24 */ /* 0x000fe2000f8e00ff */
[----:B0-----:R-:W-:Y:S01]  /*12cd0*/  IABS R15, R11 ;  /* 0x0000000b000f7213 */ /* 0x001fe20000000000 */
[----:B------:R-:W-:Y:S01]  /*12ce0*/  IMAD.HI.U32 R9, R8, R5, RZ ;  /* 0x0000000508097227 */ /* 0x000fe200078e00ff */
[----:B------:R-:W-:-:S03]  /*12cf0*/  ISETP.GE.AND P0, PT, R14, RZ, PT ;  /* 0x000000ff0e00720c */ /* 0x000fc60003f06270 */
[----:B------:R-:W-:-:S04]  /*12d00*/  IMAD.HI.U32 R12, R8, R15, RZ ;  /* 0x0000000f080c7227 */ /* 0x000fc800078e00ff */
[----:B------:R-:W-:Y:S01]  /*12d10*/  @!P4 IMAD.IADD R4, R4, 0x1, -R7 ;  /* 0x000000010404c824 */ /* 0x000fe200078e0a07 */
[----:B------:R-:W-:Y:S01]  /*12d20*/  ISETP.GE.AND P4, PT, R2, RZ, PT ;  /* 0x000000ff0200720c */ /* 0x000fe20003f86270 */
[----:B------:R-:W-:Y:S02]  /*12d30*/  IMAD.MOV R12, RZ, RZ, -R12 ;  /* 0x000000ffff0c7224 */ /* 0x000fe400078e0a0c */
[----:B------:R-:W-:Y:S02]  /*12d40*/  IMAD.MOV R9, RZ, RZ, -R9 ;  /* 0x000000ffff097224 */ /* 0x000fe400078e0a09 */
[----:B-1----:R-:W-:Y:S02]  /*12d50*/  IMAD.MOV.U32 R13, RZ, RZ, R4 ;  /* 0x000000ffff0d7224 */ /* 0x002fe400078e0004 */
[C---:B------:R-:W-:Y:S02]  /*12d60*/  IMAD R15, R7.reuse, R12, R15 ;  /* 0x0000000c070f7224 */ /* 0x040fe400078e020f */
[----:B------:R-:W-:-:S02]  /*12d70*/  IMAD R5, R7, R9, R5 ;  /* 0x0000000907057224 */ /* 0x000fc400078e0205 */
[----:B------:R-:W-:Y:S01]  /*12d80*/  @!P3 IMAD.MOV R13, RZ, RZ, -R13 ;  /* 0x000000ffff0db224 */ /* 0x000fe200078e0a0d */
[C---:B------:R-:W-:Y:S01]  /*12d90*/  ISETP.GT.U32.AND P3, PT, R7.reuse, R6, PT ;  /* 0x000000060700720c */ /* 0x040fe20003f64070 */
[--C-:B------:R-:W-:Y:S01]  /*12da0*/  @!P6 IMAD.IADD R10, R10, 0x1, -R7.reuse ;  /* 0x000000010a0ae824 */ /* 0x100fe200078e0a07 */
[----:B------:R-:W-:Y:S01]  /*12db0*/  ISETP.GT.U32.AND P6, PT, R7, R15, PT ;  /* 0x0000000f0700720c */ /* 0x000fe20003fc4070 */
[----:B------:R-:W-:Y:S01]  /*12dc0*/  VIADD R9, R3, 0x167 ;  /* 0x0000016703097836 */ /* 0x000fe20000000000 */
[----:B------:R0:W-:Y:S01]  /*12dd0*/  STL [R1+0x164], R13 ;  /* 0x0001640d01007387 */ /* 0x0001e20000100800 */
[----:B------:R-:W-:Y:S01]  /*12de0*/  @!P1 IMAD.IADD R17, R17, 0x1, -R7 ;  /* 0x0000000111119824 */ /* 0x000fe200078e0a07 */
[----:B------:R-:W-:Y:S01]  /*12df0*/  ISETP.GT.U32.AND P1, PT, R7, R5, PT ;  /* 0x000000050700720c */ /* 0x000fe20003f24070 */
[C---:B------:R-:W-:Y:S01]  /*12e00*/  VIADD R2, R3.reuse, 0x168 ;  /* 0x0000016803027836 */ /* 0x040fe20000000000 */
[----:B------:R-:W-:Y:S01]  /*12e10*/  IABS R14, R9 ;  /* 0x00000009000e7213 */ /* 0x000fe20000000000 */
[----:B------:R-:W-:-:S02]  /*12e20*/  VIADD R4, R3, 0x169 ;  /* 0x0000016903047836 */ /* 0x000fc40000000000 */
[----:B------:R-:W-:Y:S02]  /*12e30*/  IMAD.MOV.U32 R18, RZ, RZ, R17 ;  /* 0x000000ffff127224 */ /* 0x000fe400078e0011 */
[----:B------:R-:W-:Y:S01]  /*12e40*/  IMAD.HI.U32 R16, R8, R14, RZ ;  /* 0x0000000e08107227 */ /* 0x000fe200078e00ff */
[----:B0-----:R-:W-:Y:S02]  /*12e50*/  IABS R13, R2 ;  /* 0x00000002000d7213 */ /* 0x001fe40000000000 */
[----:B------:R-:W-:Y:S01]  /*12e60*/  IABS R12, R4 ;  /* 0x00000004000c7213 */ /* 0x000fe20000000000 */
[--C-:B------:R-:W-:Y:S01]  /*12e70*/  @!P3 IMAD.IADD R6, R6, 0x1, -R7.reuse ;  /* 0x000000010606b824 */ /* 0x100fe200078e0a07 */
[----:B------:R-:W-:Y:S01]  /*12e80*/  ISETP.GE.AND P3, PT, R11, RZ, PT ;  /* 0x000000ff0b00720c */ /* 0x000fe20003f66270 */
[----:B------:R-:W-:Y:S02]  /*12e90*/  @!P6 IMAD.IADD R15, R15, 0x1, -R7 ;  /* 0x000000010f0fe824 */ /* 0x000fe400078e0a07 */
[----:B------:R-:W-:-:S03]  /*12ea0*/  IMAD.HI.U32 R11, R8, R13, RZ ;  /* 0x0000000d080b7227 */ /* 0x000fc600078e00ff */
[----:B------:R-:W-:Y:S01]  /*12eb0*/  ISETP.GT.U32.AND P6, PT, R7, R15, PT ;  /* 0x0000000f0700720c */ /* 0x000fe20003fc4070 */
        /* <DEDUP_REMOVED lines=10> */
[----:B------:R-:W-:Y:S01]  /*12f60*/  STL [R1+0x198], R18 ;  /* 0x0001981201007387 */ /* 0x000fe20000100800 */
[----:B------:R-:W-:Y:S01]  /*12f70*/  @!P2 IMAD.MOV R10, RZ, RZ, -R10 ;  /* 0x000000ffff0aa224 */ /* 0x000fe200078e0a0a */
[C---:B------:R-:W-:Y:S01]  /*12f80*/  ISETP.GT.U32.AND P2, PT, R7.reuse, R14, PT ;  /* 0x0000000e0700720c */ /* 0x040fe20003f44070 */
[----:B------:R-:W-:-:S02]  /*12f90*/  IMAD R12, R7, R9, R12 ;  /* 0x00000009070c7224 */ /* 0x000fc400078e020c */
[----:B------:R-:W-:Y:S01]  /*12fa0*/  @!P4 IMAD.MOV R6, RZ, RZ, -R6 ;  /* 0x000000ffff06c224 */ /* 0x000fe200078e0a06 */
[----:B------:R-:W-:Y:S01]  /*12fb0*/  ISETP.GT.U32.AND P4, PT, R7, R13, PT ;  /* 0x0000000d0700720c */ /* 0x000fe20003f84070 */
[--C-:B------:R-:W-:Y:S01]  /*12fc0*/  @!P6 IMAD.IADD R15, R15, 0x1, -R7.reuse ;  /* 0x000000010f0fe824 */ /* 0x100fe200078e0a07 */
[----:B------:R-:W-:Y:S01]  /*12fd0*/  ISETP.GT.U32.AND P6, PT, R7, R12, PT ;  /* 0x0000000c0700720c */ /* 0x000fe20003fc4070 */
[----:B------:R-:W-:Y:S01]  /*12fe0*/  VIADD R16, R3, 0x16a ;  /* 0x0000016a03107836 */ /* 0x000fe20000000000 */
[----:B------:R0:W-:Y:S01]  /*12ff0*/  STL [R1+0x940], R10 ;  /* 0x0009400a01007387 */ /* 0x0001e20000100800 */
[--C-:B------:R-:W-:Y:S01]  /*13000*/  @!P5 IMAD.IADD R5, R5, 0x1, -R7.reuse ;  /* 0x000000010505d824 */ /* 0x100fe200078e0a07 */
[----:B------:R-:W-:Y:S01]  /*13010*/  ISETP.GE.AND P5, PT, R2, RZ, PT ;  /* 0x000000ff0200720c */ /* 0x000fe20003fa6270 */
[----:B------:R-:W-:Y:S01]  /*13020*/  VIADD R2, R3, 0x16b ;  /* 0x0000016b03027836 */ /* 0x000fe20000000000 */
[----:B------:R-:W-:Y:S01]  /*13030*/  IABS R9, R16 ;  /* 0x0000001000097213 */ /* 0x000fe20000000000 */
[----:B------:R-:W-:Y:S01]  /*13040*/  @!P2 IMAD.IADD R14, R14, 0x1, -R7 ;  /* 0x000000010e0ea824 */ /* 0x000fe200078e0a07 */
[----:B------:R1:W-:Y:S01]  /*13050*/  STL [R1+0x950], R6 ;  /* 0x0009500601007387 */ /* 0x0003e20000100800 */
[----:B------:R-:W-:Y:S01]  /*13060*/  IMAD.MOV.U32 R11, RZ, RZ, R5 ;  /* 0x000000ffff0b7224 */ /* 0x000fe200078e0005 */
[----:B------:R-:W-:Y:S01]  /*13070*/  ISETP.GE.AND P2, PT, R4, RZ, PT ;  /* 0x000000ff0400720c */ /* 0x000fe20003f46270 */
[----:B------:R-:W-:Y:S01]  /*13080*/  @!P4 IMAD.IADD R13, R13, 0x1, -R7 ;  /* 0x000000010d0dc824 */ /* 0x000fe200078e0a07 */
[----:B------:R-:W-:Y:S01]  /*13090*/  ISETP.GT.U32.AND P4, PT, R7, R14, PT ;  /* 0x0000000e0700720c */ /* 0x000fe20003f84070 */
[----:B0-----:R-:W-:-:S04]  /*130a0*/  IMAD.HI.U32 R10, R8, R9, RZ ;  /* 0x00000009080a7227 */ /* 0x001fc800078e00ff */
[----:B------:R-:W-:Y:S01]  /*130b0*/  @!P6 IMAD.IADD R12, R12, 0x1, -R7 ;  /* 0x000000010c0ce824 */ /* 0x000fe200078e0a07 */
[----:B-1----:R-:W-:Y:S01]  /*130c0*/  IABS R6, R2 ;  /* 0x0000000200067213 */ /* 0x002fe20000000000 */
[----:B------:R-:W-:Y:S01]  /*130d0*/  IMAD.MOV R5, RZ, RZ, -R10 ;  /* 0x000000ffff057224 */ /* 0x000fe200078e0a0a */
[C---:B------:R-:W-:Y:S01]  /*130e0*/  ISETP.GT.U32.AND P6, PT, R7.reuse, R13, PT ;  /* 0x0000000d0700720c */ /* 0x040fe20003fc4070 */
[----:B------:R-:W-:Y:S01]  /*130f0*/  @!P0 IMAD.MOV R11, RZ, RZ, -R11 ;  /* 0x000000ffff0b8224 */ /* 0x000fe200078e0a0b */
[----:B------:R-:W-:Y:S01]  /*13100*/  ISETP.GT.U32.AND P0, PT, R7, R12, PT ;  /* 0x0000000c0700720c */ /* 0x000fe20003f04070 */
[----:B------:R-:W-:-:S03]  /*13110*/  IMAD.HI.U32 R10, R8, R6, RZ ;  /* 0x00000006080a7227 */ /* 0x000fc600078e00ff */
[----:B------:R0:W-:Y:S01]  /*13120*/  STL [R1+0x960], R11 ;  /* 0x0009600b01007387 */ /* 0x0001e20000100800 */
[C---:B------:R-:W-:Y:S02]  /*13130*/  IMAD R5, R7.reuse, R5, R9 ;  /* 0x0000000507057224 */ /* 0x040fe400078e0209 */
        /* <DEDUP_REMOVED lines=8> */
[--C-:B------:R-:W-:Y:S01]  /*131c0*/  @!P0 IMAD.IADD R12, R12, 0x1, -R7.reuse ;  /* 0x000000010c0c8824 */ /* 0x100fe200078e0a07 */
[----:B------:R-:W-:Y:S01]  /*131d0*/  IABS R17, R4 ;  /* 0x0000000400117213 */ /* 0x000fe20000000000 */
[----:B------:R-:W-:Y:S01]  /*131e0*/  IMAD.MOV.U32 R20, RZ, RZ, R14 ;  /* 0x000000ffff147224 */ /* 0x000fe200078e000e */
[----:B0-----:R-:W-:Y:S01]  /*131f0*/  IABS R11, R9 ;  /* 0x00000009000b7213 */ /* 0x001fe20000000000 */
[----:B------:R-:W-:Y:S01]  /*13200*/  @!P4 IMAD.IADD R5, R5, 0x1, -R7 ;  /* 0x000000010505c824 */ /* 0x000fe200078e0a07 */
[----:B------:R-:W-:Y:S01]  /*13210*/  ISETP.GE.AND P0, PT, R16, RZ, PT ;  /* 0x000000ff1000720c */ /* 0x000fe20003f06270 */
[----:B------:R-:W-:Y:S01]  /*13220*/  IMAD.HI.U32 R19, R8, R17, RZ ;  /* 0x0000001108137227 */ /* 0x000fe200078e00ff */
[----:B------:R-:W-:-:S03]  /*13230*/  ISETP.GE.AND P4, PT, R2, RZ, PT ;  /* 0x000000ff0200720c */ /* 0x000fc60003f86270 */
[----:B------:R-:W-:Y:S01]  /*13240*/  @!P6 IMAD.IADD R6, R6, 0x1, -R7 ;  /* 0x000000010606e824 */ /* 0x000fe200078e0a07 */
[----:B------:R-:W-:Y:S01]  /*13250*/  ISETP.GT.U32.AND P6, PT, R7, R5, PT ;  /* 0x000000050700720c */ /* 0x000fe20003fc4070 */
[----:B------:R-:W-:Y:S02]  /*13260*/  IMAD.MOV R19, RZ, RZ, -R19 ;  /* 0x000000ffff137224 */ /* 0x000fe400078e0a13 */
[----:B------:R-:W-:-:S04]  /*13270*/  IMAD.HI.U32 R16, R8, R11, RZ ;  /* 0x0000000b08107227 */ /* 0x000fc800078e00ff */
[----:B------:R-:W-:Y:S02]  /*13280*/  IMAD.MOV.U32 R14, RZ, RZ, R13 ;  /* 0x000000ffff0e7224 */ /* 0x000fe400078e000d */
[----:B------:R-:W-:Y:S02]  /*13290*/  IMAD R2, R7, R19, R17 ;  /* 0x0000001307027224 */ /* 0x000fe400078e0211 */
[----:B------:R-:W-:Y:S02]  /*132a0*/  IMAD.MOV R16, RZ, RZ, -R16 ;  /* 0x000000ffff107224 */ /* 0x000fe400078e0a10 */
[----:B------:R-:W-:Y:S01]  /*132b0*/  @!P5 IMAD.MOV R14, RZ, RZ, -R14 ;  /* 0x000000ffff0ed224 */ /* 0x000fe200078e0a0e */
[----:B------:R-:W-:Y:S01]  /*132c0*/  ISETP.GE.AND P5, PT, R4, RZ, PT ;  /* 0x000000ff0400720c */ /* 0x000fe20003fa6270 */
[----:B------:R-:W-:Y:S02]  /*132d0*/  VIADD R10, R3, 0x16e ;  /* 0x0000016e030a7836 */ /* 0x000fe40000000000 */
[----:B------:R-:W-:Y:S01]  /*132e0*/  @!P3 IMAD.MOV R15, RZ, RZ, -R15 ;  /* 0x000000ffff0fb224 */ /* 0x000fe200078e0a0f */
[C---:B------:R-:W-:Y:S01]  /*132f0*/  ISETP.GT.U32.AND P3, PT, R7.reuse, R2, PT ;  /* 0x000000020700720c */ /* 0x040fe20003f64070 */
[----:B------:R-:W-:Y:S01]  /*13300*/  @!P1 IMAD.MOV R20, RZ, RZ, -R20 ;  /* 0x000000ffff149224 */ /* 0x000fe200078e0a14 */
[C---:B------:R-:W-:Y:S01]  /*13310*/  ISETP.GT.U32.AND P1, PT, R7.reuse, R6, PT ;  /* 0x000000060700720c */ /* 0x040fe20003f24070 */
[----:B------:R-:W-:Y:S01]  /*13320*/  IMAD R4, R7, R16, R11 ;  /* 0x0000001007047224 */ /* 0x000fe200078e020b */
[----:B------:R-:W-:Y:S01]  /*13330*/  IABS R18, R10 ;  /* 0x0000000a00127213 */ /* 0x000fe20000000000 */
[----:B------:R-:W-:Y:S01]  /*13340*/  @!P6 IMAD.IADD R5, R5, 0x1, -R7 ;  /* 0x000000010505e824 */ /* 0x000fe200078e0a07 */
[----:B------:R-:W-:Y:S01]  /*13350*/  STL [R1+0x970], R15 ;  /* 0x0009700f01007387 */ /* 0x000fe20000100800 */
[----:B------:R-:W-:Y:S01]  /*13360*/  IMAD.MOV.U32 R13, RZ, RZ, R12 ;  /* 0x000000ffff0d7224 */ /* 0x000fe200078e000c */
[----:B------:R-:W-:Y:S01]  /*13370*/  ISETP.GT.U32.AND P6, PT, R7, R4, PT ;  /* 0x000000040700720c */ /* 0x000fe20003fc4070 */
[----:B------:R-:W-:Y:S01]  /*13380*/  IMAD.HI.U32 R12, R8, R18, RZ ;  /* 0x00000012080c7227 */ /* 0x000fe200078e00ff */
[----:B------:R-:W-:Y:S03]  /*13390*/  STL [R1+0x980], R20 ;  /* 0x0009801401007387 */ /* 0x000fe60000100800 */
[----:B------:R-:W-:Y:S01]  /*133a0*/  @!P2 IMAD.MOV R13, RZ, RZ, -R13 ;  /* 0x000000ffff0da224 */ /* 0x000fe200078e0a0d */
[----:B------:R0:W-:Y:S01]  /*133b0*/  STL [R1+0x184], R14 ;  /* 0x0001840e01007387 */ /* 0x0001e20000100800 */
[----:B------:R-:W-:Y:S01]  /*133c0*/  ISETP.GE.AND P2, PT, R9, RZ, PT ;  /* 0x000000ff0900720c */ /* 0x000fe20003f46270 */
[----:B------:R-:W-:-:S02]  /*133d0*/  VIADD R9, R3, 0x16f ;  /* 0x0000016f03097836 */ /* 0x000fc40000000000 */
[----:B------:R-:W-:Y:S01]  /*133e0*/  IMAD.MOV R12, RZ, RZ, -R12 ;  /* 0x000000ffff0c7224 */ /* 0x000fe200078e0a0c */
[----:B------:R-:W-:Y:S01]  /*133f0*/  STL [R1+0x18c], R13 ;  /* 0x00018c0d01007387 */ /* 0x000fe20000100800 */
[--C-:B------:R-:W-:Y:S01]  /*13400*/  @!P1 IMAD.IADD R6, R6, 0x1, -R7.reuse ;  /* 0x0000000106069824 */ /* 0x100fe200078e0a07 */
[----:B------:R-:W-:Y:S01]  /*13410*/  IABS R16, R9 ;  /* 0x0000000900107213 */ /* 0x000fe20000000000 */
[----:B------:R-:W-:Y:S01]  /*13420*/  @!P3 IMAD.IADD R2, R2, 0x1, -R7 ;  /* 0x000000010202b824 */ /* 0x000fe200078e0a07 */
[----:B------:R-:W-:Y:S01]  /*13430*/  ISETP.GE.AND P1, PT, R10, RZ, PT ;  /* 0x000000ff0a00720c */ /* 0x000fe20003f26270 */
[----:B0-----:R-:W-:Y:S01]  /*13440*/  IMAD.MOV.U32 R14, RZ, RZ, R5 ;  /* 0x000000ffff0e7224 */ /* 0x001fe200078e0005 */
[----:B------:R-:W-:Y:S01]  /*13450*/  ISETP.GE.AND P3, PT, R9, RZ, PT ;  /* 0x000000ff0900720c */ /* 0x000fe20003f66270 */
[----:B------:R-:W-:Y:S02]  /*13460*/  IMAD R18, R7, R12, R18 ;  /* 0x0000000c07127224 */ /* 0x000fe400078e0212 */
[----:B------:R-:W-:-:S02]  /*13470*/  @!P0 IMAD.MOV R14, RZ, RZ, -R14 ;  /* 0x000000ffff0e8224 */ /* 0x000fc400078e0a0e */
[----:B------:R-:W-:Y:S01]  /*13480*/  @!P6 IMAD.IADD R4, R4, 0x1, -R7 ;  /* 0x000000010404e824 */ /* 0x000fe200078e0a07 */
[----:B------:R-:W-:Y:S01]  /*13490*/  ISETP.GT.U32.AND P6, PT, R7, R2, PT ;  /* 0x000000020700720c */ /* 0x000fe20003fc4070 */
[----:B------:R-:W-:Y:S01]  /*134a0*/  VIADD R10, R3, 0x171 ;  /* 0x00000171030a7836 */ /* 0x000fe20000000000 */
[----:B------:R0:W-:Y:S01]  /*134b0*/  STL [R1+0x990], R14 ;  /* 0x0009900e01007387 */ /* 0x0001e20000100800 */
[----:B------:R-:W-:Y:S01]  /*134c0*/  IMAD.HI.U32 R12, R8, R16, RZ ;  /* 0x00000010080c7227 */ /* 0x000fe200078e00ff */
[----:B------:R-:W-:Y:S02]  /*134d0*/  ISETP.GT.U32.AND P0, PT, R7, R4, PT ;  /* 0x000000040700720c */ /* 0x000fe40003f04070 */
[----:B------:R-:W-:Y:S01]  /*134e0*/  IABS R5, R10 ;  /* 0x0000000a00057213 */ /* 0x000fe20000000000 */
[C---:B------:R-:W-:Y:S02]  /*134f0*/  VIADD R9, R3.reuse, 0x172 ;  /* 0x0000017203097836 */ /* 0x040fe40000000000 */
[----:B------:R-:W-:-:S02]  /*13500*/  VIADD R11, R3, 0x170 ;  /* 0x00000170030b7836 */ /* 0x000fc40000000000 */
[----:B------:R-:W-:Y:S02]  /*13510*/  IMAD.U32 R56, RZ, RZ, UR8 ;  /* 0x00000008ff387e24 */ /* 0x000fe4000f8e00ff */
[----:B0-----:R-:W-:Y:S01]  /*13520*/  IMAD.MOV.U32 R14, RZ, RZ, R6 ;  /* 0x000000ffff0e7224 */ /* 0x001fe200078e0006 */
[----:B------:R-:W-:Y:S01]  /*13530*/  IABS R13, R11 ;  /* 0x0000000b000d7213 */ /* 0x000fe20000000000 */
[----:B------:R-:W-:Y:S01]  /*13540*/  IMAD.MOV R6, RZ, RZ, -R12 ;  /* 0x000000ffff067224 */ /* 0x000fe200078e0a0c */
[----:B------:R-:W-:Y:S01]  /*13550*/  IABS R12, R9 ;  /* 0x00000009000c7213 */ /* 0x000fe20000000000 */
[----:B------:R-:W-:Y:S01]  /*13560*/  @!P4 IMAD.MOV R14, RZ, RZ, -R14 ;  /* 0x000000ffff0ec224 */ /* 0x000fe200078e0a0e */
[C---:B------:R-:W-:Y:S01]  /*13570*/  ISETP.GT.U32.AND P4, PT, R7.reuse, R18, PT ;  /* 0x000000120700720c */ /* 0x040fe20003f84070 */
[C---:B------:R-:W-:Y:S02]  /*13580*/  IMAD R16, R7.reuse, R6, R16 ;  /* 0x0000000607107224 */ /* 0x040fe400078e0210 */
[----:B------:R-:W-:Y:S01]  /*13590*/  @!P6 IMAD.IADD R2, R2, 0x1, -R7 ;  /* 0x000000010202e824 */ /* 0x000fe200078e0a07 */
[----:B------:R0:W-:Y:S01]  /*135a0*/  STL [R1+0x9a0], R14 ;  /* 0x0009a00e01007387 */ /* 0x0001e20000100800 */
[----:B------:R-:W-:Y:S01]  /*135b0*/  IMAD.MOV.U32 R6, RZ, RZ, R5 ;  /* 0x000000ffff067224 */ /* 0x000fe200078e0005 */
[----:B------:R-:W-:Y:S01]  /*135c0*/  ISETP.GT.U32.AND P6, PT, R7, R16, PT ;  /* 0x000000100700720c */ /* 0x000fe20003fc4070 */
[----:B------:R-:W-:-:S02]  /*135d0*/  IMAD.MOV.U32 R5, RZ, RZ, R12 ;  /* 0x000000ffff057224 */ /* 0x000fc400078e000c */
[----:B------:R-:W-:Y:S02]  /*135e0*/  IMAD.MOV.U32 R15, RZ, RZ, R2 ;  /* 0x000000ffff0f7224 */ /* 0x000fe400078e0002 */
[----:B------:R-:W-:-:S04]  /*135f0*/  IMAD.HI.U32 R12, R8, R6, RZ ;  /* 0x00000006080c7227 */ /* 0x000fc800078e00ff */
[----:B------:R-:W-:Y:S01]  /*13600*/  @!P4 IMAD.IADD R18, R18, 0x1, -R7 ;  /* 0x000000011212c824 */ /* 0x000fe200078e0a07 */
[----:B------:R-:W-:Y:S01]  /*13610*/  ISETP.GE.AND P4, PT, R10, RZ, PT ;  /* 0x000000ff0a00720c */ /* 0x000fe20003f86270 */
[----:B0-----:R-:W-:-:S04]  /*13620*/  IMAD.HI.U32 R14, R8, R13, RZ ;  /* 0x0000000d080e7227 */ /* 0x001fc800078e00ff */
[----:B------:R-:W-:Y:S01]  /*13630*/  @!P5 IMAD.MOV R15, RZ, RZ, -R15 ;  /* 0x000000ffff0fd224 */ /* 0x000fe200078e0a0f */
[----:B------:R-:W-:Y:S01]  /*13640*/  ISETP.GT.U32.AND P5, PT, R7, R18, PT ;  /* 0x000000120700720c */ /* 0x000fe20003fa4070 */
[----:B------:R-:W-:Y:S02]  /*13650*/  IMAD.MOV R12, RZ, RZ, -R12 ;  /* 0x000000ffff0c7224 */ /* 0x000fe400078e0a0c */
[----:B------:R-:W-:Y:S01]  /*13660*/  @!P0 IMAD.IADD R4, R4, 0x1, -R7 ;  /* 0x0000000104048824 */ /* 0x000fe200078e0a07 */
[----:B------:R-:W-:Y:S01]  /*13670*/  ISETP.GE.AND P0, PT, R11, RZ, PT ;  /* 0x000000ff0b00720c */ /* 0x000fe20003f06270 */
[----:B------:R-:W-:Y:S01]  /*13680*/  IMAD.MOV R14, RZ, RZ, -R14 ;  /* 0x000000ffff0e7224 */ /* 0x000fe200078e0a0e */
[----:B------:R0:W-:Y:S01]  /*13690*/  STL [R1+0x9b0], R15 ;  /* 0x0009b00f01007387 */ /* 0x0001e20000100800 */
[C---:B------:R-:W-:Y:S02]  /*136a0*/  IMAD R6, R7.reuse, R12, R6 ;  /* 0x0000000c07067224 */ /* 0x040fe400078e0206 */
[----:B------:R-:W-:-:S02]  /*136b0*/  IMAD R13, R7, R14, R13 ;  /* 0x0000000e070d7224 */ /* 0x000fc400078e020d */
[----:B------:R-:W-:Y:S02]  /*136c0*/  IMAD.MOV.U32 R12, RZ, RZ, R4 ;  /* 0x000000ffff0c7224 */ /* 0x000fe400078e0004 */
[--C-:B------:R-:W-:Y:S02]  /*136d0*/  @!P6 IMAD.IADD R16, R16, 0x1, -R7.reuse ;  /* 0x000000011010e824 */ /* 0x100fe400078e0a07 */
[----:B------:R-:W-:Y:S01]  /*136e0*/  @!P2 IMAD.MOV R12, RZ, RZ, -R12 ;  /* 0x000000ffff0ca224 */ /* 0x000fe200078e0a0c */
[C---:B------:R-:W-:Y:S01]  /*136f0*/  ISETP.GT.U32.AND P2, PT, R7.reuse, R13, PT ;  /* 0x0000000d0700720c */ /* 0x040fe20003f44070 */
[----:B------:R-:W-:Y:S01]  /*13700*/  @!P5 IMAD.IADD R18, R18, 0x1, -R7 ;  /* 0x000000011212d824 */ /* 0x000fe200078e0a07 */
[C---:B------:R-:W-:Y:S01]  /*13710*/  ISETP.GT.U32.AND P5, PT, R7.reuse, R6, PT ;  /* 0x000000060700720c */ /* 0x040fe20003fa4070 */
[----:B------:R-:W-:Y:S01]  /*13720*/  IMAD.HI.U32 R11, R8, R5, RZ ;  /* 0x00000005080b7227 */ /* 0x000fe200078e00ff */
[----:B------:R-:W-:Y:S01]  /*13730*/  ISETP.GT.U32.AND P6, PT, R7, R16, PT ;  /* 0x000000100700720c */ /* 0x000fe20003fc4070 */
[----:B------:R1:W-:Y:S02]  /*13740*/  STL [R1+0x9c0], R12 ;  /* 0x0009c00c01007387 */ /* 0x0003e40000100800 */
[----:B------:R-:W-:-:S02]  /*13750*/  VIADD R10, R3, 0x173 ;  /* 0x00000173030a7836 */ /* 0x000fc40000000000 */
[----:B------:R-:W-:Y:S02]  /*13760*/  IMAD.MOV R11, RZ, RZ, -R11 ;  /* 0x000000ffff0b7224 */ /* 0x000fe400078e0a0b */
[----:B0-----:R-:W-:Y:S01]  /*13770*/  VIADD R15, R3, 0x174 ;  /* 0x00000174030f7836 */ /* 0x001fe20000000000 */
[----:B------:R-:W-:Y:S01]  /*13780*/  IABS R17, R10 ;  /* 0x0000000a00117213 */ /* 0x000fe20000000000 */
[----:B------:R-:W-:Y:S01]  /*13790*/  @!P2 IMAD.IADD R13, R13, 0x1, -R7 ;  /* 0x000000010d0da824 */ /* 0x000fe200078e0a07 */
[----:B------:R-:W-:Y:S01]  /*137a0*/  ISETP.GE.AND P2, PT, R9, RZ, PT ;  /* 0x000000ff0900720c */ /* 0x000fe20003f46270 */
[C---:B------:R-:W-:Y:S01]  /*137b0*/  IMAD R2, R7.reuse, R11, R5 ;  /* 0x0000000b07027224 */ /* 0x040fe200078e0205 */
[----:B------:R-:W-:Y:S01]  /*137c0*/  IABS R11, R15 ;  /* 0x0000000f000b7213 */ /* 0x000fe20000000000 */
[--C-:B------:R-:W-:Y:S01]  /*137d0*/  @!P5 IMAD.IADD R6, R6, 0x1, -R7.reuse ;  /* 0x000000010606d824 */ /* 0x100fe200078e0a07 */
[C---:B------:R-:W-:Y:S01]  /*137e0*/  ISETP.GT.U32.AND P5, PT, R7.reuse, R13, PT ;  /* 0x0000000d0700720c */ /* 0x040fe20003fa4070 */
[----:B------:R-:W-:Y:S01]  /*137f0*/  @!P6 IMAD.IADD R16, R16, 0x1, -R7 ;  /* 0x000000011010e824 */ /* 0x000fe200078e0a07 */
[----:B------:R-:W-:Y:S01]  /*13800*/  ISETP.GT.U32.AND P6, PT, R7, R2, PT ;  /* 0x000000020700720c */ /* 0x000fe20003fc4070 */
[----:B------:R-:W-:-:S04]  /*13810*/  IMAD.HI.U32 R19, R8, R17, RZ ;  /* 0x0000001108137227 */ /* 0x000fc800078e00ff */
[----:B------:R-:W-:Y:S02]  /*13820*/  IMAD.MOV R19, RZ, RZ, -R19 ;  /* 0x000000ffff137224 */ /* 0x000fe400078e0a13 */
[----:B------:R-:W-:Y:S02]  /*13830*/  VIADD R5, R3, 0x176 ;  /* 0x0000017603057836 */ /* 0x000fe40000000000 */
[----:B------:R-:W-:Y:S02]  /*13840*/  IMAD R17, R7, R19, R17 ;  /* 0x0000001307117224 */ /* 0x000fe400078e0211 */
[--C-:B------:R-:W-:Y:S01]  /*13850*/  @!P5 IMAD.IADD R13, R13, 0x1, -R7.reuse ;  /* 0x000000010d0dd824 */ /* 0x100fe200078e0a07 */
[----:B------:R-:W-:Y:S01]  /*13860*/  IABS R14, R5 ;  /* 0x00000005000e7213 */ /* 0x000fe20000000000 */
[----:B------:R-:W-:Y:S01]  /*13870*/  @!P6 IMAD.IADD R2, R2, 0x1, -R7 ;  /* 0x000000010202e824 */ /* 0x000fe200078e0a07 */
[C---:B------:R-:W-:Y:S01]  /*13880*/  ISETP.GT.U32.AND P5, PT, R7.reuse, R17, PT ;  /* 0x000000110700720c */ /* 0x040fe20003fa4070 */
[----:B------:R-:W-:Y:S01]  /*13890*/  IMAD.MOV.U32 R21, RZ, RZ, R18 ;  /* 0x000000ffff157224 */ /* 0x000fe200078e0012 */
[----:B------:R-:W-:Y:S01]  /*138a0*/  ISETP.GT.U32.AND P6, PT, R7, R6, PT ;  /* 0x000000060700720c */ /* 0x000fe20003fc4070 */
[----:B------:R-:W-:-:S04]  /*138b0*/  IMAD.HI.U32 R9, R8, R11, RZ ;  /* 0x0000000b08097227 */ /* 0x000fc800078e00ff */
[----:B------:R-:W-:Y:S02]  /*138c0*/  IMAD.MOV.U32 R20, RZ, RZ, R16 ;  /* 0x000000ffff147224 */ /* 0x000fe400078e0010 */
[----:B------:R-:W-:Y:S02]  /*138d0*/  VIADD R4, R3, 0x175 ;  /* 0x0000017503047836 */ /* 0x000fe40000000000 */
[----:B------:R-:W-:Y:S01]  /*138e0*/  @!P1 IMAD.MOV R21, RZ, RZ, -R21 ;  /* 0x000000ffff159224 */ /* 0x000fe200078e0a15 */
[----:B------:R-:W-:Y:S01]  /*138f0*/  ISETP.GT.U32.AND P1, PT, R7, R2, PT ;  /* 0x000000020700720c */ /* 0x000fe20003f24070 */
[----:B------:R-:W-:Y:S01]  /*13900*/  IMAD.MOV R9, RZ, RZ, -R9 ;  /* 0x000000ffff097224 */ /* 0x000fe200078e0a09 */
[----:B-1----:R-:W-:Y:S01]  /*13910*/  IABS R12, R4 ;  /* 0x00000004000c7213 */ /* 0x002fe20000000000 */
[----:B------:R-:W-:Y:S01]  /*13920*/  @!P3 IMAD.MOV R20, RZ, RZ, -R20 ;  /* 0x000000ffff14b224 */ /* 0x000fe200078e0a14 */
[----:B------:R-:W-:Y:S01]  /*13930*/  STL [R1+0x9d0], R21 ;  /* 0x0009d01501007387 */ /* 0x000fe20000100800 */
[----:B------:R-:W-:Y:S01]  /*13940*/  IMAD.HI.U32 R16, R8, R14, RZ ;  /* 0x0000000e08107227 */ /* 0x000fe200078e00ff */
[----:B------:R-:W-:-:S02]  /*13950*/  ISETP.GE.AND P3, PT, R10, RZ, PT ;  /* 0x000000ff0a00720c */ /* 0x000fc40003f66270 */
[----:B------:R0:W-:Y:S01]  /*13960*/  STL [R1+0x9e0], R20 ;  /* 0x0009e01401007387 */ /* 0x0001e20000100800 */
[----:B------:R-:W-:Y:S02]  /*13970*/  IMAD R9, R7, R9, R11 ;  /* 0x0000000907097224 */ /* 0x000fe400078e020b */
[----:B------:R-:W-:Y:S02]  /*13980*/  IMAD.MOV R16, RZ, RZ, -R16 ;  /* 0x000000ffff107224 */ /* 0x000fe400078e0a10 */
[--C-:B------:R-:W-:Y:S02]  /*13990*/  @!P5 IMAD.IADD R17, R17, 0x1, -R7.reuse ;  /* 0x000000011111d824 */ /* 0x100fe400078e0a07 */
[----:B------:R-:W-:Y:S01]  /*139a0*/  @!P6 IMAD.IADD R6, R6, 0x1, -R7 ;  /* 0x000000010606e824 */ /* 0x000fe200078e0a07 */
[----:B------:R-:W-:Y:S01]  /*139b0*/  ISETP.GT.U32.AND P6, PT, R7, R9, PT ;  /* 0x000000090700720c */ /* 0x000fe20003fc4070 */
[----:B------:R-:W-:-:S04]  /*139c0*/  IMAD.HI.U32 R18, R8, R12, RZ ;  /* 0x0000000c08127227 */ /* 0x000fc800078e00ff */
[----:B0-----:R-:W-:Y:S02]  /*139d0*/  IMAD.MOV.U32 R20, RZ, RZ, R13 ;  /* 0x000000ffff147224 */ /* 0x001fe400078e000d */
[C---:B------:R-:W-:Y:S02]  /*139e0*/  IMAD R14, R7.reuse, R16, R14 ;  /* 0x00000010070e7224 */ /* 0x040fe400078e020e */
[----:B------:R-:W-:Y:S01]  /*139f0*/  @!P0 IMAD.MOV R20, RZ, RZ, -R20 ;  /* 0x000000ffff148224 */ /* 0x000fe200078e0a14 */
[C---:B------:R-:W-:Y:S01]  /*13a00*/  ISETP.GT.U32.AND P0, PT, R7.reuse, R17, PT ;  /* 0x000000110700720c */ /* 0x040fe20003f04070 */
[----:B------:R-:W-:Y:S02]  /*13a10*/  IMAD.MOV R18, RZ, RZ, -R18 ;  /* 0x000000ffff127224 */ /* 0x000fe400078e0a12 */
[----:B------:R-:W-:Y:S01]  /*13a20*/  @!P4 IMAD.MOV R6, RZ, RZ, -R6 ;  /* 0x000000ffff06c224 */ /* 0x000fe200078e0a06 */
[C---:B------:R-:W-:Y:S01]  /*13a30*/  ISETP.GT.U32.AND P4, PT, R7.reuse, R14, PT ;  /* 0x0000000e0700720c */ /* 0x040fe20003f84070 */
[----:B------:R-:W-:Y:S01]  /*13a40*/  IMAD R12, R7, R18, R12 ;  /* 0x00000012070c7224 */ /* 0x000fe200078e020c */
[----:B------:R-:W-:Y:S01]  /*13a50*/  STL [R1+0x174], R20 ;  /* 0x0001741401007387 */ /* 0x000fe20000100800 */
[----:B------:R-:W-:-:S02]  /*13a60*/  VIADD R10, R3, 0x177 ;  /* 0x00000177030a7836 */ /* 0x000fc40000000000 */
[--C-:B------:R-:W-:Y:S01]  /*13a70*/  @!P1 IMAD.IADD R2, R2, 0x1, -R7.reuse ;  /* 0x0000000102029824 */ /* 0x100fe200078e0a07 */
[----:B------:R-:W-:Y:S01]  /*13a80*/  ISETP.GT.U32.AND P5, PT, R7, R12, PT ;  /* 0x0000000c0700720c */ /* 0x000fe20003fa4070 */
[--C-:B------:R-:W-:Y:S01]  /*13a90*/  @!P6 IMAD.IADD R9, R9, 0x1, -R7.reuse ;  /* 0x000000010909e824 */ /* 0x100fe200078e0a07 */
[----:B------:R-:W-:Y:S01]  /*13aa0*/  ISETP.GE.AND P1, PT, R15, RZ, PT ;  /* 0x000000ff0f00720c */ /* 0x000fe20003f26270 */
[----:B------:R-:W-:Y:S01]  /*13ab0*/  VIADD R15, R3, 0x178 ;  /* 0x00000178030f7836 */ /* 0x000fe20000000000 */
[----:B------:R-:W-:Y:S01]  /*13ac0*/  IABS R11, R10 ;  /* 0x0000000a000b7213 */ /* 0x000fe20000000000 */
[----:B------:R-:W-:Y:S01]  /*13ad0*/  @!P0 IMAD.IADD R17, R17, 0x1, -R7 ;  /* 0x0000000111118824 */ /* 0x000fe200078e0a07 */
[----:B------:R-:W-:Y:S01]  /*13ae0*/  ISETP.GT.U32.AND P6, PT, R7, R9, PT ;  /* 0x000000090700720c */ /* 0x000fe20003fc4070 */
[----:B------:R0:W-:Y:S01]  /*13af0*/  STL [R1+0x17c], R6 ;  /* 0x00017c0601007387 */ /* 0x0001e20000100800 */
[----:B------:R-:W-:Y:S01]  /*13b00*/  @!P2 IMAD.MOV R2, RZ, RZ, -R2 ;  /* 0x000000ffff02a224 */ /* 0x000fe200078e0a02 */
[----:B------:R-:W-:Y:S01]  /*13b10*/  IABS R13, R15 ;  /* 0x0000000f000d7213 */ /* 0x000fe20000000000 */
[----:B------:R-:W-:Y:S01]  /*13b20*/  IMAD.HI.U32 R16, R8, R11, RZ ;  /* 0x0000000b08107227 */ /* 0x000fe200078e00ff */
[----:B------:R-:W-:-:S02]  /*13b30*/  ISETP.GE.AND P2, PT, R4, RZ, PT ;  /* 0x000000ff0400720c */ /* 0x000fc40003f46270 */
[----:B------:R1:W-:Y:S01]  /*13b40*/  STL [R1+0x9f0], R2 ;  /* 0x0009f00201007387 */ /* 0x0003e20000100800 */
[----:B------:R-:W-:Y:S01]  /*13b50*/  @!P4 IMAD.IADD R14, R14, 0x1, -R7 ;  /* 0x000000010e0ec824 */ /* 0x000fe200078e0a07 */
[----:B------:R-:W-:Y:S01]  /*13b60*/  ISETP.GE.AND P0, PT, R5, RZ, PT ;  /* 0x000000ff0500720c */ /* 0x000fe20003f06270 */
[----:B------:R-:W-:Y:S01]  /*13b70*/  IMAD.MOV R16, RZ, RZ, -R16 ;  /* 0x000000ffff107224 */ /* 0x000fe200078e0a10 */
[----:B------:R-:W-:Y:S01]  /*13b80*/  ISETP.GE.AND P4, PT, R10, RZ, PT ;  /* 0x000000ff0a00720c */ /* 0x000fe20003f86270 */
[----:B0-----:R-:W-:Y:S02]  /*13b90*/  IMAD.MOV.U32 R6, RZ, RZ, R17 ;  /* 0x000000ffff067224 */ /* 0x001fe400078e0011 */
[----:B------:R-:W-:Y:S02]  /*13ba0*/  @!P5 IMAD.IADD R12, R12, 0x1, -R7 ;  /* 0x000000010c0cd824 */ /* 0x000fe400078e0a07 */
[----:B------:R-:W-:Y:S01]  /*13bb0*/  @!P3 IMAD.MOV R6, RZ, RZ, -R6 ;  /* 0x000000ffff06b224 */ /* 0x000fe200078e0a06 */
[C---:B------:R-:W-:Y:S01]  /*13bc0*/  ISETP.GT.U32.AND P3, PT, R7.reuse, R14, PT ;  /* 0x0000000e0700720c */ /* 0x040fe20003f64070 */
[----:B-1----:R-:W-:Y:S01]  /*13bd0*/  IMAD.HI.U32 R2, R8, R13, RZ ;  /* 0x0000000d08027227 */ /* 0x002fe200078e00ff */
[----:B------:R-:W-:-:S02]  /*13be0*/  ISETP.GT.U32.AND P5, PT, R7, R12, PT ;  /* 0x0000000c0700720c */ /* 0x000fc40003fa4070 */
[----:B------:R0:W-:Y:S01]  /*13bf0*/  STL [R1+0xa00], R6 ;  /* 0x000a000601007387 */ /* 0x0001e20000100800 */
[----:B------:R-:W-:Y:S02]  /*13c00*/  IMAD R11, R7, R16, R11 ;  /* 0x00000010070b7224 */ /* 0x000fe400078e020b */
[----:B------:R-:W-:Y:S02]  /*13c10*/  IMAD.MOV R2, RZ, RZ, -R2 ;  /* 0x000000ffff027224 */ /* 0x000fe400078e0a02 */
[----:B------:R-:W-:Y:S01]  /*13c20*/  @!P6 IMAD.IADD R9, R9, 0x1, -R7 ;  /* 0x000000010909e824 */ /* 0x000fe200078e0a07 */
[C---:B------:R-:W-:Y:S01]  /*13c30*/  ISETP.GT.U32.AND P6, PT, R7.reuse, R11, PT ;  /* 0x0000000b0700720c */ /* 0x040fe20003fc4070 */
[C---:B------:R-:W-:Y:S02]  /*13c40*/  IMAD R13, R7.reuse, R2, R13 ;  /* 0x00000002070d7224 */ /* 0x040fe400078e020d */
[----:B------:R-:W-:Y:S02]  /*13c50*/  @!P3 IMAD.IADD R14, R14, 0x1, -R7 ;  /* 0x000000010e0eb824 */ /* 0x000fe400078e0a07 */
[----:B------:R-:W-:Y:S01]  /*13c60*/  @!P1 IMAD.MOV R9, RZ, RZ, -R9 ;  /* 0x000000ffff099224 */ /* 0x000fe200078e0a09 */
[----:B------:R-:W-:Y:S01]  /*13c70*/  ISETP.GT.U32.AND P3, PT, R7, R13, PT ;  /* 0x0000000d0700720c */ /* 0x000fe20003f64070 */
[----:B------:R-:W-:Y:S01]  /*13c80*/  @!P5 IMAD.IADD R12, R12, 0x1, -R7 ;  /* 0x000000010c0cd824 */ /* 0x000fe200078e0a07 */
[----:B------:R-:W-:Y:S01]  /*13c90*/  ISETP.GE.AND P5, PT, R15, RZ, PT ;  /* 0x000000ff0f00720c */ /* 0x000fe20003fa6270 */
[----:B------:R-:W-:Y:S01]  /*13ca0*/  VIADD R2, R3, 0x179 ;  /* 0x0000017903027836 */ /* 0x000fe20000000000 */
[----:B------:R1:W-:Y:S01]  /*13cb0*/  STL [R1+0xa10], R9 ;  /* 0x000a100901007387 */ /* 0x0003e20000100800 */
[----:B------:R-:W-:-:S02]  /*13cc0*/  IMAD.MOV.U32 R10, RZ, RZ, R12 ;  /* 0x000000ffff0a7224 */ /* 0x000fc400078e000c */
[--C-:B------:R-:W-:Y:S01]  /*13cd0*/  @!P6 IMAD.IADD R11, R11, 0x1, -R7.reuse ;  /* 0x000000010b0be824 */ /* 0x100fe200078e0a07 */
[----:B------:R-:W-:Y:S01]  /*13ce0*/  IABS R17, R2 ;  /* 0x0000000200117213 */ /* 0x000fe20000000000 */
[----:B------:R-:W-:Y:S01]  /*13cf0*/  @!P2 IMAD.MOV R10, RZ, RZ, -R10 ;  /* 0x000000ffff0aa224 */ /* 0x000fe200078e0a0a */
[----:B------:R-:W-:Y:S01]  /*13d00*/  ISETP.GE.AND P1, PT, R2, RZ, PT ;  /* 0x000000ff0200720c */ /* 0x000fe20003f26270 */
[----:B0-----:R-:W-:Y:S01]  /*13d10*/  VIADD R6, R3, 0x17b ;  /* 0x0000017b03067836 */ /* 0x001fe20000000000 */
[----:B------:R-:W-:Y:S01]  /*13d20*/  ISETP.GT.U32.AND P6, PT, R7, R11, PT ;  /* 0x0000000b0700720c */ /* 0x000fe20003fc4070 */
[----:B------:R-:W-:Y:S01]  /*13d30*/  @!P3 IMAD.IADD R13, R13, 0x1, -R7 ;  /* 0x000000010d0db824 */ /* 0x000fe200078e0a07 */
[----:B------:R0:W-:Y:S01]  /*13d40*/  STL [R1+0xa20], R10 ;  /* 0x000a200a01007387 */ /* 0x0001e20000100800 */
[----:B-1----:R-:W-:Y:S02]  /*13d50*/  IMAD.MOV.U32 R9, RZ, RZ, R14 ;  /* 0x000000ffff097224 */ /* 0x002fe400078e000e */
[----:B------:R-:W-:Y:S01]  /*13d60*/  VIADD R4, R3, 0x17c ;  /* 0x0000017c03047836 */ /* 0x000fe20000000000 */
[----:B------:R-:W-:Y:S01]  /*13d70*/  ISETP.GT.U32.AND P3, PT, R7, R13, PT ;  /* 0x0000000d0700720c */ /* 0x000fe20003f64070 */
[----:B------:R-:W-:Y:S01]  /*13d80*/  @!P0 IMAD.MOV R9, RZ, RZ, -R9 ;  /* 0x000000ffff098224 */ /* 0x000fe200078e0a09 */
[----:B------:R-:W-:Y:S01]  /*13d90*/  ISETP.GE.AND P0, PT, R6, RZ, PT ;  /* 0x000000ff0600720c */ /* 0x000fe20003f06270 */
[C---:B------:R-:W-:Y:S01]  /*13da0*/  VIADD R5, R3.reuse, 0x17a ;  /* 0x0000017a03057836 */ /* 0x040fe20000000000 */
[----:B------:R-:W-:Y:S01]  /*13db0*/  IABS R6, R6 ;  /* 0x0000000600067213 */ /* 0x000fe20000000000 */
[----:B------:R-:W-:Y:S01]  /*13dc0*/  VIADD R16, R3, 0x17e ;  /* 0x0000017e03107836 */ /* 0x000fe20000000000 */
[----:B------:R1:W-:Y:S01]  /*13dd0*/  STL [R1+0xa30], R9 ;  /* 0x000a300901007387 */ /* 0x0003e20000100800 */
[----:B------:R-:W-:Y:S01]  /*13de0*/  @!P6 IMAD.IADD R11, R11, 0x1, -R7 ;  /* 0x000000010b0be824 */ /* 0x000fe200078e0a07 */
[----:B------:R-:W-:Y:S01]  /*13df0*/  ISETP.GE.AND P6, PT, R4, RZ, PT ;  /* 0x000000ff0400720c */ /* 0x000fe20003fc6270 */
[----:B------:R-:W-:Y:S01]  /*13e00*/  VIADD R19, R3, 0x17d ;  /* 0x0000017d03137836 */ /* 0x000fe20000000000 */
[----:B0-----:R-:W-:Y:S01]  /*13e10*/  IABS R10, R4 ;  /* 0x00000004000a7213 */ /* 0x001fe20000000000 */
[----:B------:R-:W-:Y:S01]  /*13e20*/  IMAD.HI.U32 R4, R8, R6, RZ ;  /* 0x0000000608047227 */ /* 0x000fe200078e00ff */
[----:B------:R-:W-:-:S02]  /*13e30*/  IABS R2, R5 ;  /* 0x0000000500027213 */ /* 0x000fc40000000000 */
[----:B------:R-:W-:Y:S01]  /*13e40*/  ISETP.GE.AND P2, PT, R5, RZ, PT ;  /* 0x000000ff0500720c */ /* 0x000fe20003f46270 */
[----:B------:R-:W-:Y:S02]  /*13e50*/  IMAD.MOV.U32 R12, RZ, RZ, R11 ;  /* 0x000000ffff0c7224 */ /* 0x000fe400078e000b */
[----:B-1----:R-:W-:-:S04]  /*13e60*/  IMAD.HI.U32 R9, R8, R17, RZ ;  /* 0x0000001108097227 */ /* 0x002fc800078e00ff */
[----:B------:R-:W-:Y:S02]  /*13e70*/  IMAD.MOV R9, RZ, RZ, -R9 ;  /* 0x000000ffff097224 */ /* 0x000fe400078e0a09 */
[----:B------:R-:W-:Y:S02]  /*13e80*/  IMAD.MOV R4, RZ, RZ, -R4 ;  /* 0x000000ffff047224 */ /* 0x000fe400078e0a04 */
[----:B------:R-:W-:Y:S02]  /*13e90*/  IMAD R17, R7, R9, R17 ;  /* 0x0000000907117224 */ /* 0x000fe400078e0211 */
[----:B------:R-:W-:Y:S02]  /*13ea0*/  @!P3 IMAD.IADD R13, R13, 0x1, -R7 ;  /* 0x000000010d0db824 */ /* 0x000fe400078e0a07 */
        /* <DEDUP_REMOVED lines=8> */
[C---:B------:R-:W-:Y:S01]  /*13f30*/  ISETP.GT.U32.AND P5, PT, R7.reuse, R6, PT ;  /* 0x000000060700720c */ /* 0x040fe20003fa4070 */
[----:B------:R-:W-:-:S02]  /*13f40*/  IMAD R11, R7, R11, R2 ;  /* 0x0000000b070b7224 */ /* 0x000fc400078e0202 */
[----:B------:R-:W-:Y:S01]  /*13f50*/  IMAD.HI.U32 R5, R8, R10, RZ ;  /* 0x0000000a08057227 */ /* 0x000fe200078e00ff */
[----:B------:R1:W-:Y:S02]  /*13f60*/  STL [R1+0x180], R9 ;  /* 0x0001800901007387 */ /* 0x0003e40000100800 */
[----:B------:R-:W-:Y:S01]  /*13f70*/  ISETP.GT.U32.AND P3, PT, R7, R11, PT ;  /* 0x0000000b0700720c */ /* 0x000fe20003f64070 */
[----:B------:R-:W-:Y:S01]  /*13f80*/  @!P4 IMAD.IADD R17, R17, 0x1, -R7 ;  /* 0x000000011111c824 */ /* 0x000fe200078e0a07 */
[----:B0-----:R-:W-:Y:S01]  /*13f90*/  IABS R12, R16 ;  /* 0x00000010000c7213 */ /* 0x001fe20000000000 */
[----:B------:R-:W-:Y:S02]  /*13fa0*/  IMAD.MOV R2, RZ, RZ, -R5 ;  /* 0x000000ffff027224 */ /* 0x000fe400078e0a05 */
[----:B------:R-:W-:Y:S01]  /*13fb0*/  VIADD R4, R3, 0x180 ;  /* 0x0000018003047836 */ /* 0x000fe20000000000 */
[----:B------:R-:W-:Y:S01]  /*13fc0*/  ISETP.GT.U32.AND P4, PT, R7, R17, PT ;  /* 0x000000110700720c */ /* 0x000fe20003f84070 */
[----:B------:R-:W-:-:S02]  /*13fd0*/  @!P5 IMAD.IADD R6, R6, 0x1, -R7 ;  /* 0x000000010606d824 */ /* 0x000fc400078e0a07 */
[C---:B------:R-:W-:Y:S01]  /*13fe0*/  IMAD R10, R7.reuse, R2, R10 ;  /* 0x00000002070a7224 */ /* 0x040fe200078e020a */
[----:B------:R-:W-:Y:S01]  /*13ff0*/  IABS R2, R19 ;  /* 0x0000001300027213 */ /* 0x000fe20000000000 */
[C---:B------:R-:W-:Y:S01]  /*14000*/  IMAD.HI.U32 R5, R8.reuse, R12, RZ ;  /* 0x0000000c08057227 */ /* 0x040fe200078e00ff */
[----:B------:R-:W-:Y:S02]  /*14010*/  ISETP.GT.U32.AND P5, PT, R7, R6, PT ;  /* 0x000000060700720c */ /* 0x000fe40003fa4070 */
[----:B------:R-:W-:Y:S01]  /*14020*/  IABS R15, R4 ;  /* 0x00000004000f7213 */ /* 0x000fe20000000000 */
[----:B------:R-:W-:Y:S02]  /*14030*/  @!P3 IMAD.IADD R11, R11, 0x1, -R7 ;  /* 0x000000010b0bb824 */ /* 0x000fe400078e0a07 */
[----:B------:R-:W-:Y:S02]  /*14040*/  IMAD.MOV R5, RZ, RZ, -R5 ;  /* 0x000000ffff057224 */ /* 0x000fe400078e0a05 */
[----:B------:R-:W-:Y:S01]  /*14050*/  IMAD.HI.U32 R13, R8, R2, RZ ;  /* 0x00000002080d7227 */ /* 0x000fe200078e00ff */
[----:B------:R-:W-:-:S03]  /*14060*/  ISETP.GT.U32.AND P3, PT, R7, R11, PT ;  /* 0x0000000b0700720c */ /* 0x000fc60003f64070 */
[----:B------:R-:W-:Y:S01]  /*14070*/  @!P4 IMAD.IADD R17, R17, 0x1, -R7 ;  /* 0x000000011111c824 */ /* 0x000fe200078e0a07 */
[C---:B------:R-:W-:Y:S01]  /*14080*/  ISETP.GT.U32.AND P4, PT, R7.reuse, R10, PT ;  /* 0x0000000a0700720c */ /* 0x040fe20003f84070 */
[C---:B------:R-:W-:Y:S02]  /*14090*/  IMAD R12, R7.reuse, R5, R12 ;  /* 0x00000005070c7224 */ /* 0x040fe400078e020c */
[----:B------:R-:W-:Y:S02]  /*140a0*/  IMAD.MOV R13, RZ, RZ, -R13 ;  /* 0x000000ffff0d7224 */ /* 0x000fe400078e0a0d */
[--C-:B------:R-:W-:Y:S01]  /*140b0*/  @!P5 IMAD.IADD R6, R6, 0x1, -R7.reuse ;  /* 0x000000010606d824 */ /* 0x100fe200078e0a07 */
[C---:B------:R-:W-:Y:S01]  /*140c0*/  ISETP.GT.U32.AND P5, PT, R7.reuse, R12, PT ;  /* 0x0000000c0700720c */ /* 0x040fe20003fa4070 */
[----:B------:R-:W-:Y:S02]  /*140d0*/  IMAD R2, R7, R13, R2 ;  /* 0x0000000d07027224 */ /* 0x000fe400078e0202 */
[----:B------:R-:W-:-:S02]  /*140e0*/  @!P3 IMAD.IADD R11, R11, 0x1, -R7 ;  /* 0x000000010b0bb824 */ /* 0x000fc400078e0a07 */
[----:B-1----:R-:W-:Y:S01]  /*140f0*/  VIADD R9, R3, 0x17f ;  /* 0x0000017f03097836 */ /* 0x002fe20000000000 */
[----:B------:R-:W-:Y:S01]  /*14100*/  ISETP.GT.U32.AND P3, PT, R7, R2, PT ;  /* 0x000000020700720c */ /* 0x000fe20003f64070 */
[----:B------:R-:W-:Y:S02]  /*14110*/  IMAD.MOV.U32 R20, RZ, RZ, R17 ;  /* 0x000000ffff147224 */ /* 0x000fe400078e0011 */
[--C-:B------:R-:W-:Y:S01]  /*14120*/  @!P4 IMAD.IADD R10, R10, 0x1, -R7.reuse ;  /* 0x000000010a0ac824 */ /* 0x100fe200078e0a07 */
[----:B------:R-:W-:Y:S01]  /*14130*/  IABS R14, R9 ;  /* 0x00000009000e7213 */ /* 0x000fe20000000000 */
[----:B------:R-:W-:Y:S01]  /*14140*/  VIADD R5, R3, 0x181 ;  /* 0x0000018103057836 */ /* 0x000fe20000000000 */
[----:B------:R-:W-:Y:S01]  /*14150*/  ISETP.GE.AND P4, PT, R19, RZ, PT ;  /* 0x000000ff1300720c */ /* 0x000fe20003f86270 */
[----:B------:R-:W-:Y:S01]  /*14160*/  @!P1 IMAD.MOV R20, RZ, RZ, -R20 ;  /* 0x000000ffff149224 */ /* 0x000fe200078e0a14 */
[C---:B------:R-:W-:Y:S01]  /*14170*/  ISETP.GT.U32.AND P1, PT, R7.reuse, R10, PT ;  /* 0x0000000a0700720c */ /* 0x040fe20003f24070 */
[----:B------:R-:W-:Y:S01]  /*14180*/  @!P5 IMAD.IADD R12, R12, 0x1, -R7 ;  /* 0x000000010c0cd824 */ /* 0x000fe200078e0a07 */
[----:B------:R-:W-:Y:S01]  /*14190*/  IABS R17, R5 ;  /* 0x0000000500117213 */ /* 0x000fe20000000000 */
[C---:B------:R-:W-:Y:S01]  /*141a0*/  IMAD.HI.U32 R18, R8.reuse, R14, RZ ;  /* 0x0000000e08127227 */ /* 0x040fe200078e00ff */
[----:B------:R0:W-:Y:S02]  /*141b0*/  STL [R1+0x178], R20 ;  /* 0x0001781401007387 */ /* 0x0001e40000100800 */
[----:B------:R-:W-:Y:S01]  /*141c0*/  ISETP.GT.U32.AND P5, PT, R7, R12, PT ;  /* 0x0000000c0700720c */ /* 0x000fe20003fa4070 */
[----:B------:R-:W-:-:S04]  /*141d0*/  IMAD.HI.U32 R13, R8, R15, RZ ;  /* 0x0000000f080d7227 */ /* 0x000fc800078e00ff */
[----:B------:R-:W-:Y:S01]  /*141e0*/  @!P3 IMAD.IADD R2, R2, 0x1, -R7 ;  /* 0x000000010202b824 */ /* 0x000fe200078e0a07 */
[----:B------:R-:W-:Y:S01]  /*141f0*/  ISETP.GE.AND P3, PT, R16, RZ, PT ;  /* 0x000000ff1000720c */ /* 0x000fe20003f66270 */
[----:B------:R-:W-:Y:S02]  /*14200*/  IMAD.MOV R18, RZ, RZ, -R18 ;  /* 0x000000ffff127224 */ /* 0x000fe400078e0a12 */
[----:B0-----:R-:W-:Y:S02]  /*14210*/  IMAD.MOV.U32 R20, RZ, RZ, R11 ;  /* 0x000000ffff147224 */ /* 0x001fe400078e000b */
[----:B------:R-:W-:-:S04]  /*14220*/  IMAD.HI.U32 R11, R8, R17, RZ ;  /* 0x00000011080b7227 */ /* 0x000fc800078e00ff */
[----:B------:R-:W-:Y:S02]  /*14230*/  IMAD.MOV R13, RZ, RZ, -R13 ;  /* 0x000000ffff0d7224 */ /* 0x000fe400078e0a0d */
[----:B------:R-:W-:Y:S01]  /*14240*/  @!P2 IMAD.MOV R20, RZ, RZ, -R20 ;  /* 0x000000ffff14a224 */ /* 0x000fe200078e0a14 */
[C---:B------:R-:W-:Y:S01]  /*14250*/  ISETP.GT.U32.AND P2, PT, R7.reuse, R2, PT ;  /* 0x000000020700720c */ /* 0x040fe20003f44070 */
[----:B------:R-:W-:Y:S02]  /*14260*/  IMAD.MOV R11, RZ, RZ, -R11 ;  /* 0x000000ffff0b7224 */ /* 0x000fe400078e0a0b */
[C---:B------:R-:W-:Y:S01]  /*14270*/  IMAD R14, R7.reuse, R18, R14 ;  /* 0x00000012070e7224 */ /* 0x040fe200078e020e */
[----:B------:R-:W-:Y:S01]  /*14280*/  STL [R1+0xa50], R20 ;  /* 0x000a501401007387 */ /* 0x000fe20000100800 */
[----:B------:R-:W-:Y:S02]  /*14290*/  @!P1 IMAD.IADD R10, R10, 0x1, -R7 ;  /* 0x000000010a0a9824 */ /* 0x000fe400078e0a07 */
[C---:B------:R-:W-:Y:S01]  /*142a0*/  IMAD R15, R7.reuse, R13, R15 ;  /* 0x0000000d070f7224 */ /* 0x040fe200078e020f */
[C---:B------:R-:W-:Y:S01]  /*142b0*/  ISETP.GT.U32.AND P1, PT, R7.reuse, R14, PT ;  /* 0x0000000e0700720c */ /* 0x040fe20003f24070 */
[----:B------:R-:W-:-:S02]  /*142c0*/  IMAD R13, R7, R11, R17 ;  /* 0x0000000b070d7224 */ /* 0x000fc400078e0211 */
[----:B------:R-:W-:Y:S02]  /*142d0*/  IMAD.MOV.U32 R16, RZ, RZ, R10 ;  /* 0x000000ffff107224 */ /* 0x000fe400078e000a */
[--C-:B------:R-:W-:Y:S01]  /*142e0*/  @!P5 IMAD.IADD R12, R12, 0x1, -R7.reuse ;  /* 0x000000010c0cd824 */ /* 0x100fe200078e0a07 */
[C---:B------:R-:W-:Y:S01]  /*142f0*/  ISETP.GT.U32.AND P5, PT, R7.reuse, R13, PT ;  /* 0x0000000d0700720c */ /* 0x040fe20003fa4070 */
[----:B------:R-:W-:Y:S01]  /*14300*/  @!P6 IMAD.MOV R16, RZ, RZ, -R16 ;  /* 0x000000ffff10e224 */ /* 0x000fe200078e0a10 */
[----:B------:R-:W-:Y:S01]  /*14310*/  ISETP.GT.U32.AND P6, PT, R7, R15, PT ;  /* 0x0000000f0700720c */ /* 0x000fe20003fc4070 */
[----:B------:R-:W-:Y:S01]  /*14320*/  @!P0 IMAD.MOV R6, RZ, RZ, -R6 ;  /* 0x000000ffff068224 */ /* 0x000fe200078e0a06 */
[----:B------:R-:W-:Y:S01]  /*14330*/  ISETP.GE.AND P0, PT, R9, RZ, PT ;  /* 0x000000ff0900720c */ /* 0x000fe20003f06270 */
[--C-:B------:R-:W-:Y:S01]  /*14340*/  @!P2 IMAD.IADD R2, R2, 0x1, -R7.reuse ;  /* 0x000000010202a824 */ /* 0x100fe200078e0a07 */
[----:B------:R-:W-:Y:S01]  /*14350*/  ISETP.GE.AND P2, PT, R4, RZ, PT ;  /* 0x000000ff0400720c */ /* 0x000fe20003f46270 */
[----:B------:R-:W-:Y:S01]  /*14360*/  VIADD R11, R3, 0x182 ;  /* 0x00000182030b7836 */ /* 0x000fe20000000000 */
[----:B------:R0:W-:Y:S01]  /*14370*/  STL [R1+0xa60], R6 ;  /* 0x000a600601007387 */ /* 0x0001e20000100800 */
[--C-:B------:R-:W-:Y:S01]  /*14380*/  @!P1 IMAD.IADD R14, R14, 0x1, -R7.reuse ;  /* 0x000000010e0e9824 */ /* 0x100fe200078e0a07 */
[----:B------:R-:W-:Y:S01]  /*14390*/  ISETP.GE.AND P1, PT, R5, RZ, PT ;  /* 0x000000ff0500720c */ /* 0x000fe20003f26270 */
[----:B------:R-:W-:Y:S01]  /*143a0*/  VIADD R9, R3, 0x184 ;  /* 0x0000018403097836 */ /* 0x000fe20000000000 */
[----:B------:R1:W-:Y:S01]  /*143b0*/  STL [R1+0xa70], R16 ;  /* 0x000a701001007387 */ /* 0x0003e20000100800 */
[----:B------:R-:W-:Y:S01]  /*143c0*/  IABS R4, R11 ;  /* 0x0000000b00047213 */ /* 0x000fe20000000000 */
[----:B------:R-:W-:-:S02]  /*143d0*/  @!P5 IMAD.IADD R13, R13, 0x1, -R7 ;  /* 0x000000010d0dd824 */ /* 0x000fc400078e0a07 */
[----:B------:R-:W-:Y:S01]  /*143e0*/  @!P6 IMAD.IADD R15, R15, 0x1, -R7 ;  /* 0x000000010f0fe824 */ /* 0x000fe200078e0a07 */
[----:B------:R-:W-:Y:S01]  /*143f0*/  ISETP.GT.U32.AND P6, PT, R7, R14, PT ;  /* 0x0000000e0700720c */ /* 0x000fe20003fc4070 */
[----:B0-----:R-:W-:Y:S02]  /*14400*/  VIADD R6, R3, 0x183 ;  /* 0x0000018303067836 */ /* 0x001fe40000000000 */
[----:B------:R-:W-:Y:S01]  /*14410*/  IMAD.HI.U32 R10, R8, R4, RZ ;  /* 0x00000004080a7227 */ /* 0x000fe200078e00ff */
[----:B------:R-:W-:Y:S02]  /*14420*/  ISETP.GT.U32.AND P5, PT, R7, R15, PT ;  /* 0x0000000f0700720c */ /* 0x000fe40003fa4070 */
[----:B------:R-:W-:Y:S01]  /*14430*/  IABS R5, R6 ;  /* 0x0000000600057213 */ /* 0x000fe20000000000 */
[----:B-1----:R-:W-:Y:S02]  /*14440*/  IMAD.MOV.U32 R16, RZ, RZ, R2 ;  /* 0x000000ffff107224 */ /* 0x002fe400078e0002 */
[----:B------:R-:W-:-:S02]  /*14450*/  IMAD.MOV R2, RZ, RZ, -R10 ;  /* 0x000000ffff027224 */ /* 0x000fc400078e0a0a */
[----:B------:R-:W-:Y:S01]  /*14460*/  @!P4 IMAD.MOV R16, RZ, RZ, -R16 ;  /* 0x000000ffff10c224 */ /* 0x000fe200078e0a10 */
[C---:B------:R-:W-:Y:S01]  /*14470*/  ISETP.GT.U32.AND P4, PT, R7.reuse, R13, PT ;  /* 0x0000000d0700720c */ /* 0x040fe20003f84070 */
[----:B------:R-:W-:Y:S01]  /*14480*/  IMAD R4, R7, R2, R4 ;  /* 0x0000000207047224 */ /* 0x000fe200078e0204 */
[----:B------:R-:W-:Y:S01]  /*14490*/  IABS R2, R9 ;  /* 0x0000000900027213 */ /* 0x000fe20000000000 */
[--C-:B------:R-:W-:Y:S01]  /*144a0*/  @!P6 IMAD.IADD R14, R14, 0x1, -R7.reuse ;  /* 0x000000010e0ee824 */ /* 0x100fe200078e0a07 */
[----:B------:R0:W-:Y:S01]  /*144b0*/  STL [R1+0xa80], R16 ;  /* 0x000a801001007387 */ /* 0x0001e20000100800 */
[----:B------:R-:W-:Y:S01]  /*144c0*/  VIADD R10, R3, 0x185 ;  /* 0x00000185030a7836 */ /* 0x000fe20000000000 */
[----:B------:R-:W-:Y:S01]  /*144d0*/  ISETP.GT.U32.AND P6, PT, R7, R4, PT ;  /* 0x000000040700720c */ /* 0x000fe20003fc4070 */
[----:B------:R-:W-:Y:S01]  /*144e0*/  @!P5 IMAD.IADD R15, R15, 0x1, -R7 ;  /* 0x000000010f0fd824 */ /* 0x000fe200078e0a07 */
[----:B------:R-:W-:Y:S01]  /*144f0*/  ISETP.GE.AND P5, PT, R11, RZ, PT ;  /* 0x000000ff0b00720c */ /* 0x000fe20003fa6270 */
[----:B------:R-:W-:Y:S01]  /*14500*/  VIADD R11, R3, 0x186 ;  /* 0x00000186030b7836 */ /* 0x000fe20000000000 */
[----:B------:R-:W-:Y:S01]  /*14510*/  IABS R19, R10 ;  /* 0x0000000a00137213 */ /* 0x000fe20000000000 */
[----:B------:R-:W-:-:S02]  /*14520*/  IMAD.MOV.U32 R20, RZ, RZ, R12 ;  /* 0x000000ffff147224 */ /* 0x000fc400078e000c */
[----:B------:R-:W-:Y:S02]  /*14530*/  @!P4 IMAD.IADD R13, R13, 0x1, -R7 ;  /* 0x000000010d0dc824 */ /* 0x000fe400078e0a07 */
[----:B0-----:R-:W-:-:S04]  /*14540*/  IMAD.HI.U32 R16, R8, R5, RZ ;  /* 0x0000000508107227 */ /* 0x001fc800078e00ff */
[----:B------:R-:W-:Y:S02]  /*14550*/  IMAD.MOV R16, RZ, RZ, -R16 ;  /* 0x000000ffff107224 */ /* 0x000fe400078e0a10 */
[----:B------:R-:W-:-:S04]  /*14560*/  IMAD.HI.U32 R17, R8, R19, RZ ;  /* 0x0000001308117227 */ /* 0x000fc800078e00ff */
[----:B------:R-:W-:Y:S02]  /*14570*/  IMAD R5, R7, R16, R5 ;  /* 0x0000001007057224 */ /* 0x000fe400078e0205 */
[----:B------:R-:W-:-:S03]  /*14580*/  IMAD.HI.U32 R16, R8, R2, RZ ;  /* 0x0000000208107227 */ /* 0x000fc600078e00ff */
[----:B------:R-:W-:Y:S01]  /*14590*/  ISETP.GT.U32.AND P4, PT, R7, R5, PT ;  /* 0x000000050700720c */ /* 0x000fe20003f84070 */
[----:B------:R-:W-:Y:S02]  /*145a0*/  IMAD.MOV R16, RZ, RZ, -R16 ;  /* 0x000000ffff107224 */ /* 0x000fe400078e0a10 */
[----:B------:R-:W-:Y:S01]  /*145b0*/  @!P6 IMAD.IADD R4, R4, 0x1, -R7 ;  /* 0x000000010404e824 */ /* 0x000fe200078e0a07 */
[----:B------:R-:W-:Y:S01]  /*145c0*/  ISETP.GE.AND P6, PT, R6, RZ, PT ;  /* 0x000000ff0600720c */ /* 0x000fe20003fc6270 */
[----:B------:R-:W-:Y:S02]  /*145d0*/  IMAD.MOV R17, RZ, RZ, -R17 ;  /* 0x000000ffff117224 */ /* 0x000fe400078e0a11 */
[----:B------:R-:W-:Y:S02]  /*145e0*/  VIADD R6, R3, 0x187 ;  /* 0x0000018703067836 */ /* 0x000fe40000000000 */
[----:B------:R-:W-:Y:S01]  /*145f0*/  IMAD R2, R7, R16, R2 ;  /* 0x0000001007027224 */ /* 0x000fe200078e0202 */
[----:B------:R-:W-:Y:S01]  /*14600*/  IABS R16, R11 ;  /* 0x0000000b00107213 */ /* 0x000fe20000000000 */
[----:B------:R-:W-:-:S02]  /*14610*/  @!P3 IMAD.MOV R20, RZ, RZ, -R20 ;  /* 0x000000ffff14b224 */ /* 0x000fc400078e0a14 */
[----:B------:R-:W-:Y:S01]  /*14620*/  @!P4 IMAD.IADD R5, R5, 0x1, -R7 ;  /* 0x000000010505c824 */ /* 0x000fe200078e0a07 */
[C---:B------:R-:W-:Y:S01]  /*14630*/  ISETP.GT.U32.AND P4, PT, R7.reuse, R4, PT ;  /* 0x000000040700720c */ /* 0x040fe20003f84070 */
[C---:B------:R-:W-:Y:S01]  /*14640*/  IMAD R19, R7.reuse, R17, R19 ;  /* 0x0000001107137224 */ /* 0x040fe200078e0213 */
[----:B------:R-:W-:Y:S01]  /*14650*/  IABS R17, R6 ;  /* 0x0000000600117213 */ /* 0x000fe20000000000 */
[----:B------:R-:W-:Y:S01]  /*14660*/  IMAD.MOV.U32 R12, RZ, RZ, R16 ;  /* 0x000000ffff0c7224 */ /* 0x000fe200078e0010 */
[----:B------:R-:W-:Y:S01]  /*14670*/  ISETP.GT.U32.AND P3, PT, R7, R5, PT ;  /* 0x000000050700720c */ /* 0x000fe20003f64070 */
[----:B------:R-:W-:Y:S01]  /*14680*/  IMAD.MOV.U32 R18, RZ, RZ, R14 ;  /* 0x000000ffff127224 */ /* 0x000fe200078e000e */
[----:B------:R-:W-:Y:S01]  /*14690*/  STL [R1+0x5ec], R20 ;  /* 0x0005ec1401007387 */ /* 0x000fe20000100800 */
[----:B------:R-:W-:Y:S02]  /*146a0*/  IMAD.MOV.U32 R14, RZ, RZ, R17 ;  /* 0x000000ffff0e7224 */ /* 0x000fe400078e0011 */
[----:B------:R-:W-:-:S04]  /*146b0*/  IMAD.HI.U32 R16, R8, R12, RZ ;  /* 0x0000000c08107227 */ /* 0x000fc800078e00ff */
[----:B------:R-:W-:Y:S01]  /*146c0*/  @!P0 IMAD.MOV R18, RZ, RZ, -R18 ;  /* 0x000000ffff128224 */ /* 0x000fe200078e0a12 */
[----:B------:R-:W-:Y:S01]  /*146d0*/  ISETP.GT.U32.AND P0, PT, R7, R2, PT ;  /* 0x000000020700720c */ /* 0x000fe20003f04070 */
[----:B------:R-:W-:Y:S02]  /*146e0*/  IMAD.MOV.U32 R17, RZ, RZ, R13 ;  /* 0x000000ffff117224 */ /* 0x000fe400078e000d */
[----:B------:R-:W-:Y:S01]  /*146f0*/  IMAD.HI.U32 R13, R8, R14, RZ ;  /* 0x0000000e080d7227 */ /* 0x000fe200078e00ff */
[----:B------:R0:W-:Y:S03]  /*14700*/  STL [R1+0x5f0], R18 ;  /* 0x0005f01201007387 */ /* 0x0001e60000100800 */
[----:B------:R-:W-:Y:S01]  /*14710*/  @!P4 IMAD.IADD R4, R4, 0x1, -R7 ;  /* 0x000000010404c824 */ /* 0x000fe200078e0a07 */
[----:B------:R-:W-:Y:S01]  /*14720*/  ISETP.GE.AND P4, PT, R10, RZ, PT ;  /* 0x000000ff0a00720c */ /* 0x000fe20003f86270 */
[----:B------:R-:W-:-:S02]  /*14730*/  IMAD.MOV R16, RZ, RZ, -R16 ;  /* 0x000000ffff107224 */ /* 0x000fc400078e0a10 */
[----:B------:R-:W-:Y:S01]  /*14740*/  @!P2 IMAD.MOV R15, RZ, RZ, -R15 ;  /* 0x000000ffff0fa224 */ /* 0x000fe200078e0a0f */
[----:B------:R-:W-:Y:S01]  /*14750*/  ISETP.GT.U32.AND P2, PT, R7, R19, PT ;  /* 0x000000130700720c */ /* 0x000fe20003f44070 */
[----:B------:R-:W-:Y:S01]  /*14760*/  @!P1 IMAD.MOV R17, RZ, RZ, -R17 ;  /* 0x000000ffff119224 */ /* 0x000fe200078e0a11 */
[----:B------:R-:W-:Y:S01]  /*14770*/  ISETP.GE.AND P1, PT, R9, RZ, PT ;  /* 0x000000ff0900720c */ /* 0x000fe20003f26270 */
[----:B------:R-:W-:Y:S01]  /*14780*/  @!P3 IMAD.IADD R5, R5, 0x1, -R7 ;  /* 0x000000010505b824 */ /* 0x000fe200078e0a07 */
[----:B------:R-:W-:Y:S01]  /*14790*/  ISETP.GE.AND P3, PT, R11, RZ, PT ;  /* 0x000000ff0b00720c */ /* 0x000fe20003f66270 */
[----:B------:R-:W-:Y:S01]  /*147a0*/  IMAD.MOV R13, RZ, RZ, -R13 ;  /* 0x000000ffff0d7224 */ /* 0x000fe200078e0a0d */
[----:B------:R-:W-:Y:S01]  /*147b0*/  STL [R1+0x16c], R15 ;  /* 0x00016c0f01007387 */ /* 0x000fe20000100800 */
[C---:B------:R-:W-:Y:S02]  /*147c0*/  IMAD R11, R7.reuse, R16, R12 ;  /* 0x00000010070b7224 */ /* 0x040fe400078e020c */
[----:B0-----:R-:W-:Y:S01]  /*147d0*/  IMAD.MOV.U32 R18, RZ, RZ, R4 ;  /* 0x000000ffff127224 */ /* 0x001fe200078e0004 */
[----:B------:R0:W-:Y:S01]  /*147e0*/  STL [R1+0x170], R17 ;  /* 0x0001701101007387 */ /* 0x0001e20000100800 */
[----:B------:R-:W-:-:S02]  /*147f0*/  IMAD R14, R7, R13, R14 ;  /* 0x0000000d070e7224 */ /* 0x000fc400078e020e */
[----:B------:R-:W-:Y:S01]  /*14800*/  @!P5 IMAD.MOV R18, RZ, RZ, -R18 ;  /* 0x000000ffff12d224 */ /* 0x000fe200078e0a12 */
[----:B------:R-:W-:Y:S01]  /*14810*/  ISETP.GT.U32.AND P5, PT, R7, R11, PT ;  /* 0x0000000b0700720c */ /* 0x000fe20003fa4070 */
[----:B------:R-:W-:Y:S02]  /*14820*/  @!P0 IMAD.IADD R2, R2, 0x1, -R7 ;  /* 0x0000000102028824 */ /* 0x000fe400078e0a07 */
[C---:B------:R-:W-:Y:S01]  /*14830*/  VIADD R10, R3.reuse, 0x188 ;  /* 0x00000188030a7836 */ /* 0x040fe20000000000 */
[----:B------:R-:W-:Y:S01]  /*14840*/  STL [R1+0x5dc], R18 ;  /* 0x0005dc1201007387 */ /* 0x000fe20000100800 */
[----:B------:R-:W-:Y:S01]  /*14850*/  VIADD R9, R3, 0x189 ;  /* 0x0000018903097836 */ /* 0x000fe20000000000 */
[----:B------:R-:W-:Y:S01]  /*14860*/  ISETP.GT.U32.AND P0, PT, R7, R2, PT ;  /* 0x000000020700720c */ /* 0x000fe20003f04070 */
[----:B0-----:R-:W-:Y:S01]  /*14870*/  IMAD.MOV.U32 R17, RZ, RZ, R5 ;  /* 0x000000ffff117224 */ /* 0x001fe200078e0005 */
[----:B------:R-:W-:Y:S01]  /*14880*/  IABS R15, R10 ;  /* 0x0000000a000f7213 */ /* 0x000fe20000000000 */
[----:B------:R-:W-:Y:S01]  /*14890*/  @!P2 IMAD.IADD R19, R19, 0x1, -R7 ;  /* 0x000000011313a824 */ /* 0x000fe200078e0a07 */
[----:B------:R-:W-:Y:S01]  /*148a0*/  IABS R4, R9 ;  /* 0x0000000900047213 */ /* 0x000fe20000000000 */
[----:B------:R-:W-:Y:S01]  /*148b0*/  @!P6 IMAD.MOV R17, RZ, RZ, -R17 ;  /* 0x000000ffff11e224 */ /* 0x000fe200078e0a11 */
[----:B------:R-:W-:Y:S01]  /*148c0*/  ISETP.GT.U32.AND P6, PT, R7, R14, PT ;  /* 0x0000000e0700720c */ /* 0x000fe20003fc4070 */
[--C-:B------:R-:W-:Y:S01]  /*148d0*/  @!P5 IMAD.IADD R11, R11, 0x1, -R7.reuse ;  /* 0x000000010b0bd824 */ /* 0x100fe200078e0a07 */
[C---:B------:R-:W-:Y:S01]  /*148e0*/  ISETP.GT.U32.AND P2, PT, R7.reuse, R19, PT ;  /* 0x000000130700720c */ /* 0x040fe20003f44070 */
[----:B------:R-:W-:Y:S01]  /*148f0*/  IMAD.HI.U32 R5, R8, R15, RZ ;  /* 0x0000000f08057227 */ /* 0x000fe200078e00ff */
[----:B------:R0:W-:Y:S02]  /*14900*/  STL [R1+0x5e8], R17 ;  /* 0x0005e81101007387 */ /* 0x0001e40000100800 */
[----:B------:R-:W-:Y:S01]  /*14910*/  ISETP.GT.U32.AND P5, PT, R7, R11, PT ;  /* 0x0000000b0700720c */ /* 0x000fe20003fa4070 */
[----:B------:R-:W-:Y:S01]  /*14920*/  @!P0 IMAD.IADD R2, R2, 0x1, -R7 ;  /* 0x0000000102028824 */ /* 0x000fe200078e0a07 */
[----:B------:R-:W-:Y:S01]  /*14930*/  ISETP.GE.AND P0, PT, R6, RZ, PT ;  /* 0x000000ff0600720c */ /* 0x000fe20003f06270 */
[----:B------:R-:W-:-:S04]  /*14940*/  IMAD.HI.U32 R6, R8, R4, RZ ;  /* 0x0000000408067227 */ /* 0x000fc800078e00ff */
[----:B------:R-:W-:Y:S02]  /*14950*/  @!P6 IMAD.IADD R14, R14, 0x1, -R7 ;  /* 0x000000010e0ee824 */ /* 0x000fe400078e0a07 */
[----:B------:R-:W-:Y:S02]  /*14960*/  IMAD.MOV R5, RZ, RZ, -R5 ;  /* 0x000000ffff057224 */ /* 0x000fe400078e0a05 */
[----:B------:R-:W-:Y:S01]  /*14970*/  IMAD.MOV R6, RZ, RZ, -R6 ;  /* 0x000000ffff067224 */ /* 0x000fe200078e0a06 */
[C---:B------:R-:W-:Y:S01]  /*14980*/  ISETP.GT.U32.AND P6, PT, R7.reuse, R14, PT ;  /* 0x0000000e0700720c */ /* 0x040fe20003fc4070 */
[C---:B------:R-:W-:Y:S02]  /*14990*/  IMAD R15, R7.reuse, R5, R15 ;  /* 0x00000005070f7224 */ /* 0x040fe400078e020f */
[----:B------:R-:W-:Y:S02]  /*149a0*/  IMAD R4, R7, R6, R4 ;  /* 0x0000000607047224 */ /* 0x000fe400078e0204 */
[----:B------:R-:W-:Y:S01]  /*149b0*/  @!P5 IMAD.IADD R11, R11, 0x1, -R7 ;  /* 0x000000010b0bd824 */ /* 0x000fe200078e0a07 */
[----:B------:R-:W-:Y:S01]  /*149c0*/  ISETP.GT.U32.AND P5, PT, R7, R15, PT ;  /* 0x0000000f0700720c */ /* 0x000fe20003fa4070 */
[----:B0-----:R-:W-:-:S02]  /*149d0*/  VIADD R17, R3, 0x18a ;  /* 0x0000018a03117836 */ /* 0x001fc40000000000 */
[----:B------:R-:W-:Y:S02]  /*149e0*/  IMAD.MOV.U32 R12, RZ, RZ, R2 ;  /* 0x000000ffff0c7224 */ /* 0x000fe400078e0002 */
[----:B------:R-:W-:Y:S01]  /*149f0*/  VIADD R5, R3, 0x18b ;  /* 0x0000018b03057836 */ /* 0x000fe20000000000 */
[----:B------:R-:W-:Y:S01]  /*14a00*/  IABS R13, R17 ;  /* 0x00000011000d7213 */ /* 0x000fe20000000000 */
[--C-:B------:R-:W-:Y:S01]  /*14a10*/  @!P6 IMAD.IADD R14, R14, 0x1, -R7.reuse ;  /* 0x000000010e0ee824 */ /* 0x100fe200078e0a07 */
[----:B------:R-:W-:Y:S01]  /*14a20*/  ISETP.GT.U32.AND P6, PT, R7, R4, PT ;  /* 0x000000040700720c */ /* 0x000fe20003fc4070 */
[----:B------:R-:W-:Y:S01]  /*14a30*/  @!P2 IMAD.IADD R19, R19, 0x1, -R7 ;  /* 0x000000011313a824 */ /* 0x000fe200078e0a07 */
[----:B------:R-:W-:Y:S01]  /*14a40*/  ISETP.GE.AND P2, PT, R10, RZ, PT ;  /* 0x000000ff0a00720c */ /* 0x000fe20003f46270 */
[----:B------:R-:W-:Y:S01]  /*14a50*/  @!P1 IMAD.MOV R12, RZ, RZ, -R12 ;  /* 0x000000ffff0c9224 */ /* 0x000fe200078e0a0c */
[----:B------:R-:W-:Y:S01]  /*14a60*/  ISETP.GE.AND P1, PT, R9, RZ, PT ;  /* 0x000000ff0900720c */ /* 0x000fe20003f26270 */
[----:B------:R-:W-:Y:S01]  /*14a70*/  IMAD.HI.U32 R10, R8, R13, RZ ;  /* 0x0000000d080a7227 */ /* 0x000fe200078e00ff */
[----:B------:R-:W-:-:S02]  /*14a80*/  IABS R9, R5 ;  /* 0x0000000500097213 */ /* 0x000fc40000000000 */
[----:B------:R-:W-:Y:S01]  /*14a90*/  STL [R1+0x5e4], R12 ;  /* 0x0005e40c01007387 */ /* 0x000fe20000100800 */
[--C-:B------:R-:W-:Y:S02]  /*14aa0*/  @!P5 IMAD.IADD R15, R15, 0x1, -R7.reuse ;  /* 0x000000010f0fd824 */ /* 0x100fe400078e0a07 */
[----:B------:R-:W-:Y:S02]  /*14ab0*/  VIADD R6, R3, 0x18c ;  /* 0x0000018c03067836 */ /* 0x000fe40000000000 */
[----:B------:R-:W-:Y:S02]  /*14ac0*/  IMAD.MOV R10, RZ, RZ, -R10 ;  /* 0x000000ffff0a7224 */ /* 0x000fe400078e0a0a */
[----:B------:R-:W-:Y:S01]  /*14ad0*/  @!P6 IMAD.IADD R4, R4, 0x1, -R7 ;  /* 0x000000010404e824 */ /* 0x000fe200078e0a07 */
[----:B------:R-:W-:Y:S01]  /*14ae0*/  ISETP.GT.U32.AND P6, PT, R7, R15, PT ;  /* 0x0000000f0700720c */ /* 0x000fe20003fc4070 */
[----:B------:R-:W-:Y:S01]  /*14af0*/  VIADD R2, R3, 0x18d ;  /* 0x0000018d03027836 */ /* 0x000fe20000000000 */
[----:B------:R-:W-:Y:S01]  /*14b00*/  IABS R16, R6 ;  /* 0x0000000600107213 */ /* 0x000fe20000000000 */
[----:B------:R-:W-:-:S04]  /*14b10*/  IMAD.HI.U32 R20, R8, R9, RZ ;  /* 0x0000000908147227 */ /* 0x000fc800078e00ff */
[C---:B------:R-:W-:Y:S01]  /*14b20*/  IMAD R13, R7.reuse, R10, R13 ;  /* 0x0000000a070d7224 */ /* 0x040fe200078e020d */
[----:B------:R-:W-:Y:S01]  /*14b30*/  IABS R10, R2 ;  /* 0x00000002000a7213 */ /* 0x000fe20000000000 */
[----:B------:R-:W-:Y:S02]  /*14b40*/  IMAD.MOV.U32 R21, RZ, RZ, R11 ;  /* 0x000000ffff157224 */ /* 0x000fe400078e000b */
[----:B------:R-:W-:Y:S01]  /*14b50*/  IMAD.MOV R20, RZ, RZ, -R20 ;  /* 0x000000ffff147224 */ /* 0x000fe200078e0a14 */
[----:B------:R-:W-:Y:S01]  /*14b60*/  ISETP.GT.U32.AND P5, PT, R7, R13, PT ;  /* 0x0000000d0700720c */ /* 0x000fe20003fa4070 */
[----:B------:R-:W-:Y:S01]  /*14b70*/  @!P4 IMAD.MOV R19, RZ, RZ, -R19 ;  /* 0x000000ffff13c224 */ /* 0x000fe200078e0a13 */
[----:B------:R-:W-:Y:S01]  /*14b80*/  ISETP.GE.AND P4, PT, R17, RZ, PT ;  /* 0x000000ff1100720c */ /* 0x000fe20003f86270 */
[----:B------:R-:W-:Y:S01]  /*14b90*/  @!P3 IMAD.MOV R21, RZ, RZ, -R21 ;  /* 0x000000ffff15b224 */ /* 0x000fe200078e0a15 */
[C---:B------:R-:W-:Y:S01]  /*14ba0*/  ISETP.GT.U32.AND P3, PT, R7.reuse, R4, PT ;  /* 0x000000040700720c */ /* 0x040fe20003f64070 */
[----:B------:R-:W-:Y:S01]  /*14bb0*/  IMAD.HI.U32 R18, R8, R16, RZ ;  /* 0x0000001008127227 */ /* 0x000fe200078e00ff */
[----:B------:R0:W-:Y:S03]  /*14bc0*/  STL [R1+0x480], R19 ;  /* 0x0004801301007387 */ /* 0x0001e60000100800 */
[----:B------:R-:W-:Y:S01]  /*14bd0*/  IMAD R9, R7, R20, R9 ;  /* 0x0000001407097224 */ /* 0x000fe200078e0209 */
[----:B------:R-:W-:Y:S01]  /*14be0*/  STL [R1+0x474], R21 ;  /* 0x0004741501007387 */ /* 0x000fe20000100800 */
[----:B------:R-:W-:-:S02]  /*14bf0*/  IMAD.MOV R18, RZ, RZ, -R18 ;  /* 0x000000ffff127224 */ /* 0x000fc400078e0a12 */
[--C-:B------:R-:W-:Y:S01]  /*14c00*/  @!P6 IMAD.IADD R15, R15, 0x1, -R7.reuse ;  /* 0x000000010f0fe824 */ /* 0x100fe200078e0a07 */
[----:B------:R-:W-:Y:S01]  /*14c10*/  ISETP.GT.U32.AND P6, PT, R7, R9, PT ;  /* 0x000000090700720c */ /* 0x000fe20003fc4070 */
[----:B------:R-:W-:Y:S02]  /*14c20*/  @!P5 IMAD.IADD R13, R13, 0x1, -R7 ;  /* 0x000000010d0dd824 */ /* 0x000fe400078e0a07 */
[----:B0-----:R-:W-:Y:S02]  /*14c30*/  IMAD.MOV.U32 R19, RZ, RZ, R10 ;  /* 0x000000ffff137224 */ /* 0x001fe400078e000a */
[C---:B------:R-:W-:Y:S01]  /*14c40*/  IMAD R10, R7.reuse, R18, R16 ;  /* 0x00000012070a7224 */ /* 0x040fe200078e0210 */
[----:B------:R-:W-:Y:S01]  /*14c50*/  ISETP.GT.U32.AND P5, PT, R7, R13, PT ;  /* 0x0000000d0700720c */ /* 0x000fe20003fa4070 */
[----:B------:R-:W-:-:S04]  /*14c60*/  IMAD.HI.U32 R11, R8, R19, RZ ;  /* 0x00000013080b7227 */ /* 0x000fc800078e00ff */
[----:B------:R-:W-:Y:S02]  /*14c70*/  IMAD.MOV.U32 R16, RZ, RZ, R15 ;  /* 0x000000ffff107224 */ /* 0x000fe400078e000f */
[----:B------:R-:W-:Y:S02]  /*14c80*/  IMAD.MOV R11, RZ, RZ, -R11 ;  /* 0x000000ffff0b7224 */ /* 0x000fe400078e0a0b */
[----:B------:R-:W-:Y:S01]  /*14c90*/  @!P2 IMAD.MOV R16, RZ, RZ, -R16 ;  /* 0x000000ffff10a224 */ /* 0x000fe200078e0a10 */
[----:B------:R-:W-:Y:S01]  /*14ca0*/  ISETP.GT.U32.AND P2, PT, R7, R10, PT ;  /* 0x0000000a0700720c */ /* 0x000fe20003f44070 */
[----:B------:R-:W-:Y:S01]  /*14cb0*/  @!P3 IMAD.IADD R4, R4, 0x1, -R7 ;  /* 0x000000010404b824 */ /* 0x000fe200078e0a07 */
[----:B------:R-:W-:Y:S01]  /*14cc0*/  ISETP.GE.AND P3, PT, R6, RZ, PT ;  /* 0x000000ff0600720c */ /* 0x000fe20003f66270 */
[----:B------:R-:W-:Y:S02]  /*14cd0*/  VIADD R12, R3, 0x18e ;  /* 0x0000018e030c7836 */ /* 0x000fe40000000000 */
[----:B------:R-:W-:-:S02]  /*14ce0*/  IMAD R6, R7, R11, R19 ;  /* 0x0000000b07067224 */ /* 0x000fc400078e0213 */
[----:B------:R-:W-:Y:S01]  /*14cf0*/  IMAD.MOV.U32 R18, RZ, RZ, R14 ;  /* 0x000000ffff127224 */ /* 0x000fe200078e000e */
[----:B------:R-:W-:Y:S01]  /*14d00*/  IABS R17, R12 ;  /* 0x0000000c00117213 */ /* 0x000fe20000000000 */
[----:B------:R-:W-:Y:S01]  /*14d10*/  @!P6 IMAD.IADD R9, R9, 0x1, -R7 ;  /* 0x000000010909e824 */ /* 0x000fe200078e0a07 */
[----:B------:R-:W-:Y:S01]  /*14d20*/  ISETP.GT.U32.AND P6, PT, R7, R6, PT ;  /* 0x000000060700720c */ /* 0x000fe20003fc4070 */
[----:B------:R-:W-:Y:S01]  /*14d30*/  @!P0 IMAD.MOV R18, RZ, RZ, -R18 ;  /* 0x000000ffff128224 */ /* 0x000fe200078e0a12 */
[----:B------:R-:W-:Y:S01]  /*14d40*/  ISETP.GE.AND P0, PT, R5, RZ, PT ;  /* 0x000000ff0500720c */ /* 0x000fe20003f06270 */
[----:B------:R-:W-:-:S03]  /*14d50*/  IMAD.HI.U32 R14, R8, R17, RZ ;  /* 0x00000011080e7227 */ /* 0x000fc600078e00ff */
[----:B------:R-:W-:Y:S01]  /*14d60*/  STL [R1+0x47c], R18 ;  /* 0x00047c1201007387 */ /* 0x000fe20000100800 */
[--C-:B------:R-:W-:Y:S02]  /*14d70*/  @!P2 IMAD.IADD R10, R10, 0x1, -R7.reuse ;  /* 0x000000010a0aa824 */ /* 0x100fe400078e0a07 */
[----:B------:R-:W-:Y:S01]  /*14d80*/  IMAD.MOV R14, RZ, RZ, -R14 ;  /* 0x000000ffff0e7224 */ /* 0x000fe200078e0a0e */
[----:B------:R0:W-:Y:S01]  /*14d90*/  STL [R1+0x15c], R16 ;  /* 0x00015c1001007387 */ /* 0x0001e20000100800 */
[----:B------:R-:W-:Y:S01]  /*14da0*/  IMAD.MOV.U32 R5, RZ, RZ, R4 ;  /* 0x000000ffff057224 */ /* 0x000fe200078e0004 */
[----:B------:R-:W-:Y:S01]  /*14db0*/  ISETP.GT.U32.AND P2, PT, R7, R10, PT ;  /* 0x0000000a0700720c */ /* 0x000fe20003f44070 */
[----:B------:R-:W-:Y:S01]  /*14dc0*/  @!P5 IMAD.IADD R13, R13, 0x1, -R7 ;  /* 0x000000010d0dd824 */ /* 0x000fe200078e0a07 */
[----:B------:R-:W-:Y:S01]  /*14dd0*/  ISETP.GE.AND P5, PT, R2, RZ, PT ;  /* 0x000000ff0200720c */ /* 0x000fe20003fa6270 */
[C---:B------:R-:W-:Y:S02]  /*14de0*/  IMAD R2, R7.reuse, R14, R17 ;  /* 0x0000000e07027224 */ /* 0x040fe400078e0211 */
[----:B------:R-:W-:Y:S01]  /*14df0*/  @!P1 IMAD.MOV R5, RZ, RZ, -R5 ;  /* 0x000000ffff059224 */ /* 0x000fe200078e0a05 */
[----:B------:R-:W-:Y:S01]  /*14e00*/  ISETP.GT.U32.AND P1, PT, R7, R9, PT ;  /* 0x000000090700720c */ /* 0x000fe20003f24070 */
[----:B------:R-:W-:-:S02]  /*14e10*/  @!P6 IMAD.IADD R6, R6, 0x1, -R7 ;  /* 0x000000010606e824 */ /* 0x000fc400078e0a07 */
[C---:B0-----:R-:W-:Y:S01]  /*14e20*/  VIADD R16, R3.reuse, 0x18f ;  /* 0x0000018f03107836 */ /* 0x041fe20000000000 */
[----:B------:R0:W-:Y:S01]  /*14e30*/  STL [R1+0x160], R5 ;  /* 0x0001600501007387 */ /* 0x0001e20000100800 */
[----:B------:R-:W-:Y:S01]  /*14e40*/  VIADD R4, R3, 0x191 ;  /* 0x0000019103047836 */ /* 0x000fe20000000000 */
[----:B------:R-:W-:Y:S01]  /*14e50*/  ISETP.GT.U32.AND P6, PT, R7, R6, PT ;  /* 0x000000060700720c */ /* 0x000fe20003fc4070 */
[----:B------:R-:W-:Y:S01]  /*14e60*/  @!P2 IMAD.IADD R10, R10, 0x1, -R7 ;  /* 0x000000010a0aa824 */ /* 0x000fe200078e0a07 */
[----:B------:R-:W-:Y:S01]  /*14e70*/  IABS R17, R16 ;  /* 0x0000001000117213 */ /* 0x000fe20000000000 */
[----:B------:R-:W-:Y:S01]  /*14e80*/  VIADD R11, R3, 0x190 ;  /* 0x00000190030b7836 */ /* 0x000fe20000000000 */
[----:B------:R-:W-:Y:S01]  /*14e90*/  ISETP.GE.AND P2, PT, R12, RZ, PT ;  /* 0x000000ff0c00720c */ /* 0x000fe20003f46270 */
[----:B------:R-:W-:Y:S01]  /*14ea0*/  @!P3 IMAD.MOV R10, RZ, RZ, -R10 ;  /* 0x000000ffff0ab224 */ /* 0x000fe200078e0a0a */
[----:B------:R-:W-:Y:S01]  /*14eb0*/  IABS R15, R4 ;  /* 0x00000004000f7213 */ /* 0x000fe20000000000 */
[----:B------:R-:W-:Y:S01]  /*14ec0*/  IMAD.HI.U32 R19, R8, R17, RZ ;  /* 0x0000001108137227 */ /* 0x000fe200078e00ff */
[----:B------:R-:W-:-:S03]  /*14ed0*/  IABS R18, R11 ;  /* 0x0000000b00127213 */ /* 0x000fc60000000000 */
[----:B------:R-:W-:Y:S02]  /*14ee0*/  IMAD.MOV R19, RZ, RZ, -R19 ;  /* 0x000000ffff137224 */ /* 0x000fe400078e0a13 */
[----:B------:R-:W-:Y:S01]  /*14ef0*/  @!P1 IMAD.IADD R9, R9, 0x1, -R7 ;  /* 0x0000000109099824 */ /* 0x000fe200078e0a07 */
[C---:B------:R-:W-:Y:S01]  /*14f00*/  ISETP.GT.U32.AND P1, PT, R7.reuse, R2, PT ;  /* 0x000000020700720c */ /* 0x040fe20003f24070 */
[----:B------:R-:W-:Y:S02]  /*14f10*/  IMAD R12, R7, R19, R17 ;  /* 0x00000013070c7224 */ /* 0x000fe400078e0211 */
[----:B------:R-:W-:Y:S02]  /*14f20*/  @!P6 IMAD.IADD R6, R6, 0x1, -R7 ;  /* 0x000000010606e824 */ /* 0x000fe400078e0a07 */
[----:B0-----:R-:W-:Y:S01]  /*14f30*/  VIADD R5, R3, 0x192 ;  /* 0x0000019203057836 */ /* 0x001fe20000000000 */
[----:B------:R-:W-:Y:S01]  /*14f40*/  ISETP.GT.U32.AND P6, PT, R7, R12, PT ;  /* 0x0000000c0700720c */ /* 0x000fe20003fc4070 */
[----:B------:R-:W-:-:S03]  /*14f50*/  IMAD.HI.U32 R20, R8, R15, RZ ;  /* 0x0000000f08147227 */ /* 0x000fc600078e00ff */
[----:B------:R-:W-:Y:S01]  /*14f60*/  IABS R14, R5 ;  /* 0x00000005000e7213 */ /* 0x000fe20000000000 */
[----:B------:R-:W-:Y:S02]  /*14f70*/  IMAD.MOV R20, RZ, RZ, -R20 ;  /* 0x000000ffff147224 */ /* 0x000fe400078e0a14 */
[----:B------:R-:W-:Y:S01]  /*14f80*/  @!P1 IMAD.IADD R2, R2, 0x1, -R7 ;  /* 0x0000000102029824 */ /* 0x000fe200078e0a07 */
[----:B------:R-:W-:Y:S01]  /*14f90*/  ISETP.GE.AND P1, PT, R16, RZ, PT ;  /* 0x000000ff1000720c */ /* 0x000fe20003f26270 */
[----:B------:R-:W-:-:S04]  /*14fa0*/  IMAD.HI.U32 R19, R8, R14, RZ ;  /* 0x0000000e08137227 */ /* 0x000fc800078e00ff */
[----:B------:R-:W-:Y:S01]  /*14fb0*/  @!P6 IMAD.IADD R12, R12, 0x1, -R7 ;  /* 0x000000010c0ce824 */ /* 0x000fe200078e0a07 */
[----:B------:R-:W-:Y:S01]  /*14fc0*/  ISETP.GT.U32.AND P6, PT, R7, R2, PT ;  /* 0x000000020700720c */ /* 0x000fe20003fc4070 */
[----:B------:R-:W-:-:S04]  /*14fd0*/  IMAD.HI.U32 R17, R8, R18, RZ ;  /* 0x0000001208117227 */ /* 0x000fc800078e00ff */
[----:B------:R-:W-:Y:S02]  /*14fe0*/  IMAD.MOV R19, RZ, RZ, -R19 ;  /* 0x000000ffff137224 */ /* 0x000fe400078e0a13 */
[C---:B------:R-:W-:Y:S02]  /*14ff0*/  IMAD R15, R7.reuse, R20, R15 ;  /* 0x00000014070f7224 */ /* 0x040fe400078e020f */
[----:B------:R-:W-:Y:S02]  /*15000*/  IMAD.MOV R17, RZ, RZ, -R17 ;  /* 0x000000ffff117224 */ /* 0x000fe400078e0a11 */
[C---:B------:R-:W-:Y:S01]  /*15010*/  IMAD R14, R7.reuse, R19, R14 ;  /* 0x00000013070e7224 */ /* 0x040fe200078e020e */
[C---:B------:R-:W-:Y:S01]  /*15020*/  ISETP.GT.U32.AND P3, PT, R7.reuse, R15, PT ;  /* 0x0000000f0700720c */ /* 0x040fe20003f64070 */
[----:B------:R-:W-:Y:S02]  /*15030*/  IMAD.MOV.U32 R21, RZ, RZ, R9 ;  /* 0x000000ffff157224 */ /* 0x000fe400078e0009 */
[----:B------:R-:W-:-:S02]  /*15040*/  IMAD R17, R7, R17, R18 ;  /* 0x0000001107117224 */ /* 0x000fc400078e0212 */
[----:B------:R-:W-:Y:S02]  /*15050*/  IMAD.MOV.U32 R22, RZ, RZ, R13 ;  /* 0x000000ffff167224 */ /* 0x000fe400078e000d */
[----:B------:R-:W-:Y:S01]  /*15060*/  @!P0 IMAD.MOV R21, RZ, RZ, -R21 ;  /* 0x000000ffff158224 */ /* 0x000fe200078e0a15 */
[C---:B------:R-:W-:Y:S01]  /*15070*/  ISETP.GT.U32.AND P0, PT, R7.reuse, R12, PT ;  /* 0x0000000c0700720c */ /* 0x040fe20003f04070 */
[--C-:B------:R-:W-:Y:S01]  /*15080*/  @!P6 IMAD.IADD R2, R2, 0x1, -R7.reuse ;  /* 0x000000010202e824 */ /* 0x100fe200078e0a07 */
[----:B------:R-:W-:Y:S01]  /*15090*/  ISETP.GT.U32.AND P6, PT, R7, R14, PT ;  /* 0x0000000e0700720c */ /* 0x000fe20003fc4070 */
[----:B------:R-:W-:Y:S02]  /*150a0*/  VIADD R16, R3, 0x193 ;  /* 0x0000019303107836 */ /* 0x000fe40000000000 */
[----:B------:R-:W-:Y:S01]  /*150b0*/  @!P4 IMAD.MOV R22, RZ, RZ, -R22 ;  /* 0x000000ffff16c224 */ /* 0x000fe200078e0a16 */
[----:B------:R-:W-:Y:S01]  /*150c0*/  ISETP.GT.U32.AND P4, PT, R7, R17, PT ;  /* 0x000000110700720c */ /* 0x000fe20003f84070 */
[----:B------:R-:W-:Y:S01]  /*150d0*/  VIADD R18, R3, 0x194 ;  /* 0x0000019403127836 */ /* 0x000fe20000000000 */
[----:B------:R-:W-:Y:S01]  /*150e0*/  IABS R13, R16 ;  /* 0x00000010000d7213 */ /* 0x000fe20000000000 */
[--C-:B------:R-:W-:Y:S01]  /*150f0*/  @!P3 IMAD.IADD R15, R15, 0x1, -R7.reuse ;  /* 0x000000010f0fb824 */ /* 0x100fe200078e0a07 */
[----:B------:R-:W-:Y:S01]  /*15100*/  STL [R1+0x438], R22 ;  /* 0x0004381601007387 */ /* 0x000fe20000100800 */
[----:B------:R-:W-:Y:S01]  /*15110*/  IMAD.MOV.U32 R19, RZ, RZ, R6 ;  /* 0x000000ffff137224 */ /* 0x000fe200078e0006 */
[----:B------:R-:W-:Y:S01]  /*15120*/  IABS R9, R18 ;  /* 0x0000001200097213 */ /* 0x000fe20000000000 */
[----:B------:R-:W-:Y:S01]  /*15130*/  IMAD.HI.U32 R6, R8, R13, RZ ;  /* 0x0000000d08067227 */ /* 0x000fe200078e00ff */
[----:B------:R-:W-:Y:S03]  /*15140*/  STL [R1+0x444], R21 ;  /* 0x0004441501007387 */ /* 0x000fe60000100800 */
[--C-:B------:R-:W-:Y:S01]  /*15150*/  @!P0 IMAD.IADD R12, R12, 0x1, -R7.reuse ;  /* 0x000000010c0c8824 */ /* 0x100fe200078e0a07 */
[----:B------:R-:W-:Y:S01]  /*15160*/  ISETP.GE.AND P0, PT, R4, RZ, PT ;  /* 0x000000ff0400720c */ /* 0x000fe20003f06270 */
[----:B------:R-:W-:Y:S01]  /*15170*/  @!P6 IMAD.IADD R14, R14, 0x1, -R7 ;  /* 0x000000010e0ee824 */ /* 0x000fe200078e0a07 */
[----:B------:R-:W-:Y:S01]  /*15180*/  ISETP.GT.U32.AND P6, PT, R7, R15, PT ;  /* 0x0000000f0700720c */ /* 0x000fe20003fc4070 */
[----:B------:R-:W-:Y:S01]  /*15190*/  IMAD.HI.U32 R4, R8, R9, RZ ;  /* 0x0000000908047227 */ /* 0x000fe200078e00ff */
[----:B------:R0:W-:Y:S03]  /*151a0*/  STL [R1+0x448], R10 ;  /* 0x0004480a01007387 */ /* 0x0001e60000100800 */
[----:B------:R-:W-:-:S02]  /*151b0*/  IMAD.MOV R6, RZ, RZ, -R6 ;  /* 0x000000ffff067224 */ /* 0x000fc400078e0a06 */
[----:B------:R-:W-:Y:S01]  /*151c0*/  @!P4 IMAD.IADD R17, R17, 0x1, -R7 ;  /* 0x000000011111c824 */ /* 0x000fe200078e0a07 */
[----:B------:R-:W-:Y:S01]  /*151d0*/  ISETP.GE.AND P4, PT, R5, RZ, PT ;  /* 0x000000ff0500720c */ /* 0x000fe20003f86270 */
[C---:B------:R-:W-:Y:S02]  /*151e0*/  IMAD R13, R7.reuse, R6, R13 ;  /* 0x00000006070d7224 */ /* 0x040fe400078e020d */
[----:B------:R-:W-:Y:S01]  /*151f0*/  IMAD.MOV.U32 R5, RZ, RZ, R12 ;  /* 0x000000ffff057224 */ /* 0x000fe200078e000c */
[----:B------:R-:W-:Y:S01]  /*15200*/  ISETP.GT.U32.AND P3, PT, R7, R17, PT ;  /* 0x000000110700720c */ /* 0x000fe20003f64070 */
[----:B0-----:R-:W-:Y:S02]  /*15210*/  IMAD.MOV.U32 R10, RZ, RZ, R2 ;  /* 0x000000ffff0a7224 */ /* 0x001fe400078e0002 */
[----:B------:R-:W-:Y:S02]  /*15220*/  IMAD.MOV R2, RZ, RZ, -R4 ;  /* 0x000000ffff027224 */ /* 0x000fe400078e0a04 */
[----:B------:R-:W-:Y:S01]  /*15230*/  @!P5 IMAD.MOV R19, RZ, RZ, -R19 ;  /* 0x000000ffff13d224 */ /* 0x000fe200078e0a13 */
[----:B------:R-:W-:Y:S01]  /*15240*/  ISETP.GE.AND P5, PT, R11, RZ, PT ;  /* 0x000000ff0b00720c */ /* 0x000fe20003fa6270 */
[----:B------:R-:W-:-:S02]  /*15250*/  IMAD R2, R7, R2, R9 ;  /* 0x0000000207027224 */ /* 0x000fc400078e0209 */
[----:B------:R-:W-:Y:S01]  /*15260*/  @!P1 IMAD.MOV R5, RZ, RZ, -R5 ;  /* 0x000000ffff059224 */ /* 0x000fe200078e0a05 */
[----:B------:R-:W-:Y:S01]  /*15270*/  ISETP.GT.U32.AND P1, PT, R7, R13, PT ;  /* 0x0000000d0700720c */ /* 0x000fe20003f24070 */
[----:B------:R-:W-:Y:S01]  /*15280*/  @!P2 IMAD.MOV R10, RZ, RZ, -R10 ;  /* 0x000000ffff0aa224 */ /* 0x000fe200078e0a0a */
[----:B------:R0:W-:Y:S01]  /*15290*/  STL [R1+0x458], R19 ;  /* 0x0004581301007387 */ /* 0x0001e20000100800 */
[----:B------:R-:W-:Y:S01]  /*152a0*/  VIADD R4, R3, 0x195 ;  /* 0x0000019503047836 */ /* 0x000fe20000000000 */
[----:B------:R-:W-:Y:S01]  /*152b0*/  ISETP.GT.U32.AND P2, PT, R7, R14, PT ;  /* 0x0000000e0700720c */ /* 0x000fe20003f44070 */
[--C-:B------:R-:W-:Y:S01]  /*152c0*/  @!P6 IMAD.IADD R15, R15, 0x1, -R7.reuse ;  /* 0x000000010f0fe824 */ /* 0x100fe200078e0a07 */
[----:B------:R-:W-:Y:S01]  /*152d0*/  ISETP.GT.U32.AND P6, PT, R7, R2, PT ;  /* 0x000000020700720c */ /* 0x000fe20003fc4070 */
[----:B------:R1:W-:Y:S01]  /*152e0*/  STL [R1+0x44c], R10 ;  /* 0x00044c0a01007387 */ /* 0x0003e20000100800 */
[----:B------:R-:W-:Y:S02]  /*152f0*/  VIADD R6, R3, 0x196 ;  /* 0x0000019603067836 */ /* 0x000fe40000000000 */
[--C-:B------:R-:W-:Y:S01]  /*15300*/  @!P3 IMAD.IADD R17, R17, 0x1, -R7.reuse ;  /* 0x000000011111b824 */ /* 0x100fe200078e0a07 */
[----:B------:R-:W-:Y:S01]  /*15310*/  ISETP.GE.AND P3, PT, R16, RZ, PT ;  /* 0x000000ff1000720c */ /* 0x000fe20003f66270 */
[----:B------:R3:W-:Y:S01]  /*15320*/  STL [R1+0x454], R5 ;  /* 0x0004540501007387 */ /* 0x0007e20000100800 */
[----:B------:R-:W-:Y:S01]  /*15330*/  @!P1 IMAD.IADD R13, R13, 0x1, -R7 ;  /* 0x000000010d0d9824 */ /* 0x000fe200078e0a07 */
[----:B------:R-:W-:Y:S01]  /*15340*/  ISETP.GE.AND P1, PT, R4, RZ, PT ;  /* 0x000000ff0400720c */ /* 0x000fe20003f26270 */
[----:B0-----:R-:W-:Y:S01]  /*15350*/  IMAD.MOV.U32 R19, RZ, RZ, R17 ;  /* 0x000000ffff137224 */ /* 0x001fe200078e0011 */
[----:B-1----:R-:W-:Y:S01]  /*15360*/  IABS R10, R4 ;  /* 0x00000004000a7213 */ /* 0x002fe20000000000 */
[----:B------:R-:W-:-:S02]  /*15370*/  VIADD R9, R3, 0x197 ;  /* 0x0000019703097836 */ /* 0x000fc40000000000 */
[----:B------:R-:W-:Y:S02]  /*15380*/  @!P6 IMAD.IADD R2, R2, 0x1, -R7 ;  /* 0x000000010202e824 */ /* 0x000fe400078e0a07 */
[C---:B------:R-:W-:Y:S01]  /*15390*/  IMAD.HI.U32 R16, R8.reuse, R10, RZ ;  /* 0x0000000a08107227 */ /* 0x040fe200078e00ff */
[----:B---3--:R-:W-:Y:S02]  /*153a0*/  IABS R5, R6 ;  /* 0x0000000600057213 */ /* 0x008fe40000000000 */
[C---:B------:R-:W-:Y:S01]  /*153b0*/  ISETP.GT.U32.AND P6, PT, R7.reuse, R2, PT ;  /* 0x000000020700720c */ /* 0x040fe20003fc4070 */
[----:B------:R-:W-:Y:S01]  /*153c0*/  IMAD.MOV R16, RZ, RZ, -R16 ;  /* 0x000000ffff107224 */ /* 0x000fe200078e0a10 */
[----:B------:R-:W-:Y:S01]  /*153d0*/  IABS R11, R9 ;  /* 0x00000009000b7213 */ /* 0x000fe20000000000 */
[----:B------:R-:W-:Y:S01]  /*153e0*/  @!P5 IMAD.MOV R19, RZ, RZ, -R19 ;  /* 0x000000ffff13d224 */ /* 0x000fe200078e0a13 */
[----:B------:R-:W-:Y:S01]  /*153f0*/  ISETP.GT.U32.AND P5, PT, R7, R13, PT ;  /* 0x0000000d0700720c */ /* 0x000fe20003fa4070 */
[----:B------:R-:W-:-:S03]  /*15400*/  IMAD.HI.U32 R12, R8, R5, RZ ;  /* 0x00000005080c7227 */ /* 0x000fc600078e00ff */
[----:B------:R-:W-:Y:S01]  /*15410*/  STL [R1+0x154], R19 ;  /* 0x0001541301007387 */ /* 0x000fe20000100800 */
[C---:B------:R-:W-:Y:S02]  /*15420*/  IMAD R4, R7.reuse, R16, R10 ;  /* 0x0000001007047224 */ /* 0x040fe400078e020a */
[----:B------:R-:W-:Y:S02]  /*15430*/  IMAD.MOV R12, RZ, RZ, -R12 ;  /* 0x000000ffff0c7224 */ /* 0x000fe400078e0a0c */
[----:B------:R-:W-:Y:S01]  /*15440*/  @!P0 IMAD.MOV R15, RZ, RZ, -R15 ;  /* 0x000000ffff0f8224 */ /* 0x000fe200078e0a0f */
[C---:B------:R-:W-:Y:S01]  /*15450*/  ISETP.GT.U32.AND P0, PT, R7.reuse, R4, PT ;  /* 0x000000040700720c */ /* 0x040fe20003f04070 */
[----:B------:R-:W-:Y:S02]  /*15460*/  IMAD R5, R7, R12, R5 ;  /* 0x0000000c07057224 */ /* 0x000fe400078e0205 */
[----:B------:R-:W-:Y:S01]  /*15470*/  IMAD.HI.U32 R12, R8, R11, RZ ;  /* 0x0000000b080c7227 */ /* 0x000fe200078e00ff */
[----:B------:R0:W-:Y:S03]  /*15480*/  STL [R1+0x158], R15 ;  /* 0x0001580f01007387 */ /* 0x0001e60000100800 */
[----:B------:R-:W-:-:S02]  /*15490*/  IMAD.MOV R12, RZ, RZ, -R12 ;  /* 0x000000ffff0c7224 */ /* 0x000fc400078e0a0c */
[--C-:B------:R-:W-:Y:S01]  /*154a0*/  @!P5 IMAD.IADD R13, R13, 0x1, -R7.reuse ;  /* 0x000000010d0dd824 */ /* 0x100fe200078e0a07 */
[----:B------:R-:W-:Y:S01]  /*154b0*/  ISETP.GT.U32.AND P5, PT, R7, R5, PT ;  /* 0x000000050700720c */ /* 0x000fe20003fa4070 */
[----:B------:R-:W-:Y:S01]  /*154c0*/  @!P6 IMAD.IADD R2, R2, 0x1, -R7 ;  /* 0x000000010202e824 */ /* 0x000fe200078e0a07 */
[----:B------:R-:W-:Y:S01]  /*154d0*/  ISETP.GE.AND P6, PT, R9, RZ, PT ;  /* 0x000000ff0900720c */ /* 0x000fe20003fc6270 */
[----:B------:R-:W-:Y:S02]  /*154e0*/  IMAD R9, R7, R12, R11 ;  /* 0x0000000c07097224 */ /* 0x000fe400078e020b */
[----:B0-----:R-:W-:Y:S02]  /*154f0*/  IMAD.MOV.U32 R15, RZ, RZ, R13 ;  /* 0x000000ffff0f7224 */ /* 0x001fe400078e000d */
[--C-:B------:R-:W-:Y:S01]  /*15500*/  @!P2 IMAD.IADD R14, R14, 0x1, -R7.reuse ;  /* 0x000000010e0ea824 */ /* 0x100fe200078e0a07 */
[----:B------:R-:W-:Y:S01]  /*15510*/  ISETP.GE.AND P2, PT, R18, RZ, PT ;  /* 0x000000ff1200720c */ /* 0x000fe20003f46270 */
[----:B------:R-:W-:-:S02]  /*15520*/  @!P0 IMAD.IADD R4, R4, 0x1, -R7 ;  /* 0x0000000104048824 */ /* 0x000fc400078e0a07 */
[----:B------:R-:W-:Y:S01]  /*15530*/  @!P3 IMAD.MOV R15, RZ, RZ, -R15 ;  /* 0x000000ffff0fb224 */ /* 0x000fe200078e0a0f */
[----:B------:R-:W-:Y:S01]  /*15540*/  ISETP.GT.U32.AND P3, PT, R7, R9, PT ;  /* 0x000000090700720c */ /* 0x000fe20003f64070 */
[----:B------:R-:W-:Y:S01]  /*15550*/  @!P4 IMAD.MOV R14, RZ, RZ, -R14 ;  /* 0x000000ffff0ec224 */ /* 0x000fe200078e0a0e */
[----:B------:R-:W-:Y:S01]  /*15560*/  ISETP.GE.AND P4, PT, R6, RZ, PT ;  /* 0x000000ff0600720c */ /* 0x000fe20003f86270 */
[----:B------:R-:W-:Y:S01]  /*15570*/  VIADD R6, R3, 0x198 ;  /* 0x0000019803067836 */ /* 0x000fe20000000000 */
[----:B------:R-:W-:Y:S01]  /*15580*/  ISETP.GT.U32.AND P0, PT, R7, R4, PT ;  /* 0x000000040700720c */ /* 0x000fe20003f04070 */
[----:B------:R-:W-:Y:S01]  /*15590*/  VIADD R10, R3, 0x199 ;  /* 0x00000199030a7836 */ /* 0x000fe20000000000 */
[----:B------:R0:W-:Y:S01]  /*155a0*/  STL [R1+0x434], R14 ;  /* 0x0004340e01007387 */ /* 0x0001e20000100800 */
[----:B------:R-:W-:Y:S01]  /*155b0*/  @!P5 IMAD.IADD R5, R5, 0x1, -R7 ;  /* 0x000000010505d824 */ /* 0x000fe200078e0a07 */
[----:B------:R-:W-:Y:S01]  /*155c0*/  IABS R20, R6 ;  /* 0x0000000600147213 */ /* 0x000fe20000000000 */
[----:B------:R-:W-:Y:S01]  /*155d0*/  VIADD R12, R3, 0x19a ;  /* 0x0000019a030c7836 */ /* 0x000fe20000000000 */
[----:B------:R-:W-:Y:S01]  /*155e0*/  IABS R21, R10 ;  /* 0x0000000a00157213 */ /* 0x000fe20000000000 */
[----:B------:R1:W-:Y:S01]  /*155f0*/  STL [R1+0x430], R15 ;  /* 0x0004300f01007387 */ /* 0x0003e20000100800 */
[----:B------:R-:W-:Y:S01]  /*15600*/  ISETP.GT.U32.AND P5, PT, R7, R5, PT ;  /* 0x000000050700720c */ /* 0x000fe20003fa4070 */
[----:B------:R-:W-:Y:S01]  /*15610*/  IMAD.HI.U32 R13, R8, R20, RZ ;  /* 0x00000014080d7227 */ /* 0x000fe200078e00ff */
[----:B------:R-:W-:-:S03]  /*15620*/  IABS R11, R12 ;  /* 0x0000000c000b7213 */ /* 0x000fc60000000000 */
[----:B0-----:R-:W-:Y:S02]  /*15630*/  IMAD.MOV.U32 R14, RZ, RZ, R2 ;  /* 0x000000ffff0e7224 */ /* 0x001fe400078e0002 */
[--C-:B------:R-:W-:Y:S02]  /*15640*/  @!P3 IMAD.IADD R9, R9, 0x1, -R7.reuse ;  /* 0x000000010909b824 */ /* 0x100fe400078e0a07 */
[----:B------:R-:W-:Y:S01]  /*15650*/  @!P0 IMAD.IADD R4, R4, 0x1, -R7 ;  /* 0x0000000104048824 */ /* 0x000fe200078e0a07 */
[----:B------:R-:W-:Y:S01]  /*15660*/  ISETP.GE.AND P0, PT, R10, RZ, PT ;  /* 0x000000ff0a00720c */ /* 0x000fe20003f06270 */
[----:B------:R-:W-:Y:S01]  /*15670*/  @!P2 IMAD.MOV R14, RZ, RZ, -R14 ;  /* 0x000000ffff0ea224 */ /* 0x000fe200078e0a0e */
[----:B------:R-:W-:Y:S01]  /*15680*/  ISETP.GE.AND P2, PT, R6, RZ, PT ;  /* 0x000000ff0600720c */ /* 0x000fe20003f46270 */
[----:B------:R-:W-:Y:S01]  /*15690*/  IMAD.MOV R10, RZ, RZ, -R13 ;  /* 0x000000ffff0a7224 */ /* 0x000fe200078e0a0d */
[C---:B------:R-:W-:Y:S01]  /*156a0*/  ISETP.GT.U32.AND P3, PT, R7.reuse, R9, PT ;  /* 0x000000090700720c */ /* 0x040fe20003f64070 */
[----:B------:R-:W-:Y:S01]  /*156b0*/  IMAD.HI.U32 R6, R8, R21, RZ ;  /* 0x0000001508067227 */ /* 0x000fe200078e00ff */
[----:B------:R0:W-:Y:S03]  /*156c0*/  STL [R1+0xf18], R14 ;  /* 0x000f180e01007387 */ /* 0x0001e60000100800 */
[----:B------:R-:W-:-:S02]  /*156d0*/  IMAD R20, R7, R10, R20 ;  /* 0x0000000a07147224 */ /* 0x000fc400078e0214 */
[----:B-1----:R-:W-:Y:S02]  /*156e0*/  IMAD.MOV.U32 R15, RZ, RZ, R4 ;  /* 0x000000ffff0f7224 */ /* 0x002fe400078e0004 */
[----:B------:R-:W-:Y:S02]  /*156f0*/  IMAD.MOV R6, RZ, RZ, -R6 ;  /* 0x000000ffff067224 */ /* 0x000fe400078e0a06 */
[----:B------:R-:W-:Y:S01]  /*15700*/  @!P1 IMAD.MOV R15, RZ, RZ, -R15 ;  /* 0x000000ffff0f9224 */ /* 0x000fe200078e0a0f */
[C---:B------:R-:W-:Y:S01]  /*15710*/  ISETP.GT.U32.AND P1, PT, R7.reuse, R20, PT ;  /* 0x000000140700720c */ /* 0x040fe20003f24070 */
[----:B------:R-:W-:Y:S02]  /*15720*/  IMAD R21, R7, R6, R21 ;  /* 0x0000000607157224 */ /* 0x000fe400078e0215 */
[----:B------:R-:W-:Y:S01]  /*15730*/  IMAD.HI.U32 R2, R8, R11, RZ ;  /* 0x0000000b08027227 */ /* 0x000fe200078e00ff */
[----:B------:R1:W-:Y:S03]  /*15740*/  STL [R1+0xf20], R15 ;  /* 0x000f200f01007387 */ /* 0x0003e60000100800 */
[----:B------:R-:W-:Y:S01]  /*15750*/  @!P3 IMAD.IADD R9, R9, 0x1, -R7 ;  /* 0x000000010909b824 */ /* 0x000fe200078e0a07 */
[----:B------:R-:W-:Y:S01]  /*15760*/  ISETP.GT.U32.AND P3, PT, R7, R21, PT ;  /* 0x000000150700720c */ /* 0x000fe20003f64070 */
[----:B------:R-:W-:-:S02]  /*15770*/  IMAD.MOV R2, RZ, RZ, -R2 ;  /* 0x000000ffff027224 */ /* 0x000fc400078e0a02 */
[----:B------:R-:W-:Y:S01]  /*15780*/  @!P5 IMAD.IADD R5, R5, 0x1, -R7 ;  /* 0x000000010505d824 */ /* 0x000fe200078e0a07 */
[----:B------:R-:W-:Y:S01]  /*15790*/  ISETP.GE.AND P5, PT, R12, RZ, PT ;  /* 0x000000ff0c00720c */ /* 0x000fe20003fa6270 */
[----:B------:R-:W-:Y:S02]  /*157a0*/  IMAD R2, R7, R2, R11 ;  /* 0x0000000207027224 */ /* 0x000fe400078e020b */
[----:B------:R-:W-:Y:S02]  /*157b0*/  @!P1 IMAD.IADD R20, R20, 0x1, -R7 ;  /* 0x0000000114149824 */ /* 0x000fe400078e0a07 */
[----:B------:R-:W-:Y:S02]  /*157c0*/  VIADD R11, R3, 0x19b ;  /* 0x0000019b030b7836 */ /* 0x000fe40000000000 */
[----:B0-----:R-:W-:Y:S01]  /*157d0*/  IMAD.MOV.U32 R14, RZ, RZ, R5 ;  /* 0x000000ffff0e7224 */ /* 0x001fe200078e0005 */
[----:B------:R-:W-:Y:S01]  /*157e0*/  ISETP.GT.U32.AND P1, PT, R7, R20, PT ;  /* 0x000000140700720c */ /* 0x000fe20003f24070 */
[----:B------:R-:W-:-:S02]  /*157f0*/  VIADD R4, R3, 0x19c ;  /* 0x0000019c03047836 */ /* 0x000fc40000000000 */
[----:B------:R-:W-:Y:S01]  /*15800*/  @!P4 IMAD.MOV R14, RZ, RZ, -R14 ;  /* 0x000000ffff0ec224 */ /* 0x000fe200078e0a0e */
[----:B------:R-:W-:Y:S01]  /*15810*/  ISETP.GE.AND P4, PT, R11, RZ, PT ;  /* 0x000000ff0b00720c */ /* 0x000fe20003f86270 */
[----:B------:R-:W-:Y:S01]  /*15820*/  @!P3 IMAD.IADD R21, R21, 0x1, -R7 ;  /* 0x000000011515b824 */ /* 0x000fe200078e0a07 */
[----:B------:R-:W-:Y:S01]  /*15830*/  IABS R11, R11 ;  /* 0x0000000b000b7213 */ /* 0x000fe20000000000 */
[----:B------:R-:W-:Y:S01]  /*15840*/  IMAD.MOV.U32 R18, RZ, RZ, R9 ;  /* 0x000000ffff127224 */ /* 0x000fe200078e0009 */
[----:B------:R-:W-:Y:S01]  /*15850*/  IABS R5, R4 ;  /* 0x0000000400057213 */ /* 0x000fe20000000000 */
[----:B------:R-:W-:Y:S01]  /*15860*/  VIADD R17, R3, 0x19d ;  /* 0x0000019d03117836 */ /* 0x000fe20000000000 */
[C---:B------:R-:W-:Y:S01]  /*15870*/  ISETP.GT.U32.AND P3, PT, R7.reuse, R21, PT ;  /* 0x000000150700720c */ /* 0x040fe20003f64070 */
[C---:B------:R-:W-:Y:S01]  /*15880*/  IMAD.HI.U32 R12, R8.reuse, R11, RZ ;  /* 0x0000000b080c7227 */ /* 0x040fe200078e00ff */
[----:B------:R0:W-:Y:S02]  /*15890*/  STL [R1+0xf28], R14 ;  /* 0x000f280e01007387 */ /* 0x0001e40000100800 */
        /* <DEDUP_REMOVED lines=8> */
[----:B------:R-:W-:Y:S02]  /*15920*/  IMAD.MOV R10, RZ, RZ, -R10 ;  /* 0x000000ffff0a7224 */ /* 0x000fe400078e0a0a */
[C---:B------:R-:W-:Y:S02]  /*15930*/  IMAD R4, R7.reuse, R12, R11 ;  /* 0x0000000c07047224 */ /* 0x040fe400078e020b */
[----:B------:R-:W-:Y:S02]  /*15940*/  IMAD R5, R7, R10, R5 ;  /* 0x0000000a07057224 */ /* 0x000fe400078e0205 */
[--C-:B------:R-:W-:Y:S01]  /*15950*/  @!P3 IMAD.IADD R21, R21, 0x1, -R7.reuse ;  /* 0x000000011515b824 */ /* 0x100fe200078e0a07 */
[C---:B------:R-:W-:Y:S01]  /*15960*/  ISETP.GT.U32.AND P3, PT, R7.reuse, R4, PT ;  /* 0x000000040700720c */ /* 0x040fe20003f64070 */
[----:B------:R-:W-:Y:S01]  /*15970*/  @!P6 IMAD.IADD R2, R2, 0x1, -R7 ;  /* 0x000000010202e824 */ /* 0x000fe200078e0a07 */
[----:B------:R-:W-:Y:S01]  /*15980*/  ISETP.GT.U32.AND P6, PT, R7, R5, PT ;  /* 0x000000050700720c */ /* 0x000fe20003fc4070 */
[----:B-1----:R-:W-:-:S02]  /*15990*/  VIADD R15, R3, 0x19e ;  /* 0x0000019e030f7836 */ /* 0x002fc40000000000 */
[----:B0-----:R-:W-:-:S03]  /*159a0*/  IMAD.HI.U32 R14, R8, R13, RZ ;  /* 0x0000000d080e7227 */ /* 0x001fc600078e00ff */
[----:B------:R-:W-:Y:S01]  /*159b0*/  IABS R16, R15 ;  /* 0x0000000f00107213 */ /* 0x000fe20000000000 */
[C---:B------:R-:W-:Y:S02]  /*159c0*/  VIADD R10, R3.reuse, 0x19f ;  /* 0x0000019f030a7836 */ /* 0x040fe40000000000 */
[----:B------:R-:W-:Y:S02]  /*159d0*/  VIADD R11, R3, 0x1a0 ;  /* 0x000001a0030b7836 */ /* 0x000fe40000000000 */
[----:B------:R-:W-:Y:S01]  /*159e0*/  @!P3 IMAD.IADD R4, R4, 0x1, -R7 ;  /* 0x000000010404b824 */ /* 0x000fe200078e0a07 */
[----:B------:R-:W-:Y:S01]  /*159f0*/  ISETP.GT.U32.AND P3, PT, R7, R2, PT ;  /* 0x000000020700720c */ /* 0x000fe20003f64070 */
[----:B------:R-:W-:Y:S01]  /*15a00*/  IMAD.HI.U32 R6, R8, R16, RZ ;  /* 0x0000001008067227 */ /* 0x000fe200078e00ff */
[----:B---3--:R-:W-:-:S03]  /*15a10*/  IABS R18, R11 ;  /* 0x0000000b00127213 */ /* 0x008fc60000000000 */
[----:B------:R-:W-:Y:S01]  /*15a20*/  IMAD.MOV R9, RZ, RZ, -R14 ;  /* 0x000000ffff097224 */ /* 0x000fe200078e0a0e */
[----:B------:R-:W-:Y:S01]  /*15a30*/  IABS R14, R10 ;  /* 0x0000000a000e7213 */ /* 0x000fe20000000000 */
[----:B------:R-:W-:Y:S02]  /*15a40*/  IMAD.MOV.U32 R23, RZ, RZ, R20 ;  /* 0x000000ffff177224 */ /* 0x000fe400078e0014 */
[----:B------:R-:W-:Y:S02]  /*15a50*/  @!P6 IMAD.IADD R5, R5, 0x1, -R7 ;  /* 0x000000010505e824 */ /* 0x000fe400078e0a07 */
[----:B------:R-:W-:Y:S02]  /*15a60*/  IMAD.MOV R6, RZ, RZ, -R6 ;  /* 0x000000ffff067224 */ /* 0x000fe400078e0a06 */
[----:B------:R-:W-:Y:S01]  /*15a70*/  @!P2 IMAD.MOV R23, RZ, RZ, -R23 ;  /* 0x000000ffff17a224 */ /* 0x000fe200078e0a17 */
[C---:B------:R-:W-:Y:S01]  /*15a80*/  ISETP.GT.U32.AND P2, PT, R7.reuse, R4, PT ;  /* 0x000000040700720c */ /* 0x040fe20003f44070 */
[C---:B------:R-:W-:Y:S01]  /*15a90*/  IMAD R16, R7.reuse, R6, R16 ;  /* 0x0000000607107224 */ /* 0x040fe200078e0210 */
[----:B------:R-:W-:Y:S01]  /*15aa0*/  ISETP.GT.U32.AND P6, PT, R7, R5, PT ;  /* 0x000000050700720c */ /* 0x000fe20003fc4070 */
[C---:B------:R-:W-:Y:S01]  /*15ab0*/  IMAD.HI.U32 R22, R8.reuse, R14, RZ ;  /* 0x0000000e08167227 */ /* 0x040fe200078e00ff */
[----:B------:R-:W-:Y:S03]  /*15ac0*/  STL [R1+0x150], R23 ;  /* 0x0001501701007387 */ /* 0x000fe60000100800 */
        /* <DEDUP_REMOVED lines=9> */
[C---:B------:R-:W-:Y:S01]  /*15b60*/  IMAD R18, R7.reuse, R20, R18 ;  /* 0x0000001407127224 */ /* 0x040fe200078e0212 */
        /* <DEDUP_REMOVED lines=8> */
[----:B------:R-:W-:Y:S01]  /*15bf0*/  IABS R12, R9 ;  /* 0x00000009000c7213 */ /* 0x000fe20000000000 */
        /* <DEDUP_REMOVED lines=9> */
[----:B0-----:R-:W-:-:S04]  /*15c90*/  IMAD.HI.U32 R21, R8, R19, RZ ;  /* 0x0000001308157227 */ /* 0x001fc800078e00ff */
[--C-:B------:R-:W-:Y:S01]  /*15ca0*/  @!P2 IMAD.IADD R14, R14, 0x1, -R7.reuse ;  /* 0x000000010e0ea824 */ /* 0x100fe200078e0a07 */
        /* <DEDUP_REMOVED lines=10> */
[----:B------:R-:W-:Y:S01]  /*15d50*/  STL [R1+0xe14], R23 ;  /* 0x000e141701007387 */ /* 0x000fe20000100800 */
[----:B------:R-:W-:Y:S02]  /*15d60*/  IMAD R19, R7, R21, R19 ;  /* 0x0000001507137224 */ /* 0x000fe400078e0213 */
[----:B------:R-:W-:Y:S01]  /*15d70*/  VIADD R15, R3, 0x1a4 ;  /* 0x000001a4030f7836 */ /* 0x000fe20000000000 */
[----:B------:R-:W-:Y:S01]  /*15d80*/  IABS R2, R17 ;  /* 0x0000001100027213 */ /* 0x000fe20000000000 */
[----:B------:R-:W-:Y:S01]  /*15d90*/  @!P1 IMAD.MOV R5, RZ, RZ, -R5 ;  /* 0x000000ffff059224 */ /* 0x000fe200078e0a05 */
[C---:B------:R-:W-:Y:S01]  /*15da0*/  ISETP.GT.U32.AND P1, PT, R7.reuse, R19, PT ;  /* 0x000000130700720c */ /* 0x040fe20003f24070 */
[--C-:B------:R-:W-:Y:S01]  /*15db0*/  @!P5 IMAD.IADD R16, R16, 0x1, -R7.reuse ;  /* 0x000000011010d824 */ /* 0x100fe200078e0a07 */
[----:B------:R-:W-:Y:S01]  /*15dc0*/  ISETP.GT.U32.AND P5, PT, R7, R12, PT ;  /* 0x0000000c0700720c */ /* 0x000fe20003fa4070 */
[--C-:B------:R-:W-:Y:S01]  /*15dd0*/  @!P2 IMAD.IADD R13, R13, 0x1, -R7.reuse ;  /* 0x000000010d0da824 */ /* 0x100fe200078e0a07 */
[----:B------:R-:W-:Y:S01]  /*15de0*/  IABS R4, R15 ;  /* 0x0000000f00047213 */ /* 0x000fe20000000000 */
[----:B------:R0:W-:Y:S01]  /*15df0*/  STL [R1+0x10ec], R5 ;  /* 0x0010ec0501007387 */ /* 0x0001e20000100800 */
[----:B------:R-:W-:Y:S01]  /*15e00*/  ISETP.GE.AND P2, PT, R10, RZ, PT ;  /* 0x000000ff0a00720c */ /* 0x000fe20003f46270 */
[--C-:B------:R-:W-:Y:S01]  /*15e10*/  @!P6 IMAD.IADD R14, R14, 0x1, -R7.reuse ;  /* 0x000000010e0ee824 */ /* 0x100fe200078e0a07 */
[----:B------:R-:W-:Y:S01]  /*15e20*/  ISETP.GE.AND P6, PT, R11, RZ, PT ;  /* 0x000000ff0b00720c */ /* 0x000fe20003fc6270 */
[----:B------:R-:W-:Y:S01]  /*15e30*/  @!P4 IMAD.IADD R18, R18, 0x1, -R7 ;  /* 0x000000011212c824 */ /* 0x000fe200078e0a07 */
[----:B------:R-:W-:Y:S01]  /*15e40*/  ISETP.GE.AND P4, PT, R6, RZ, PT ;  /* 0x000000ff0600720c */ /* 0x000fe20003f86270 */
[----:B------:R-:W-:-:S04]  /*15e50*/  IMAD.HI.U32 R6, R8, R4, RZ ;  /* 0x0000000408067227 */ /* 0x000fc800078e00ff */
[----:B0-----:R-:W-:-:S04]  /*15e60*/  IMAD.HI.U32 R5, R8, R2, RZ ;  /* 0x0000000208057227 */ /* 0x001fc800078e00ff */
[----:B------:R-:W-:Y:S02]  /*15e70*/  IMAD.MOV R5, RZ, RZ, -R5 ;  /* 0x000000ffff057224 */ /* 0x000fe400078e0a05 */
[----:B------:R-:W-:Y:S02]  /*15e80*/  IMAD.MOV R6, RZ, RZ, -R6 ;  /* 0x000000ffff067224 */ /* 0x000fe400078e0a06 */
[----:B------:R-:W-:Y:S02]  /*15e90*/  IMAD.MOV.U32 R20, RZ, RZ, R16 ;  /* 0x000000ffff147224 */ /* 0x000fe400078e0010 */
[----:B------:R-:W-:Y:S01]  /*15ea0*/  @!P5 IMAD.IADD R12, R12, 0x1, -R7 ;  /* 0x000000010c0cd824 */ /* 0x000fe200078e0a07 */
[----:B------:R-:W-:Y:S01]  /*15eb0*/  ISETP.GE.AND P5, PT, R17, RZ, PT ;  /* 0x000000ff1100720c */ /* 0x000fe20003fa6270 */
[----:B------:R-:W-:Y:S02]  /*15ec0*/  IMAD R2, R7, R5, R2 ;  /* 0x0000000507027224 */ /* 0x000fe400078e0202 */
[----:B------:R-:W-:-:S02]  /*15ed0*/  IMAD.MOV.U32 R10, RZ, RZ, R14 ;  /* 0x000000ffff0a7224 */ /* 0x000fc400078e000e */
[----:B------:R-:W-:Y:S01]  /*15ee0*/  @!P1 IMAD.IADD R19, R19, 0x1, -R7 ;  /* 0x0000000113139824 */ /* 0x000fe200078e0a07 */
[----:B------:R-:W-:Y:S01]  /*15ef0*/  ISETP.GE.AND P1, PT, R9, RZ, PT ;  /* 0x000000ff0900720c */ /* 0x000fe20003f26270 */
[----:B------:R-:W-:Y:S02]  /*15f00*/  IMAD.MOV.U32 R21, RZ, RZ, R13 ;  /* 0x000000ffff157224 */ /* 0x000fe400078e000d */
[----:B------:R-:W-:Y:S01]  /*15f10*/  @!P3 IMAD.MOV R20, RZ, RZ, -R20 ;  /* 0x000000ffff14b224 */ /* 0x000fe200078e0a14 */
[C---:B------:R-:W-:Y:S01]  /*15f20*/  ISETP.GT.U32.AND P3, PT, R7.reuse, R12, PT ;  /* 0x0000000c0700720c */ /* 0x040fe20003f64070 */
[C---:B------:R-:W-:Y:S02]  /*15f30*/  IMAD R6, R7.reuse, R6, R4 ;  /* 0x0000000607067224 */ /* 0x040fe400078e0204 */
[----:B------:R-:W-:Y:S02]  /*15f40*/  IMAD.MOV.U32 R9, RZ, RZ, R18 ;  /* 0x000000ffff097224 */ /* 0x000fe400078e0012 */
[----:B------:R-:W-:Y:S01]  /*15f50*/  @!P2 IMAD.MOV R10, RZ, RZ, -R10 ;  /* 0x000000ffff0aa224 */ /* 0x000fe200078e0a0a */
[C---:B------:R-:W-:Y:S01]  /*15f60*/  ISETP.GT.U32.AND P2, PT, R7.reuse, R2, PT ;  /* 0x000000020700720c */ /* 0x040fe20003f44070 */
[----:B------:R-:W-:Y:S01]  /*15f70*/  @!P0 IMAD.MOV R21, RZ, RZ, -R21 ;  /* 0x000000ffff158224 */ /* 0x000fe200078e0a15 */
[C---:B------:R-:W-:Y:S01]  /*15f80*/  ISETP.GT.U32.AND P0, PT, R7.reuse, R19, PT ;  /* 0x000000130700720c */ /* 0x040fe20003f04070 */
[----:B------:R-:W-:Y:S01]  /*15f90*/  @!P6 IMAD.MOV R9, RZ, RZ, -R9 ;  /* 0x000000ffff09e224 */ /* 0x000fe200078e0a09 */
[----:B------:R-:W-:Y:S01]  /*15fa0*/  ISETP.GT.U32.AND P6, PT, R7, R6, PT ;  /* 0x000000060700720c */ /* 0x000fe20003fc4070 */
[----:B------:R-:W-:Y:S01]  /*15fb0*/  VIADD R4, R3, 0x1a5 ;  /* 0x000001a503047836 */ /* 0x000fe20000000000 */
[----:B------:R-:W-:Y:S01]  /*15fc0*/  STL [R1+0x10e4], R21 ;  /* 0x0010e41501007387 */ /* 0x000fe20000100800 */
[----:B------:R-:W-:-:S02]  /*15fd0*/  @!P3 IMAD.IADD R12, R12, 0x1, -R7 ;  /* 0x000000010c0cb824 */ /* 0x000fc400078e0a07 */
[C---:B------:R-:W-:Y:S01]  /*15fe0*/  VIADD R5, R3.reuse, 0x1a6 ;  /* 0x000001a603057836 */ /* 0x040fe20000000000 */
[----:B------:R-:W-:Y:S01]  /*15ff0*/  STL [R1+0x10e0], R20 ;  /* 0x0010e01401007387 */ /* 0x000fe20000100800 */
[----:B------:R-:W-:Y:S01]  /*16000*/  ISETP.GE.AND P3, PT, R4, RZ, PT ;  /* 0x000000ff0400720c */ /* 0x000fe20003f66270 */
[----:B------:R-:W-:Y:S02]  /*16010*/  VIADD R17, R3, 0x1a7 ;  /* 0x000001a703117836 */ /* 0x000fe40000000000 */
[----:B------:R0:W-:Y:S01]  /*16020*/  STL [R1+0x10dc], R10 ;  /* 0x0010dc0a01007387 */ /* 0x0001e20000100800 */
[--C-:B------:R-:W-:Y:S01]  /*16030*/  @!P2 IMAD.IADD R2, R2, 0x1, -R7.reuse ;  /* 0x000000010202a824 */ /* 0x100fe200078e0a07 */
[----:B------:R-:W-:Y:S01]  /*16040*/  IABS R11, R5 ;  /* 0x00000005000b7213 */ /* 0x000fe20000000000 */
[--C-:B------:R-:W-:Y:S01]  /*16050*/  @!P6 IMAD.IADD R6, R6, 0x1, -R7.reuse ;  /* 0x000000010606e824 */ /* 0x100fe200078e0a07 */
[----:B------:R1:W-:Y:S01]  /*16060*/  STL [R1+0xf4], R9 ;  /* 0x0000f40901007387 */ /* 0x0003e20000100800 */
[----:B------:R-:W-:Y:S01]  /*16070*/  @!P0 IMAD.IADD R19, R19, 0x1, -R7 ;  /* 0x0000000113138824 */ /* 0x000fe200078e0a07 */
[----:B------:R-:W-:Y:S01]  /*16080*/  ISETP.GT.U32.AND P6, PT, R7, R2, PT ;  /* 0x000000020700720c */ /* 0x000fe20003fc4070 */
[----:B------:R-:W-:Y:S01]  /*16090*/  VIADD R13, R3, 0x1a9 ;  /* 0x000001a9030d7836 */ /* 0x000fe20000000000 */
[----:B------:R-:W-:Y:S01]  /*160a0*/  ISETP.GE.AND P2, PT, R5, RZ, PT ;  /* 0x000000ff0500720c */ /* 0x000fe20003f46270 */
[----:B------:R-:W-:Y:S01]  /*160b0*/  IMAD.HI.U32 R5, R8, R11, RZ ;  /* 0x0000000b08057227 */ /* 0x000fe200078e00ff */
[----:B------:R-:W-:-:S03]  /*160c0*/  ISETP.GE.AND P0, PT, R15, RZ, PT ;  /* 0x000000ff0f00720c */ /* 0x000fc60003f06270 */
[----:B0-----:R-:W-:Y:S01]  /*160d0*/  IMAD.MOV.U32 R10, RZ, RZ, R19 ;  /* 0x000000ffff0a7224 */ /* 0x001fe200078e0013 */
[----:B-1----:R-:W-:Y:S01]  /*160e0*/  IABS R9, R4 ;  /* 0x0000000400097213 */ /* 0x002fe20000000000 */
[----:B------:R-:W-:Y:S02]  /*160f0*/  IMAD.MOV R5, RZ, RZ, -R5 ;  /* 0x000000ffff057224 */ /* 0x000fe400078e0a05 */
[----:B------:R-:W-:Y:S01]  /*16100*/  @!P4 IMAD.MOV R10, RZ, RZ, -R10 ;  /* 0x000000ffff0ac224 */ /* 0x000fe200078e0a0a */
[----:B------:R-:W-:Y:S01]  /*16110*/  ISETP.GT.U32.AND P4, PT, R7, R6, PT ;  /* 0x000000060700720c */ /* 0x000fe20003f84070 */
[----:B------:R-:W-:Y:S02]  /*16120*/  IMAD.MOV.U32 R4, RZ, RZ, R9 ;  /* 0x000000ffff047224 */ /* 0x000fe400078e0009 */
[----:B------:R-:W-:Y:S01]  /*16130*/  @!P6 IMAD.IADD R2, R2, 0x1, -R7 ;  /* 0x000000010202e824 */ /* 0x000fe200078e0a07 */
[----:B------:R0:W-:Y:S01]  /*16140*/  STL [R1+0xfc], R10 ;  /* 0x0000fc0a01007387 */ /* 0x0001e20000100800 */
[----:B------:R-:W-:-:S04]  /*16150*/  IMAD.HI.U32 R9, R8, R4, RZ ;  /* 0x0000000408097227 */ /* 0x000fc800078e00ff */
[----:B------:R-:W-:Y:S02]  /*16160*/  IMAD.MOV R9, RZ, RZ, -R9 ;  /* 0x000000ffff097224 */ /* 0x000fe400078e0a09 */
[C---:B------:R-:W-:Y:S02]  /*16170*/  IMAD R11, R7.reuse, R5, R11 ;  /* 0x00000005070b7224 */ /* 0x040fe400078e020b */
[C---:B------:R-:W-:Y:S02]  /*16180*/  IMAD R4, R7.reuse, R9, R4 ;  /* 0x0000000907047224 */ /* 0x040fe400078e0204 */
[----:B0-----:R-:W-:Y:S02]  /*16190*/  IMAD.MOV.U32 R10, RZ, RZ, R12 ;  /* 0x000000ffff0a7224 */ /* 0x001fe400078e000c */
        /* <DEDUP_REMOVED lines=9> */
[----:B------:R-:W-:-:S02]  /*16230*/  VIADD R16, R3, 0x1a8 ;  /* 0x000001a803107836 */ /* 0x000fc40000000000 */
[----:B------:R-:W-:Y:S01]  /*16240*/  VIADD R5, R3, 0x1aa ;  /* 0x000001aa03057836 */ /* 0x000fe20000000000 */
[----:B------:R-:W-:Y:S01]  /*16250*/  STL [R1+0x10c4], R12 ;  /* 0x0010c40c01007387 */ /* 0x000fe20000100800 */
[----:B------:R-:W-:Y:S01]  /*16260*/  IMAD.HI.U32 R9, R8, R17, RZ ;  /* 0x0000001108097227 */ /* 0x000fe200078e00ff */
[----:B------:R-:W-:Y:S02]  /*16270*/  ISETP.GE.AND P4, PT, R16, RZ, PT ;  /* 0x000000ff1000720c */ /* 0x000fe40003f86270 */
[----:B------:R-:W-:Y:S01]  /*16280*/  IABS R16, R16 ;  /* 0x0000001000107213 */ /* 0x000fe20000000000 */
[----:B------:R-:W-:Y:S02]  /*16290*/  @!P6 IMAD.IADD R4, R4, 0x1, -R7 ;  /* 0x000000010404e824 */ /* 0x000fe400078e0a07 */
[----:B0-----:R-:W-:Y:S01]  /*162a0*/  IMAD.MOV.U32 R10, RZ, RZ, R6 ;  /* 0x000000ffff0a7224 */ /* 0x001fe200078e0006 */
[----:B------:R-:W-:Y:S01]  /*162b0*/  IABS R6, R5 ;  /* 0x0000000500067213 */ /* 0x000fe20000000000 */
[----:B------:R-:W-:Y:S01]  /*162c0*/  IMAD.MOV R9, RZ, RZ, -R9 ;  /* 0x000000ffff097224 */ /* 0x000fe200078e0a09 */
[----:B------:R-:W-:Y:S01]  /*162d0*/  ISETP.GT.U32.AND P6, PT, R7, R4, PT ;  /* 0x000000040700720c */ /* 0x000fe20003fc4070 */
[----:B------:R-:W-:Y:S01]  /*162e0*/  @!P0 IMAD.MOV R10, RZ, RZ, -R10 ;  /* 0x000000ffff0a8224 */ /* 0x000fe200078e0a0a */
[----:B------:R-:W-:Y:S01]  /*162f0*/  ISETP.GE.AND P0, PT, R13, RZ, PT ;  /* 0x000000ff0d00720c */ /* 0x000fe20003f06270 */
[----:B------:R-:W-:Y:S01]  /*16300*/  @!P5 IMAD.IADD R11, R11, 0x1, -R7 ;  /* 0x000000010b0bd824 */ /* 0x000fe200078e0a07 */
[----:B------:R-:W-:Y:S01]  /*16310*/  IABS R13, R13 ;  /* 0x0000000d000d7213 */ /* 0x000fe20000000000 */
[C---:B------:R-:W-:Y:S01]  /*16320*/  IMAD R17, R7.reuse, R9, R17 ;  /* 0x0000000907117224 */ /* 0x040fe200078e0211 */
[----:B------:R0:W-:Y:S01]  /*16330*/  STL [R1+0x10f0], R10 ;  /* 0x0010f00a01007387 */ /* 0x0001e20000100800 */
[----:B------:R-:W-:Y:S01]  /*16340*/  IMAD.HI.U32 R2, R8, R16, RZ ;  /* 0x0000001008027227 */ /* 0x000fe200078e00ff */
[----:B------:R-:W-:-:S03]  /*16350*/  ISETP.GT.U32.AND P5, PT, R7, R11, PT ;  /* 0x0000000b0700720c */ /* 0x000fc60003fa4070 */
[----:B------:R-:W-:-:S04]  /*16360*/  IMAD.HI.U32 R9, R8, R6, RZ ;  /* 0x0000000608097227 */ /* 0x000fc800078e00ff */
[----:B------:R-:W-:Y:S01]  /*16370*/  @!P6 IMAD.IADD R4, R4, 0x1, -R7 ;  /* 0x000000010404e824 */ /* 0x000fe200078e0a07 */
[----:B------:R-:W-:Y:S01]  /*16380*/  ISETP.GT.U32.AND P6, PT, R7, R17, PT ;  /* 0x000000110700720c */ /* 0x000fe20003fc4070 */
[----:B0-----:R-:W-:-:S04]  /*16390*/  IMAD.HI.U32 R10, R8, R13, RZ ;  /* 0x0000000d080a7227 */ /* 0x001fc800078e00ff */
[----:B------:R-:W-:Y:S02]  /*163a0*/  IMAD.MOV R10, RZ, RZ, -R10 ;  /* 0x000000ffff0a7224 */ /* 0x000fe400078e0a0a */
[----:B------:R-:W-:Y:S02]  /*163b0*/  IMAD.MOV R2, RZ, RZ, -R2 ;  /* 0x000000ffff027224 */ /* 0x000fe400078e0a02 */
[----:B------:R-:W-:Y:S02]  /*163c0*/  IMAD.MOV R9, RZ, RZ, -R9 ;  /* 0x000000ffff097224 */ /* 0x000fe400078e0a09 */
[C---:B------:R-:W-:Y:S02]  /*163d0*/  IMAD R13, R7.reuse, R10, R13 ;  /* 0x0000000a070d7224 */ /* 0x040fe400078e020d */
[----:B------:R-:W-:Y:S02]  /*163e0*/  IMAD R16, R7, R2, R16 ;  /* 0x0000000207107224 */ /* 0x000fe400078e0210 */
[----:B------:R-:W-:-:S02]  /*163f0*/  IMAD.MOV.U32 R12, RZ, RZ, R4 ;  /* 0x000000ffff0c7224 */ /* 0x000fc400078e0004 */
[----:B------:R-:W-:Y:S02]  /*16400*/  IMAD R6, R7, R9, R6 ;  /* 0x0000000907067224 */ /* 0x000fe400078e0206 */
[--C-:B------:R-:W-:Y:S01]  /*16410*/  @!P5 IMAD.IADD R11, R11, 0x1, -R7.reuse ;  /* 0x000000010b0bd824 */ /* 0x100fe200078e0a07 */
[C---:B------:R-:W-:Y:S01]  /*16420*/  ISETP.GT.U32.AND P5, PT, R7.reuse, R13, PT ;  /* 0x0000000d0700720c */ /* 0x040fe20003fa4070 */
[----:B------:R-:W-:Y:S01]  /*16430*/  @!P3 IMAD.MOV R12, RZ, RZ, -R12 ;  /* 0x000000ffff0cb224 */ /* 0x000fe200078e0a0c */
[----:B------:R-:W-:Y:S01]  /*16440*/  ISETP.GT.U32.AND P3, PT, R7, R16, PT ;  /* 0x000000100700720c */ /* 0x000fe20003f64070 */
[----:B------:R-:W-:Y:S01]  /*16450*/  @!P6 IMAD.IADD R17, R17, 0x1, -R7 ;  /* 0x000000011111e824 */ /* 0x000fe200078e0a07 */
[----:B------:R-:W-:Y:S01]  /*16460*/  ISETP.GT.U32.AND P6, PT, R7, R6, PT ;  /* 0x000000060700720c */ /* 0x000fe20003fc4070 */
[----:B------:R-:W-:Y:S01]  /*16470*/  VIADD R19, R3, 0x1ab ;  /* 0x000001ab03137836 */ /* 0x000fe20000000000 */
[----:B------:R0:W-:Y:S01]  /*16480*/  STL [R1+0x10e8], R12 ;  /* 0x0010e80c01007387 */ /* 0x0001e20000100800 */
[----:B------:R-:W-:-:S02]  /*16490*/  IMAD.MOV.U32 R18, RZ, RZ, R11 ;  /* 0x000000ffff127224 */ /* 0x000fc400078e000b */
[----:B------:R-:W-:Y:S01]  /*164a0*/  VIADD R10, R3, 0x1ad ;  /* 0x000001ad030a7836 */ /* 0x000fe20000000000 */
[----:B------:R-:W-:Y:S01]  /*164b0*/  IABS R2, R19 ;  /* 0x0000001300027213 */ /* 0x000fe20000000000 */
[----:B------:R-:W-:Y:S02]  /*164c0*/  @!P2 IMAD.MOV R18, RZ, RZ, -R18 ;  /* 0x000000ffff12a224 */ /* 0x000fe400078e0a12 */
[--C-:B------:R-:W-:Y:S01]  /*164d0*/  @!P5 IMAD.IADD R13, R13, 0x1, -R7.reuse ;  /* 0x000000010d0dd824 */ /* 0x100fe200078e0a07 */
[----:B------:R-:W-:Y:S01]  /*164e0*/  IABS R9, R10 ;  /* 0x0000000a00097213 */ /* 0x000fe20000000000 */
[--C-:B------:R-:W-:Y:S01]  /*164f0*/  @!P3 IMAD.IADD R16, R16, 0x1, -R7.reuse ;  /* 0x000000011010b824 */ /* 0x100fe200078e0a07 */
[----:B------:R-:W-:Y:S01]  /*16500*/  ISETP.GT.U32.AND P3, PT, R7, R17, PT ;  /* 0x000000110700720c */ /* 0x000fe20003f64070 */
[----:B0-----:R-:W-:Y:S01]  /*16510*/  VIADD R12, R3, 0x1ac ;  /* 0x000001ac030c7836 */ /* 0x001fe20000000000 */
[----:B------:R0:W-:Y:S01]  /*16520*/  STL [R1+0x10d0], R18 ;  /* 0x0010d01201007387 */ /* 0x0001e20000100800 */
[----:B------:R-:W-:Y:S01]  /*16530*/  @!P6 IMAD.IADD R6, R6, 0x1, -R7 ;  /* 0x000000010606e824 */ /* 0x000fe200078e0a07 */
[----:B------:R-:W-:Y:S01]  /*16540*/  ISETP.GT.U32.AND P6, PT, R7, R13, PT ;  /* 0x0000000d0700720c */ /* 0x000fe20003fc4070 */
[----:B------:R-:W-:Y:S01]  /*16550*/  IMAD.HI.U32 R4, R8, R2, RZ ;  /* 0x0000000208047227 */ /* 0x000fe200078e00ff */
[----:B------:R-:W-:-:S02]  /*16560*/  IABS R15, R12 ;  /* 0x0000000c000f7213 */ /* 0x000fc40000000000 */
        /* <DEDUP_REMOVED lines=8> */
[----:B------:R-:W-:Y:S01]  /*165f0*/  ISETP.GT.U32.AND P3, PT, R7, R2, PT ;  /* 0x000000020700720c */ /* 0x000fe20003f64070 */
        /* <DEDUP_REMOVED lines=16> */
[----:B------:R-:W-:Y:S02]  /*16700*/  IMAD.MOV.U32 R12, RZ, RZ, R19 ;  /* 0x000000ffff0c7224 */ /* 0x000fe400078e0013 */
[----:B------:R-:W-:Y:S02]  /*16710*/  IMAD.MOV R5, RZ, RZ, -R5 ;  /* 0x000000ffff057224 */ /* 0x000fe400078e0a05 */
[----:B------:R-:W-:Y:S01]  /*16720*/  @!P4 IMAD.MOV R20, RZ, RZ, -R20 ;  /* 0x000000ffff14c224 */ /* 0x000fe200078e0a14 */
[----:B------:R-:W-:Y:S01]  /*16730*/  ISETP.GT.U32.AND P4, PT, R7, R15, PT ;  /* 0x0000000f0700720c */ /* 0x000fe20003f84070 */
[----:B------:R-:W-:-:S04]  /*16740*/  IMAD.HI.U32 R17, R8, R12, RZ ;  /* 0x0000000c08117227 */ /* 0x000fc800078e00ff */
[----:B------:R-:W-:Y:S02]  /*16750*/  IMAD.MOV.U32 R16, RZ, RZ, R13 ;  /* 0x000000ffff107224 */ /* 0x000fe400078e000d */
[----:B------:R-:W-:Y:S02]  /*16760*/  IMAD R14, R7, R5, R14 ;  /* 0x00000005070e7224 */ /* 0x000fe400078e020e */
[----:B------:R-:W-:Y:S02]  /*16770*/  IMAD.MOV.U32 R13, RZ, RZ, R6 ;  /* 0x000000ffff0d7224 */ /* 0x000fe400078e0006 */
[----:B------:R-:W-:Y:S02]  /*16780*/  IMAD.MOV R17, RZ, RZ, -R17 ;  /* 0x000000ffff117224 */ /* 0x000fe400078e0a11 */
[----:B0-----:R-:W-:-:S04]  /*16790*/  IMAD.HI.U32 R18, R8, R9, RZ ;  /* 0x0000000908127227 */ /* 0x001fc800078e00ff */
[----:B------:R-:W-:Y:S01]  /*167a0*/  @!P1 IMAD.MOV R21, RZ, RZ, -R21 ;  /* 0x000000ffff159224 */ /* 0x000fe200078e0a15 */
[C---:B------:R-:W-:Y:S01]  /*167b0*/  ISETP.GT.U32.AND P1, PT, R7.reuse, R2, PT ;  /* 0x000000020700720c */ /* 0x040fe20003f24070 */
[----:B------:R-:W-:Y:S01]  /*167c0*/  @!P0 IMAD.MOV R16, RZ, RZ, -R16 ;  /* 0x000000ffff108224 */ /* 0x000fe200078e0a10 */
[----:B------:R-:W-:Y:S01]  /*167d0*/  ISETP.GE.AND P0, PT, R10, RZ, PT ;  /* 0x000000ff0a00720c */ /* 0x000fe20003f06270 */
[----:B------:R-:W-:Y:S01]  /*167e0*/  @!P5 IMAD.MOV R13, RZ, RZ, -R13 ;  /* 0x000000ffff0dd224 */ /* 0x000fe200078e0a0d */
[C---:B------:R-:W-:Y:S01]  /*167f0*/  ISETP.GT.U32.AND P5, PT, R7.reuse, R14, PT ;  /* 0x0000000e0700720c */ /* 0x040fe20003fa4070 */
[----:B------:R-:W-:Y:S01]  /*16800*/  IMAD R10, R7, R17, R12 ;  /* 0x00000011070a7224 */ /* 0x000fe200078e020c */
[----:B------:R0:W-:Y:S01]  /*16810*/  STL [R1+0x1094], R21 ;  /* 0x0010941501007387 */ /* 0x0001e20000100800 */
[----:B------:R-:W-:Y:S02]  /*16820*/  IMAD.MOV R18, RZ, RZ, -R18 ;  /* 0x000000ffff127224 */ /* 0x000fe400078e0a12 */
[----:B------:R-:W-:Y:S01]  /*16830*/  @!P4 IMAD.IADD R15, R15, 0x1, -R7 ;  /* 0x000000010f0fc824 */ /* 0x000fe200078e0a07 */
[C---:B------:R-:W-:Y:S01]  /*16840*/  ISETP.GT.U32.AND P4, PT, R7.reuse, R10, PT ;  /* 0x0000000a0700720c */ /* 0x040fe20003f84070 */
[----:B------:R-:W-:Y:S01]  /*16850*/  IMAD R9, R7, R18, R9 ;  /* 0x0000001207097224 */ /* 0x000fe200078e0209 */
[----:B------:R-:W-:Y:S01]  /*16860*/  STL [R1+0x104], R20 ;  /* 0x0001041401007387 */ /* 0x000fe20000100800 */
[--C-:B------:R-:W-:Y:S01]  /*16870*/  @!P1 IMAD.IADD R2, R2, 0x1, -R7.reuse ;  /* 0x0000000102029824 */ /* 0x100fe200078e0a07 */
[----:B------:R-:W-:Y:S01]  /*16880*/  ISETP.GE.AND P1, PT, R4, RZ, PT ;  /* 0x000000ff0400720c */ /* 0x000fe20003f26270 */
[----:B------:R-:W-:Y:S01]  /*16890*/  VIADD R4, R3, 0x1b1 ;  /* 0x000001b103047836 */ /* 0x000fe20000000000 */
[----:B------:R-:W-:Y:S01]  /*168a0*/  ISETP.GT.U32.AND P6, PT, R7, R9, PT ;  /* 0x000000090700720c */ /* 0x000fe20003fc4070 */
[----:B------:R-:W-:Y:S01]  /*168b0*/  @!P5 IMAD.IADD R14, R14, 0x1, -R7 ;  /* 0x000000010e0ed824 */ /* 0x000fe200078e0a07 */
[----:B------:R1:W-:Y:S01]  /*168c0*/  STL [R1+0x140], R16 ;  /* 0x0001401001007387 */ /* 0x0003e20000100800 */
[----:B------:R-:W-:Y:S01]  /*168d0*/  VIADD R5, R3, 0x1b0 ;  /* 0x000001b003057836 */ /* 0x000fe20000000000 */
[----:B------:R-:W-:Y:S01]  /*168e0*/  IABS R12, R4 ;  /* 0x00000004000c7213 */ /* 0x000fe20000000000 */
[----:B0-----:R-:W-:Y:S01]  /*168f0*/  IMAD.MOV.U32 R21, RZ, RZ, R15 ;  /* 0x000000ffff157224 */ /* 0x001fe200078e000f */
[----:B------:R-:W-:Y:S01]  /*16900*/  ISETP.GT.U32.AND P5, PT, R7, R14, PT ;  /* 0x0000000e0700720c */ /* 0x000fe20003fa4070 */
[----:B------:R-:W-:Y:S01]  /*16910*/  @!P4 IMAD.IADD R10, R10, 0x1, -R7 ;  /* 0x000000010a0ac824 */ /* 0x000fe200078e0a07 */
[----:B------:R0:W-:Y:S01]  /*16920*/  STL [R1+0x1098], R13 ;  /* 0x0010980d01007387 */ /* 0x0001e20000100800 */
[----:B------:R-:W-:Y:S01]  /*16930*/  IMAD.HI.U32 R17, R8, R12, RZ ;  /* 0x0000000c08117227 */ /* 0x000fe200078e00ff */
[----:B------:R-:W-:-:S02]  /*16940*/  IABS R6, R5 ;  /* 0x0000000500067213 */ /* 0x000fc40000000000 */
[----:B------:R-:W-:Y:S01]  /*16950*/  ISETP.GT.U32.AND P4, PT, R7, R10, PT ;  /* 0x0000000a0700720c */ /* 0x000fe20003f84070 */
[----:B------:R-:W-:Y:S01]  /*16960*/  @!P6 IMAD.IADD R9, R9, 0x1, -R7 ;  /* 0x000000010909e824 */ /* 0x000fe200078e0a07 */
[----:B------:R-:W-:Y:S01]  /*16970*/  ISETP.GE.AND P6, PT, R11, RZ, PT ;  /* 0x000000ff0b00720c */ /* 0x000fe20003fc6270 */
[----:B------:R-:W-:Y:S02]  /*16980*/  IMAD.MOV R17, RZ, RZ, -R17 ;  /* 0x000000ffff117224 */ /* 0x000fe400078e0a11 */
[----:B-1----:R-:W-:-:S04]  /*16990*/  IMAD.HI.U32 R16, R8, R6, RZ ;  /* 0x0000000608107227 */ /* 0x002fc800078e00ff */
[----:B0-----:R-:W-:Y:S02]  /*169a0*/  IMAD.MOV.U32 R13, RZ, RZ, R2 ;  /* 0x000000ffff0d7224 */ /* 0x001fe400078e0002 */
[----:B------:R-:W-:Y:S01]  /*169b0*/  @!P5 IMAD.IADD R14, R14, 0x1, -R7 ;  /* 0x000000010e0ed824 */ /* 0x000fe200078e0a07 */
[----:B------:R-:W-:Y:S01]  /*169c0*/  ISETP.GE.AND P5, PT, R5, RZ, PT ;  /* 0x000000ff0500720c */ /* 0x000fe20003fa6270 */
[----:B------:R-:W-:Y:S01]  /*169d0*/  @!P2 IMAD.MOV R13, RZ, RZ, -R13 ;  /* 0x000000ffff0da224 */ /* 0x000fe200078e0a0d */
[C---:B------:R-:W-:Y:S01]  /*169e0*/  ISETP.GT.U32.AND P2, PT, R7.reuse, R9, PT ;  /* 0x000000090700720c */ /* 0x040fe20003f44070 */
[C---:B------:R-:W-:Y:S02]  /*169f0*/  IMAD R5, R7.reuse, R17, R12 ;  /* 0x0000001107057224 */ /* 0x040fe400078e020c */
[----:B------:R-:W-:Y:S01]  /*16a00*/  IMAD.MOV R16, RZ, RZ, -R16 ;  /* 0x000000ffff107224 */ /* 0x000fe200078e0a10 */
[----:B------:R0:W-:Y:S01]  /*16a10*/  STL [R1+0x1090], R13 ;  /* 0x0010900d01007387 */ /* 0x0001e20000100800 */
[----:B------:R-:W-:Y:S01]  /*16a20*/  @!P4 IMAD.IADD R10, R10, 0x1, -R7 ;  /* 0x000000010a0ac824 */ /* 0x000fe200078e0a07 */
[C---:B------:R-:W-:Y:S01]  /*16a30*/  ISETP.GT.U32.AND P4, PT, R7.reuse, R5, PT ;  /* 0x000000050700720c */ /* 0x040fe20003f84070 */
[----:B------:R-:W-:-:S02]  /*16a40*/  IMAD R6, R7, R16, R6 ;  /* 0x0000001007067224 */ /* 0x000fc400078e0206 */
[C---:B------:R-:W-:Y:S02]  /*16a50*/  VIADD R11, R3.reuse, 0x1b2 ;  /* 0x000001b2030b7836 */ /* 0x040fe40000000000 */
[----:B------:R-:W-:Y:S02]  /*16a60*/  VIADD R12, R3, 0x1b4 ;  /* 0x000001b4030c7836 */ /* 0x000fe40000000000 */
[----:B------:R-:W-:Y:S01]  /*16a70*/  @!P2 IMAD.IADD R9, R9, 0x1, -R7 ;  /* 0x000000010909a824 */ /* 0x000fe200078e0a07 */
[----:B------:R-:W-:Y:S01]  /*16a80*/  ISETP.GT.U32.AND P2, PT, R7, R6, PT ;  /* 0x000000060700720c */ /* 0x000fe20003f44070 */
[----:B0-----:R-:W-:Y:S01]  /*16a90*/  VIADD R13, R3, 0x1b3 ;  /* 0x000001b3030d7836 */ /* 0x001fe20000000000 */
[----:B------:R-:W-:Y:S01]  /*16aa0*/  IABS R2, R11 ;  /* 0x0000000b00027213 */ /* 0x000fe20000000000 */
[----:B------:R-:W-:Y:S01]  /*16ab0*/  @!P3 IMAD.MOV R21, RZ, RZ, -R21 ;  /* 0x000000ffff15b224 */ /* 0x000fe200078e0a15 */
[----:B------:R-:W-:Y:S01]  /*16ac0*/  IABS R18, R12 ;  /* 0x0000000c00127213 */ /* 0x000fe20000000000 */
[----:B------:R-:W-:Y:S01]  /*16ad0*/  @!P4 IMAD.IADD R5, R5, 0x1, -R7 ;  /* 0x000000010505c824 */ /* 0x000fe200078e0a07 */
[----:B------:R-:W-:Y:S01]  /*16ae0*/  IABS R16, R13 ;  /* 0x0000000d00107213 */ /* 0x000fe20000000000 */
[C---:B------:R-:W-:Y:S01]  /*16af0*/  IMAD.HI.U32 R19, R8.reuse, R2, RZ ;  /* 0x0000000208137227 */ /* 0x040fe200078e00ff */
[----:B------:R-:W-:Y:S02]  /*16b00*/  STL [R1+0x1088], R21 ;  /* 0x0010881501007387 */ /* 0x000fe40000100800 */
[----:B------:R-:W-:Y:S01]  /*16b10*/  ISETP.GT.U32.AND P3, PT, R7, R5, PT ;  /* 0x000000050700720c */ /* 0x000fe20003f64070 */
[----:B------:R-:W-:-:S04]  /*16b20*/  IMAD.HI.U32 R15, R8, R18, RZ ;  /* 0x00000012080f7227 */ /* 0x000fc800078e00ff */
[----:B------:R-:W-:Y:S01]  /*16b30*/  @!P2 IMAD.IADD R6, R6, 0x1, -R7 ;  /* 0x000000010606a824 */ /* 0x000fe200078e0a07 */
[----:B------:R-:W-:Y:S01]  /*16b40*/  ISETP.GE.AND P2, PT, R4, RZ, PT ;  /* 0x000000ff0400720c */ /* 0x000fe20003f46270 */
[----:B------:R-:W-:Y:S02]  /*16b50*/  IMAD.MOV R19, RZ, RZ, -R19 ;  /* 0x000000ffff137224 */ /* 0x000fe400078e0a13 */
[----:B------:R-:W-:Y:S01]  /*16b60*/  IMAD.MOV R15, RZ, RZ, -R15 ;  /* 0x000000ffff0f7224 */ /* 0x000fe200078e0a0f */
[C---:B------:R-:W-:Y:S01]  /*16b70*/  ISETP.GT.U32.AND P4, PT, R7.reuse, R6, PT ;  /* 0x000000060700720c */ /* 0x040fe20003f84070 */
[----:B------:R-:W-:Y:S02]  /*16b80*/  IMAD R2, R7, R19, R2 ;  /* 0x0000001307027224 */ /* 0x000fe400078e0202 */
[----:B------:R-:W-:Y:S02]  /*16b90*/  IMAD.MOV.U32 R20, RZ, RZ, R9 ;  /* 0x000000ffff147224 */ /* 0x000fe400078e0009 */
[----:B------:R-:W-:-:S04]  /*16ba0*/  IMAD.HI.U32 R17, R8, R16, RZ ;  /* 0x0000001008117227 */ /* 0x000fc800078e00ff */
[C---:B------:R-:W-:Y:S02]  /*16bb0*/  IMAD R18, R7.reuse, R15, R18 ;  /* 0x0000000f07127224 */ /* 0x040fe400078e0212 */
[----:B------:R-:W-:Y:S01]  /*16bc0*/  @!P0 IMAD.MOV R20, RZ, RZ, -R20 ;  /* 0x000000ffff148224 */ /* 0x000fe200078e0a14 */
[----:B------:R-:W-:Y:S01]  /*16bd0*/  ISETP.GT.U32.AND P0, PT, R7, R2, PT ;  /* 0x000000020700720c */ /* 0x000fe20003f04070 */
[----:B------:R-:W-:Y:S02]  /*16be0*/  IMAD.MOV R17, RZ, RZ, -R17 ;  /* 0x000000ffff117224 */ /* 0x000fe400078e0a11 */
[----:B------:R-:W-:Y:S01]  /*16bf0*/  @!P3 IMAD.IADD R5, R5, 0x1, -R7 ;  /* 0x000000010505b824 */ /* 0x000fe200078e0a07 */
[----:B------:R-:W-:Y:S01]  /*16c00*/  ISETP.GT.U32.AND P3, PT, R7, R18, PT ;  /* 0x000000120700720c */ /* 0x000fe20003f64070 */
[----:B------:R-:W-:Y:S01]  /*16c10*/  VIADD R4, R3, 0x1b5 ;  /* 0x000001b503047836 */ /* 0x000fe20000000000 */
[----:B------:R-:W-:Y:S01]  /*16c20*/  STL [R1+0x10bc], R20 ;  /* 0x0010bc1401007387 */ /* 0x000fe20000100800 */
[----:B------:R-:W-:-:S02]  /*16c30*/  IMAD R16, R7, R17, R16 ;  /* 0x0000001107107224 */ /* 0x000fc400078e0210 */
[----:B------:R-:W-:Y:S01]  /*16c40*/  IMAD.MOV.U32 R9, RZ, RZ, R10 ;  /* 0x000000ffff097224 */ /* 0x000fe200078e000a */
[----:B------:R-:W-:Y:S01]  /*16c50*/  IABS R17, R4 ;  /* 0x0000000400117213 */ /* 0x000fe20000000000 */
[----:B------:R-:W-:Y:S01]  /*16c60*/  @!P1 IMAD.MOV R14, RZ, RZ, -R14 ;  /* 0x000000ffff0e9224 */ /* 0x000fe200078e0a0e */
[----:B------:R-:W-:Y:S01]  /*16c70*/  ISETP.GE.AND P1, PT, R11, RZ, PT ;  /* 0x000000ff0b00720c */ /* 0x000fe20003f26270 */
[----:B------:R-:W-:Y:S01]  /*16c80*/  @!P4 IMAD.IADD R6, R6, 0x1, -R7 ;  /* 0x000000010606c824 */ /* 0x000fe200078e0a07 */
[----:B------:R-:W-:Y:S01]  /*16c90*/  ISETP.GE.AND P4, PT, R13, RZ, PT ;  /* 0x000000ff0d00720c */ /* 0x000fe20003f86270 */
[----:B------:R-:W-:Y:S01]  /*16ca0*/  VIADD R10, R3, 0x1b6 ;  /* 0x000001b6030a7836 */ /* 0x000fe20000000000 */
[----:B------:R0:W-:Y:S01]  /*16cb0*/  STL [R1+0x10b8], R14 ;  /* 0x0010b80e01007387 */ /* 0x0001e20000100800 */
[----:B------:R-:W-:Y:S01]  /*16cc0*/  @!P6 IMAD.MOV R9, RZ, RZ, -R9 ;  /* 0x000000ffff09e224 */ /* 0x000fe200078e0a09 */
[----:B------:R-:W-:Y:S01]  /*16cd0*/  ISETP.GT.U32.AND P6, PT, R7, R16, PT ;  /* 0x000000100700720c */ /* 0x000fe20003fc4070 */
[----:B------:R-:W-:-:S03]  /*16ce0*/  IMAD.HI.U32 R11, R8, R17, RZ ;  /* 0x00000011080b7227 */ /* 0x000fc600078e00ff */
[----:B------:R1:W-:Y:S01]  /*16cf0*/  STL [R1+0x10d8], R9 ;  /* 0x0010d80901007387 */ /* 0x0003e20000100800 */
[--C-:B------:R-:W-:Y:S01]  /*16d00*/  @!P0 IMAD.IADD R2, R2, 0x1, -R7.reuse ;  /* 0x0000000102028824 */ /* 0x100fe200078e0a07 */
[----:B------:R-:W-:Y:S01]  /*16d10*/  ISETP.GE.AND P0, PT, R12, RZ, PT ;  /* 0x000000ff0c00720c */ /* 0x000fe20003f06270 */
[----:B------:R-:W-:Y:S02]  /*16d20*/  @!P3 IMAD.IADD R18, R18, 0x1, -R7 ;  /* 0x000000011212b824 */ /* 0x000fe400078e0a07 */
[----:B0-----:R-:W-:Y:S01]  /*16d30*/  IMAD.MOV.U32 R14, RZ, RZ, R6 ;  /* 0x000000ffff0e7224 */ /* 0x001fe200078e0006 */
[----:B------:R-:W-:Y:S01]  /*16d40*/  IABS R6, R10 ;  /* 0x0000000a00067213 */ /* 0x000fe20000000000 */
[----:B------:R-:W-:Y:S01]  /*16d50*/  IMAD.MOV R12, RZ, RZ, -R11 ;  /* 0x000000ffff0c7224 */ /* 0x000fe200078e0a0b */
[C---:B------:R-:W-:Y:S01]  /*16d60*/  ISETP.GT.U32.AND P3, PT, R7.reuse, R18, PT ;  /* 0x000000120700720c */ /* 0x040fe20003f64070 */
[----:B------:R-:W-:Y:S01]  /*16d70*/  @!P6 IMAD.IADD R16, R16, 0x1, -R7 ;  /* 0x000000011010e824 */ /* 0x000fe200078e0a07 */
[----:B------:R-:W-:Y:S01]  /*16d80*/  ISETP.GT.U32.AND P6, PT, R7, R2, PT ;  /* 0x000000020700720c */ /* 0x000fe20003fc4070 */
[----:B------:R-:W-:-:S02]  /*16d90*/  IMAD.MOV.U32 R11, RZ, RZ, R6 ;  /* 0x000000ffff0b7224 */ /* 0x000fc400078e0006 */
[----:B------:R-:W-:Y:S02]  /*16da0*/  IMAD R6, R7, R12, R17 ;  /* 0x0000000c07067224 */ /* 0x000fe400078e0211 */
[----:B------:R-:W-:-:S04]  /*16db0*/  IMAD.HI.U32 R12, R8, R11, RZ ;  /* 0x0000000b080c7227 */ /* 0x000fc800078e00ff */
[----:B------:R-:W-:Y:S02]  /*16dc0*/  IMAD.MOV.U32 R13, RZ, RZ, R5 ;  /* 0x000000ffff0d7224 */ /* 0x000fe400078e0005 */
[----:B------:R-:W-:Y:S02]  /*16dd0*/  IMAD.MOV R12, RZ, RZ, -R12 ;  /* 0x000000ffff0c7224 */ /* 0x000fe400078e0a0c */
[----:B------:R-:W-:Y:S01]  /*16de0*/  @!P5 IMAD.MOV R14, RZ, RZ, -R14 ;  /* 0x000000ffff0ed224 */ /* 0x000fe200078e0a0e */
[C---:B------:R-:W-:Y:S01]  /*16df0*/  ISETP.GT.U32.AND P5, PT, R7.reuse, R16, PT ;  /* 0x000000100700720c */ /* 0x040fe20003fa4070 */
[----:B------:R-:W-:Y:S01]  /*16e00*/  @!P2 IMAD.MOV R13, RZ, RZ, -R13 ;  /* 0x000000ffff0da224 */ /* 0x000fe200078e0a0d */
[----:B------:R-:W-:Y:S01]  /*16e10*/  ISETP.GE.AND P2, PT, R4, RZ, PT ;  /* 0x000000ff0400720c */ /* 0x000fe20003f46270 */
[----:B------:R-:W-:Y:S01]  /*16e20*/  IMAD R4, R7, R12, R11 ;  /* 0x0000000c07047224 */ /* 0x000fe200078e020b */
[----:B------:R-:W-:Y:S01]  /*16e30*/  STL [R1+0x10c], R14 ;  /* 0x00010c0e01007387 */ /* 0x000fe20000100800 */
[----:B------:R-:W-:-:S02]  /*16e40*/  @!P3 IMAD.IADD R18, R18, 0x1, -R7 ;  /* 0x000000011212b824 */ /* 0x000fc400078e0a07 */
[----:B-1----:R-:W-:Y:S01]  /*16e50*/  VIADD R9, R3, 0x1b7 ;  /* 0x000001b703097836 */ /* 0x002fe20000000000 */
[C---:B------:R-:W-:Y:S01]  /*16e60*/  ISETP.GT.U32.AND P3, PT, R7.reuse, R4, PT ;  /* 0x000000040700720c */ /* 0x040fe20003f64070 */
[--C-:B------:R-:W-:Y:S01]  /*16e70*/  @!P6 IMAD.IADD R2, R2, 0x1, -R7.reuse ;  /* 0x000000010202e824 */ /* 0x100fe200078e0a07 */
[----:B------:R-:W-:Y:S01]  /*16e80*/  ISETP.GT.U32.AND P6, PT, R7, R6, PT ;  /* 0x000000060700720c */ /* 0x000fe20003fc4070 */
[----:B------:R0:W-:Y:S01]  /*16e90*/  STL [R1+0x114], R13 ;  /* 0x0001140d01007387 */ /* 0x0001e20000100800 */
[----:B------:R-:W-:Y:S01]  /*16ea0*/  IABS R5, R9 ;  /* 0x0000000900057213 */ /* 0x000fe20000000000 */
[----:B------:R-:W-:Y:S01]  /*16eb0*/  @!P5 IMAD.IADD R16, R16, 0x1, -R7 ;  /* 0x000000011010d824 */ /* 0x000fe200078e0a07 */
[----:B------:R-:W-:Y:S01]  /*16ec0*/  ISETP.GE.AND P5, PT, R10, RZ, PT ;  /* 0x000000ff0a00720c */ /* 0x000fe20003fa6270 */
[----:B------:R-:W-:Y:S02]  /*16ed0*/  VIADD R10, R3, 0x1b8 ;  /* 0x000001b8030a7836 */ /* 0x000fe40000000000 */
[----:B------:R-:W-:-:S04]  /*16ee0*/  IMAD.HI.U32 R12, R8, R5, RZ ;  /* 0x00000005080c7227 */ /* 0x000fc800078e00ff */
[----:B------:R-:W-:Y:S01]  /*16ef0*/  @!P3 IMAD.IADD R4, R4, 0x1, -R7 ;  /* 0x000000010404b824 */ /* 0x000fe200078e0a07 */
[----:B0-----:R-:W-:Y:S01]  /*16f00*/  IABS R13, R10 ;  /* 0x0000000a000d7213 */ /* 0x001fe20000000000 */
[----:B------:R-:W-:Y:S02]  /*16f10*/  IMAD.MOV R12, RZ, RZ, -R12 ;  /* 0x000000ffff0c7224 */ /* 0x000fe400078e0a0c */
[----:B------:R-:W-:Y:S01]  /*16f20*/  IMAD.MOV.U32 R15, RZ, RZ, R2 ;  /* 0x000000ffff0f7224 */ /* 0x000fe200078e0002 */
[----:B------:R-:W-:Y:S01]  /*16f30*/  ISETP.GT.U32.AND P3, PT, R7, R4, PT ;  /* 0x000000040700720c */ /* 0x000fe20003f64070 */
[----:B------:R-:W-:-:S04]  /*16f40*/  IMAD.HI.U32 R2, R8, R13, RZ ;  /* 0x0000000d08027227 */ /* 0x000fc800078e00ff */
[----:B------:R-:W-:Y:S01]  /*16f50*/  @!P6 IMAD.IADD R6, R6, 0x1, -R7 ;  /* 0x000000010606e824 */ /* 0x000fe200078e0a07 */
[----:B------:R-:W-:Y:S01]  /*16f60*/  ISETP.GE.AND P6, PT, R9, RZ, PT ;  /* 0x000000ff0900720c */ /* 0x000fe20003fc6270 */
[----:B------:R-:W-:Y:S02]  /*16f70*/  IMAD R12, R7, R12, R5 ;  /* 0x0000000c070c7224 */ /* 0x000fe400078e0205 */
[----:B------:R-:W-:Y:S02]  /*16f80*/  IMAD.MOV R9, RZ, RZ, -R2 ;  /* 0x000000ffff097224 */ /* 0x000fe400078e0a02 */
[----:B------:R-:W-:Y:S02]  /*16f90*/  VIADD R11, R3, 0x1b9 ;  /* 0x000001b9030b7836 */ /* 0x000fe40000000000 */
[----:B------:R-:W-:Y:S01]  /*16fa0*/  @!P1 IMAD.MOV R15, RZ, RZ, -R15 ;  /* 0x000000ffff0f9224 */ /* 0x000fe200078e0a0f */
[C---:B------:R-:W-:Y:S01]  /*16fb0*/  ISETP.GT.U32.AND P1, PT, R7.reuse, R6, PT ;  /* 0x000000060700720c */ /* 0x040fe20003f24070 */
[----:B------:R-:W-:Y:S01]  /*16fc0*/  @!P4 IMAD.MOV R16, RZ, RZ, -R16 ;  /* 0x000000ffff10c224 */ /* 0x000fe200078e0a10 */
[C---:B------:R-:W-:Y:S01]  /*16fd0*/  ISETP.GT.U32.AND P4, PT, R7.reuse, R12, PT ;  /* 0x0000000c0700720c */ /* 0x040fe20003f84070 */
[----:B------:R-:W-:Y:S01]  /*16fe0*/  IMAD R13, R7, R9, R13 ;  /* 0x00000009070d7224 */ /* 0x000fe200078e020d */
[----:B------:R-:W-:Y:S01]  /*16ff0*/  IABS R14, R11 ;  /* 0x0000000b000e7213 */ /* 0x000fe20000000000 */
[----:B------:R0:W-:Y:S01]  /*17000*/  STL [R1+0x109c], R15 ;  /* 0x00109c0f01007387 */ /* 0x0001e20000100800 */
[----:B------:R-:W-:-:S02]  /*17010*/  @!P3 IMAD.IADD R4, R4, 0x1, -R7 ;  /* 0x000000010404b824 */ /* 0x000fc400078e0a07 */
[----:B------:R-:W-:Y:S01]  /*17020*/  ISETP.GT.U32.AND P3, PT, R7, R13, PT ;  /* 0x0000000d0700720c */ /* 0x000fe20003f64070 */
[----:B------:R-:W-:Y:S01]  /*17030*/  IMAD.HI.U32 R5, R8, R14, RZ ;  /* 0x0000000e08057227 */ /* 0x000fe200078e00ff */
[----:B------:R1:W-:Y:S03]  /*17040*/  STL [R1+0x10a4], R16 ;  /* 0x0010a41001007387 */ /* 0x0003e60000100800 */
[----:B------:R-:W-:Y:S02]  /*17050*/  IMAD.MOV R5, RZ, RZ, -R5 ;  /* 0x000000ffff057224 */ /* 0x000fe400078e0a05 */
[----:B0-----:R-:W-:Y:S02]  /*17060*/  IMAD.MOV.U32 R15, RZ, RZ, R18 ;  /* 0x000000ffff0f7224 */ /* 0x001fe400078e0012 */
[----:B------:R-:W-:Y:S01]  /*17070*/  @!P1 IMAD.IADD R6, R6, 0x1, -R7 ;  /* 0x0000000106069824 */ /* 0x000fe200078e0a07 */
[----:B------:R-:W-:Y:S01]  /*17080*/  ISETP.GE.AND P1, PT, R11, RZ, PT ;  /* 0x000000ff0b00720c */ /* 0x000fe20003f26270 */
[----:B------:R-:W-:Y:S01]  /*17090*/  @!P0 IMAD.MOV R15, RZ, RZ, -R15 ;  /* 0x000000ffff0f8224 */ /* 0x000fe200078e0a0f */
[----:B------:R-:W-:Y:S01]  /*170a0*/  ISETP.GE.AND P0, PT, R10, RZ, PT ;  /* 0x000000ff0a00720c */ /* 0x000fe20003f06270 */
[----:B------:R-:W-:-:S02]  /*170b0*/  @!P4 IMAD.IADD R12, R12, 0x1, -R7 ;  /* 0x000000010c0cc824 */ /* 0x000fc400078e0a07 */
[----:B------:R-:W-:Y:S01]  /*170c0*/  VIADD R2, R3, 0x1ba ;  /* 0x000001ba03027836 */ /* 0x000fe20000000000 */
[----:B------:R0:W-:Y:S01]  /*170d0*/  STL [R1+0x10b4], R15 ;  /* 0x0010b40f01007387 */ /* 0x0001e20000100800 */
[----:B------:R-:W-:Y:S01]  /*170e0*/  IMAD.MOV.U32 R17, RZ, RZ, R6 ;  /* 0x000000ffff117224 */ /* 0x000fe200078e0006 */
[----:B------:R-:W-:Y:S01]  /*170f0*/  ISETP.GT.U32.AND P4, PT, R7, R12, PT ;  /* 0x0000000c0700720c */ /* 0x000fe20003f84070 */
[----:B------:R-:W-:Y:S01]  /*17100*/  @!P3 IMAD.IADD R13, R13, 0x1, -R7 ;  /* 0x000000010d0db824 */ /* 0x000fe200078e0a07 */
[----:B------:R-:W-:Y:S01]  /*17110*/  IABS R10, R2 ;  /* 0x00000002000a7213 */ /* 0x000fe20000000000 */
[----:B------:R-:W-:Y:S02]  /*17120*/  @!P2 IMAD.MOV R17, RZ, RZ, -R17 ;  /* 0x000000ffff11a224 */ /* 0x000fe400078e0a11 */
[----:B-1----:R-:W-:Y:S01]  /*17130*/  IMAD.MOV.U32 R16, RZ, RZ, R4 ;  /* 0x000000ffff107224 */ /* 0x002fe200078e0004 */
[C---:B------:R-:W-:Y:S01]  /*17140*/  ISETP.GT.U32.AND P3, PT, R7.reuse, R13, PT ;  /* 0x0000000d0700720c */ /* 0x040fe20003f64070 */
[----:B------:R-:W-:Y:S01]  /*17150*/  IMAD.HI.U32 R4, R8, R10, RZ ;  /* 0x0000000a08047227 */ /* 0x000fe200078e00ff */
[----:B------:R-:W-:Y:S03]  /*17160*/  STL [R1+0x10a8], R17 ;  /* 0x0010a81101007387 */ /* 0x000fe60000100800 */
[----:B0-----:R-:W-:-:S02]  /*17170*/  IMAD R15, R7, R5, R14 ;  /* 0x00000005070f7224 */ /* 0x001fc400078e020e */
[----:B------:R-:W-:Y:S02]  /*17180*/  VIADD R5, R3, 0x1bb ;  /* 0x000001bb03057836 */ /* 0x000fe40000000000 */
[----:B------:R-:W-:Y:S01]  /*17190*/  IMAD.MOV R4, RZ, RZ, -R4 ;  /* 0x000000ffff047224 */ /* 0x000fe200078e0a04 */
[----:B------:R-:W-:Y:S01]  /*171a0*/  ISETP.GT.U32.AND P2, PT, R7, R15, PT ;  /* 0x0000000f0700720c */ /* 0x000fe20003f44070 */
[--C-:B------:R-:W-:Y:S01]  /*171b0*/  @!P4 IMAD.IADD R12, R12, 0x1, -R7.reuse ;  /* 0x000000010c0cc824 */ /* 0x100fe200078e0a07 */
[----:B------:R-:W-:Y:S01]  /*171c0*/  IABS R11, R5 ;  /* 0x00000005000b7213 */ /* 0x000fe20000000000 */
[----:B------:R-:W-:Y:S01]  /*171d0*/  VIADD R9, R3, 0x1bc ;  /* 0x000001bc03097836 */ /* 0x000fe20000000000 */
[----:B------:R-:W-:Y:S01]  /*171e0*/  ISETP.GE.AND P4, PT, R5, RZ, PT ;  /* 0x000000ff0500720c */ /* 0x000fe20003f86270 */
[----:B------:R-:W-:Y:S02]  /*171f0*/  IMAD R5, R7, R4, R10 ;  /* 0x0000000407057224 */ /* 0x000fe400078e020a */
[----:B------:R-:W-:Y:S01]  /*17200*/  @!P5 IMAD.MOV R16, RZ, RZ, -R16 ;  /* 0x000000ffff10d224 */ /* 0x000fe200078e0a10 */
[----:B------:R-:W-:Y:S01]  /*17210*/  ISETP.GE.AND P5, PT, R2, RZ, PT ;  /* 0x000000ff0200720c */ /* 0x000fe20003fa6270 */
[--C-:B------:R-:W-:Y:S01]  /*17220*/  @!P3 IMAD.IADD R13, R13, 0x1, -R7.reuse ;  /* 0x000000010d0db824 */ /* 0x100fe200078e0a07 */
[----:B------:R-:W-:Y:S01]  /*17230*/  ISETP.GT.U32.AND P3, PT, R7, R5, PT ;  /* 0x000000050700720c */ /* 0x000fe20003f64070 */
[----:B------:R-:W-:Y:S01]  /*17240*/  IMAD.HI.U32 R2, R8, R11, RZ ;  /* 0x0000000b08027227 */ /* 0x000fe200078e00ff */
[----:B------:R-:W-:Y:S01]  /*17250*/  IABS R6, R9 ;  /* 0x0000000900067213 */ /* 0x000fe20000000000 */
[----:B------:R0:W-:Y:S02]  /*17260*/  STL [R1+0x10cc], R16 ;  /* 0x0010cc1001007387 */ /* 0x0001e40000100800 */
[----:B------:R-:W-:-:S02]  /*17270*/  @!P2 IMAD.IADD R15, R15, 0x1, -R7 ;  /* 0x000000010f0fa824 */ /* 0x000fc400078e0a07 */
[----:B------:R-:W-:Y:S02]  /*17280*/  IMAD.MOV R2, RZ, RZ, -R2 ;  /* 0x000000ffff027224 */ /* 0x000fe400078e0a02 */
[----:B------:R-:W-:Y:S01]  /*17290*/  IMAD.HI.U32 R14, R8, R6, RZ ;  /* 0x00000006080e7227 */ /* 0x000fe200078e00ff */
[----:B------:R-:W-:-:S03]  /*172a0*/  ISETP.GT.U32.AND P2, PT, R7, R15, PT ;  /* 0x0000000f0700720c */ /* 0x000fc60003f44070 */
[C---:B------:R-:W-:Y:S02]  /*172b0*/  IMAD R4, R7.reuse, R2, R11 ;  /* 0x0000000207047224 */ /* 0x040fe400078e020b */
[----:B------:R-:W-:Y:S02]  /*172c0*/  IMAD.MOV.U32 R10, RZ, RZ, R13 ;  /* 0x000000ffff0a7224 */ /* 0x000fe400078e000d */
[----:B------:R-:W-:Y:S02]  /*172d0*/  IMAD.MOV R14, RZ, RZ, -R14 ;  /* 0x000000ffff0e7224 */ /* 0x000fe400078e0a0e */
[----:B------:R-:W-:Y:S01]  /*172e0*/  @!P0 IMAD.MOV R10, RZ, RZ, -R10 ;  /* 0x000000ffff0a8224 */ /* 0x000fe200078e0a0a */
[----:B------:R-:W-:Y:S01]  /*172f0*/  ISETP.GT.U32.AND P0, PT, R7, R4, PT ;  /* 0x000000040700720c */ /* 0x000fe20003f04070 */
[--C-:B------:R-:W-:Y:S02]  /*17300*/  @!P3 IMAD.IADD R5, R5, 0x1, -R7.reuse ;  /* 0x000000010505b824 */ /* 0x100fe400078e0a07 */
[----:B------:R-:W-:-:S02]  /*17310*/  @!P2 IMAD.IADD R15, R15, 0x1, -R7 ;  /* 0x000000010f0fa824 */ /* 0x000fc400078e0a07 */
[C---:B------:R-:W-:Y:S01]  /*17320*/  IMAD R2, R7.reuse, R14, R6 ;  /* 0x0000000e07027224 */ /* 0x040fe200078e0206 */
[----:B------:R-:W-:Y:S01]  /*17330*/  ISETP.GT.U32.AND P3, PT, R7, R5, PT ;  /* 0x000000050700720c */ /* 0x000fe20003f64070 */
[----:B0-----:R-:W-:Y:S02]  /*17340*/  IMAD.MOV.U32 R16, RZ, RZ, R12 ;  /* 0x000000ffff107224 */ /* 0x001fe400078e000c */
[----:B------:R-:W-:Y:S02]  /*17350*/  VIADD R6, R3, 0x1be ;  /* 0x000001be03067836 */ /* 0x000fe40000000000 */
[----:B------:R-:W-:Y:S02]  /*17360*/  IMAD.MOV.U32 R17, RZ, RZ, R15 ;  /* 0x000000ffff117224 */ /* 0x000fe400078e000f */
[----:B------:R-:W-:Y:S01]  /*17370*/  @!P6 IMAD.MOV R16, RZ, RZ, -R16 ;  /* 0x000000ffff10e224 */ /* 0x000fe200078e0a10 */
[----:B------:R-:W-:Y:S01]  /*17380*/  IABS R12, R6 ;  /* 0x00000006000c7213 */ /* 0x000fe20000000000 */
[----:B------:R-:W-:Y:S01]  /*17390*/  @!P1 IMAD.MOV R17, RZ, RZ, -R17 ;  /* 0x000000ffff119224 */ /* 0x000fe200078e0a11 */
[----:B------:R-:W-:Y:S01]  /*173a0*/  ISETP.GT.U32.AND P1, PT, R7, R2, PT ;  /* 0x000000020700720c */ /* 0x000fe20003f24070 */
[--C-:B------:R-:W-:Y:S01]  /*173b0*/  @!P0 IMAD.IADD R4, R4, 0x1, -R7.reuse ;  /* 0x0000000104048824 */ /* 0x100fe200078e0a07 */
[----:B------:R0:W-:Y:S01]  /*173c0*/  STL [R1+0x10c8], R16 ;  /* 0x0010c81001007387 */ /* 0x0001e20000100800 */
[----:B------:R-:W-:Y:S01]  /*173d0*/  VIADD R11, R3, 0x1bd ;  /* 0x000001bd030b7836 */ /* 0x000fe20000000000 */
[----:B------:R-:W-:Y:S01]  /*173e0*/  ISETP.GE.AND P6, PT, R9, RZ, PT ;  /* 0x000000ff0900720c */ /* 0x000fe20003fc6270 */
[----:B------:R-:W-:Y:S01]  /*173f0*/  @!P3 IMAD.IADD R5, R5, 0x1, -R7 ;  /* 0x000000010505b824 */ /* 0x000fe200078e0a07 */
[----:B------:R-:W-:Y:S01]  /*17400*/  ISETP.GT.U32.AND P0, PT, R7, R4, PT ;  /* 0x000000040700720c */ /* 0x000fe20003f04070 */
[----:B------:R-:W-:Y:S01]  /*17410*/  VIADD R9, R3, 0x1bf ;  /* 0x000001bf03097836 */ /* 0x000fe20000000000 */
[----:B------:R-:W-:Y:S01]  /*17420*/  ISETP.GE.AND P2, PT, R11, RZ, PT ;  /* 0x000000ff0b00720c */ /* 0x000fe20003f46270 */
[----:B------:R-:W-:Y:S01]  /*17430*/  IMAD.MOV.U32 R19, RZ, RZ, R5 ;  /* 0x000000ffff137224 */ /* 0x000fe200078e0005 */
[----:B------:R-:W-:Y:S01]  /*17440*/  IABS R11, R11 ;  /* 0x0000000b000b7213 */ /* 0x000fe20000000000 */
[----:B------:R-:W-:Y:S01]  /*17450*/  VIADD R5, R3, 0x1c1 ;  /* 0x000001c103057836 */ /* 0x000fe20000000000 */
[----:B------:R1:W-:Y:S01]  /*17460*/  STL [R1+0x138], R10 ;  /* 0x0001380a01007387 */ /* 0x0003e20000100800 */
[----:B0-----:R-:W-:Y:S01]  /*17470*/  IMAD.HI.U32 R16, R8, R12, RZ ;  /* 0x0000000c08107227 */ /* 0x001fe200078e00ff */
[----:B------:R-:W-:-:S02]  /*17480*/  IABS R13, R9 ;  /* 0x00000009000d7213 */ /* 0x000fc40000000000 */
[----:B------:R0:W-:Y:S01]  /*17490*/  STL [R1+0x13c], R17 ;  /* 0x00013c1101007387 */ /* 0x0001e20000100800 */
[----:B------:R-:W-:Y:S01]  /*174a0*/  IMAD.MOV R16, RZ, RZ, -R16 ;  /* 0x000000ffff107224 */ /* 0x000fe200078e0a10 */
[----:B------:R-:W-:Y:S01]  /*174b0*/  ISETP.GE.AND P3, PT, R6, RZ, PT ;  /* 0x000000ff0600720c */ /* 0x000fe20003f66270 */
[----:B------:R-:W-:Y:S02]  /*174c0*/  @!P1 IMAD.IADD R2, R2, 0x1, -R7 ;  /* 0x0000000102029824 */ /* 0x000fe400078e0a07 */
[C---:B------:R-:W-:Y:S02]  /*174d0*/  IMAD R12, R7.reuse, R16, R12 ;  /* 0x00000010070c7224 */ /* 0x040fe400078e020c */
[----:B------:R-:W-:Y:S01]  /*174e0*/  @!P5 IMAD.MOV R19, RZ, RZ, -R19 ;  /* 0x000000ffff13d224 */ /* 0x000fe200078e0a13 */
[C---:B------:R-:W-:Y:S01]  /*174f0*/  ISETP.GT.U32.AND P1, PT, R7.reuse, R2, PT ;  /* 0x000000020700720c */ /* 0x040fe20003f24070 */
[----:B------:R-:W-:Y:S01]  /*17500*/  IMAD.HI.U32 R15, R8, R11, RZ ;  /* 0x0000000b080f7227 */ /* 0x000fe200078e00ff */
[----:B------:R-:W-:-:S02]  /*17510*/  ISETP.GT.U32.AND P5, PT, R7, R12, PT ;  /* 0x0000000c0700720c */ /* 0x000fc40003fa4070 */
[----:B------:R-:W-:Y:S01]  /*17520*/  STL [R1+0x1080], R19 ;  /* 0x0010801301007387 */ /* 0x000fe20000100800 */
[----:B------:R-:W-:Y:S02]  /*17530*/  @!P0 IMAD.IADD R4, R4, 0x1, -R7 ;  /* 0x0000000104048824 */ /* 0x000fe400078e0a07 */
[----:B------:R-:W-:Y:S02]  /*17540*/  IMAD.MOV R15, RZ, RZ, -R15 ;  /* 0x000000ffff0f7224 */ /* 0x000fe400078e0a0f */
[----:B------:R-:W-:Y:S02]  /*17550*/  IMAD.MOV.U32 R18, RZ, RZ, R4 ;  /* 0x000000ffff127224 */ /* 0x000fe400078e0004 */
[----:B------:R-:W-:Y:S01]  /*17560*/  IMAD R11, R7, R15, R11 ;  /* 0x0000000f070b7224 */ /* 0x000fe200078e020b */
[----:B------:R-:W-:Y:S01]  /*17570*/  IABS R15, R5 ;  /* 0x00000005000f7213 */ /* 0x000fe20000000000 */
[----:B-1----:R-:W-:Y:S02]  /*17580*/  VIADD R10, R3, 0x1c0 ;  /* 0x000001c0030a7836 */ /* 0x002fe40000000000 */
[----:B------:R-:W-:Y:S01]  /*17590*/  @!P4 IMAD.MOV R18, RZ, RZ, -R18 ;  /* 0x000000ffff12c224 */ /* 0x000fe200078e0a12 */
[C---:B------:R-:W-:Y:S01]  /*175a0*/  ISETP.GT.U32.AND P0, PT, R7.reuse, R11, PT ;  /* 0x0000000b0700720c */ /* 0x040fe20003f04070 */
[--C-:B------:R-:W-:Y:S01]  /*175b0*/  @!P5 IMAD.IADD R12, R12, 0x1, -R7.reuse ;  /* 0x000000010c0cd824 */ /* 0x100fe200078e0a07 */
[----:B------:R-:W-:Y:S01]  /*175c0*/  IABS R14, R10 ;  /* 0x0000000a000e7213 */ /* 0x000fe20000000000 */
[----:B------:R-:W-:Y:S01]  /*175d0*/  @!P1 IMAD.IADD R2, R2, 0x1, -R7 ;  /* 0x0000000102029824 */ /* 0x000fe200078e0a07 */
[----:B------:R1:W-:Y:S01]  /*175e0*/  STL [R1+0x1084], R18 ;  /* 0x0010841201007387 */ /* 0x0003e20000100800 */
[----:B0-----:R-:W-:Y:S01]  /*175f0*/  IMAD.HI.U32 R17, R8, R13, RZ ;  /* 0x0000000d08117227 */ /* 0x001fe200078e00ff */
[----:B------:R-:W-:-:S02]  /*17600*/  ISETP.GT.U32.AND P5, PT, R7, R12, PT ;  /* 0x0000000c0700720c */ /* 0x000fc40003fa4070 */
[----:B------:R-:W-:Y:S01]  /*17610*/  ISETP.GE.AND P4, PT, R9, RZ, PT ;  /* 0x000000ff0900720c */ /* 0x000fe20003f86270 */
[----:B------:R-:W-:Y:S02]  /*17620*/  IMAD.MOV R17, RZ, RZ, -R17 ;  /* 0x000000ffff117224 */ /* 0x000fe400078e0a11 */
[----:B------:R-:W-:-:S04]  /*17630*/  IMAD.HI.U32 R6, R8, R14, RZ ;  /* 0x0000000e08067227 */ /* 0x000fc800078e00ff */
[----:B-1----:R-:W-:Y:S02]  /*17640*/  IMAD.MOV.U32 R18, RZ, RZ, R2 ;  /* 0x000000ffff127224 */ /* 0x002fe400078e0002 */
[----:B------:R-:W-:-:S04]  /*17650*/  IMAD.HI.U32 R2, R8, R15, RZ ;  /* 0x0000000f08027227 */ /* 0x000fc800078e00ff */
[----:B------:R-:W-:Y:S02]  /*17660*/  IMAD.MOV R2, RZ, RZ, -R2 ;  /* 0x000000ffff027224 */ /* 0x000fe400078e0a02 */
[----:B------:R-:W-:Y:S02]  /*17670*/  IMAD R4, R7, R17, R13 ;  /* 0x0000001107047224 */ /* 0x000fe400078e020d */
[----:B------:R-:W-:Y:S02]  /*17680*/  IMAD.MOV R6, RZ, RZ, -R6 ;  /* 0x000000ffff067224 */ /* 0x000fe400078e0a06 */
[----:B------:R-:W-:Y:S01]  /*17690*/  @!P0 IMAD.IADD R11, R11, 0x1, -R7 ;  /* 0x000000010b0b8824 */ /* 0x000fe200078e0a07 */
[C---:B------:R-:W-:Y:S01]  /*176a0*/  ISETP.GT.U32.AND P1, PT, R7.reuse, R4, PT ;  /* 0x000000040700720c */ /* 0x040fe20003f24070 */
[C---:B------:R-:W-:Y:S02]  /*176b0*/  IMAD R2, R7.reuse, R2, R15 ;  /* 0x0000000207027224 */ /* 0x040fe400078e020f */
[C---:B------:R-:W-:Y:S01]  /*176c0*/  IMAD R14, R7.reuse, R6, R14 ;  /* 0x00000006070e7224 */ /* 0x040fe200078e020e */
[C---:B------:R-:W-:Y:S01]  /*176d0*/  ISETP.GT.U32.AND P0, PT, R7.reuse, R11, PT ;  /* 0x0000000b0700720c */ /* 0x040fe20003f04070 */
[----:B------:R-:W-:Y:S01]  /*176e0*/  @!P5 IMAD.IADD R12, R12, 0x1, -R7 ;  /* 0x000000010c0cd824 */ /* 0x000fe200078e0a07 */
[C---:B------:R-:W-:Y:S01]  /*176f0*/  ISETP.GT.U32.AND P5, PT, R7.reuse, R2, PT ;  /* 0x000000020700720c */ /* 0x040fe20003fa4070 */
[----:B------:R-:W-:Y:S01]  /*17700*/  @!P6 IMAD.MOV R18, RZ, RZ, -R18 ;  /* 0x000000ffff12e224 */ /* 0x000fe200078e0a12 */
[----:B------:R-:W-:Y:S01]  /*17710*/  ISETP.GT.U32.AND P6, PT, R7, R14, PT ;  /* 0x0000000e0700720c */ /* 0x000fe20003fc4070 */
[----:B------:R-:W-:-:S02]  /*17720*/  VIADD R9, R3, 0x1c3 ;  /* 0x000001c303097836 */ /* 0x000fc40000000000 */
[----:B------:R-:W-:Y:S01]  /*17730*/  VIADD R6, R3, 0x1c2 ;  /* 0x000001c203067836 */ /* 0x000fe20000000000 */
[----:B------:R0:W-:Y:S01]  /*17740*/  STL [R1+0x107c], R18 ;  /* 0x00107c1201007387 */ /* 0x0001e20000100800 */
[--C-:B------:R-:W-:Y:S01]  /*17750*/  @!P1 IMAD.IADD R4, R4, 0x1, -R7.reuse ;  /* 0x0000000104049824 */ /* 0x100fe200078e0a07 */
[----:B------:R-:W-:Y:S01]  /*17760*/  IABS R13, R9 ;  /* 0x00000009000d7213 */ /* 0x000fe20000000000 */
[----:B------:R-:W-:Y:S01]  /*17770*/  IMAD.MOV.U32 R17, RZ, RZ, R12 ;  /* 0x000000ffff117224 */ /* 0x000fe200078e000c */
[----:B------:R-:W-:Y:S01]  /*17780*/  IABS R16, R6 ;  /* 0x0000000600107213 */ /* 0x000fe20000000000 */
[--C-:B------:R-:W-:Y:S01]  /*17790*/  @!P0 IMAD.IADD R11, R11, 0x1, -R7.reuse ;  /* 0x000000010b0b8824 */ /* 0x100fe200078e0a07 */
[----:B------:R-:W-:Y:S01]  /*177a0*/  ISETP.GE.AND P0, PT, R10, RZ, PT ;  /* 0x000000ff0a00720c */ /* 0x000fe20003f06270 */
[----:B------:R-:W-:Y:S01]  /*177b0*/  @!P5 IMAD.IADD R2, R2, 0x1, -R7 ;  /* 0x000000010202d824 */ /* 0x000fe200078e0a07 */
[----:B------:R-:W-:Y:S01]  /*177c0*/  ISETP.GT.U32.AND P1, PT, R7, R4, PT ;  /* 0x000000040700720c */ /* 0x000fe20003f24070 */
[----:B------:R-:W-:-:S02]  /*177d0*/  IMAD.MOV.U32 R10, RZ, RZ, R13 ;  /* 0x000000ffff0a7224 */ /* 0x000fc400078e000d */
[----:B------:R-:W-:Y:S01]  /*177e0*/  @!P6 IMAD.IADD R14, R14, 0x1, -R7 ;  /* 0x000000010e0ee824 */ /* 0x000fe200078e0a07 */
[C---:B------:R-:W-:Y:S01]  /*177f0*/  ISETP.GT.U32.AND P5, PT, R7.reuse, R2, PT ;  /* 0x000000020700720c */ /* 0x040fe20003fa4070 */
[----:B0-----:R-:W-:Y:S02]  /*17800*/  IMAD.MOV.U32 R18, RZ, RZ, R11 ;  /* 0x000000ffff127224 */ /* 0x001fe400078e000b */
[----:B------:R-:W-:Y:S01]  /*17810*/  IMAD.HI.U32 R11, R8, R10, RZ ;  /* 0x0000000a080b7227 */ /* 0x000fe200078e00ff */
[----:B------:R-:W-:-:S03]  /*17820*/  ISETP.GT.U32.AND P6, PT, R7, R14, PT ;  /* 0x0000000e0700720c */ /* 0x000fc60003fc4070 */
[----:B------:R-:W-:-:S04]  /*17830*/  IMAD.HI.U32 R13, R8, R16, RZ ;  /* 0x00000010080d7227 */ /* 0x000fc800078e00ff */
[----:B------:R-:W-:Y:S02]  /*17840*/  IMAD.MOV R11, RZ, RZ, -R11 ;  /* 0x000000ffff0b7224 */ /* 0x000fe400078e0a0b */
[----:B------:R-:W-:Y:S01]  /*17850*/  @!P2 IMAD.MOV R18, RZ, RZ, -R18 ;  /* 0x000000ffff12a224 */ /* 0x000fe200078e0a12 */
[----:B------:R-:W-:Y:S01]  /*17860*/  ISETP.GE.AND P2, PT, R5, RZ, PT ;  /* 0x000000ff0500720c */ /* 0x000fe20003f46270 */
[----:B------:R-:W-:Y:S02]  /*17870*/  IMAD.MOV R13, RZ, RZ, -R13 ;  /* 0x000000ffff0d7224 */ /* 0x000fe400078e0a0d */
[----:B------:R-:W-:Y:S01]  /*17880*/  @!P3 IMAD.MOV R17, RZ, RZ, -R17 ;  /* 0x000000ffff11b224 */ /* 0x000fe200078e0a11 */
[----:B------:R-:W-:Y:S01]  /*17890*/  STL [R1+0x1078], R18 ;  /* 0x0010781201007387 */ /* 0x000fe20000100800 */
[C---:B------:R-:W-:Y:S01]  /*178a0*/  IMAD R12, R7.reuse, R11, R10 ;  /* 0x0000000b070c7224 */ /* 0x040fe200078e020a */
[----:B------:R-:W-:Y:S01]  /*178b0*/  ISETP.GE.AND P3, PT, R6, RZ, PT ;  /* 0x000000ff0600720c */ /* 0x000fe20003f66270 */
[--C-:B------:R-:W-:Y:S01]  /*178c0*/  @!P1 IMAD.IADD R4, R4, 0x1, -R7.reuse ;  /* 0x0000000104049824 */ /* 0x100fe200078e0a07 */
[----:B------:R0:W-:Y:S01]  /*178d0*/  STL [R1+0x10c0], R17 ;  /* 0x0010c01101007387 */ /* 0x0001e20000100800 */
[----:B------:R-:W-:Y:S01]  /*178e0*/  IMAD R13, R7, R13, R16 ;  /* 0x0000000d070d7224 */ /* 0x000fe200078e0210 */
[----:B------:R-:W-:Y:S01]  /*178f0*/  ISETP.GE.AND P1, PT, R9, RZ, PT ;  /* 0x000000ff0900720c */ /* 0x000fe20003f26270 */
[----:B------:R-:W-:Y:S01]  /*17900*/  @!P5 IMAD.IADD R2, R2, 0x1, -R7 ;  /* 0x000000010202d824 */ /* 0x000fe200078e0a07 */
[----:B------:R-:W-:Y:S01]  /*17910*/  ISETP.GT.U32.AND P5, PT, R7, R12, PT ;  /* 0x0000000c0700720c */ /* 0x000fe20003fa4070 */
[----:B------:R-:W-:-:S02]  /*17920*/  VIADD R5, R3, 0x1c4 ;  /* 0x000001c403057836 */ /* 0x000fc40000000000 */
[----:B------:R-:W-:Y:S01]  /*17930*/  @!P6 IMAD.IADD R14, R14, 0x1, -R7 ;  /* 0x000000010e0ee824 */ /* 0x000fe200078e0a07 */
[----:B------:R-:W-:Y:S01]  /*17940*/  ISETP.GT.U32.AND P6, PT, R7, R13, PT ;  /* 0x0000000d0700720c */ /* 0x000fe20003fc4070 */
[----:B------:R-:W-:Y:S01]  /*17950*/  IMAD.MOV.U32 R11, RZ, RZ, R2 ;  /* 0x000000ffff0b7224 */ /* 0x000fe200078e0002 */
[----:B------:R-:W-:Y:S01]  /*17960*/  IABS R9, R5 ;  /* 0x0000000500097213 */ /* 0x000fe20000000000 */
[----:B0-----:R-:W-:Y:S02]  /*17970*/  IMAD.MOV.U32 R17, RZ, RZ, R4 ;  /* 0x000000ffff117224 */ /* 0x001fe400078e0004 */
[----:B------:R-:W-:Y:S02]  /*17980*/  VIADD R4, R3, 0x1c5 ;  /* 0x000001c503047836 */ /* 0x000fe40000000000 */
[----:B------:R-:W-:Y:S01]  /*17990*/  @!P4 IMAD.MOV R17, RZ, RZ, -R17 ;  /* 0x000000ffff11c224 */ /* 0x000fe200078e0a11 */
[----:B------:R-:W-:Y:S01]  /*179a0*/  ISETP.GE.AND P4, PT, R5, RZ, PT ;  /* 0x000000ff0500720c */ /* 0x000fe20003f86270 */
[----:B------:R-:W-:-:S02]  /*179b0*/  VIADD R5, R3, 0x1c6 ;  /* 0x000001c603057836 */ /* 0x000fc40000000000 */
[----:B------:R-:W-:Y:S01]  /*179c0*/  IMAD.MOV.U32 R15, RZ, RZ, R14 ;  /* 0x000000ffff0f7224 */ /* 0x000fe200078e000e */
[----:B------:R-:W-:Y:S01]  /*179d0*/  STL [R1+0x10ac], R17 ;  /* 0x0010ac1101007387 */ /* 0x000fe20000100800 */
[----:B------:R-:W-:Y:S01]  /*179e0*/  @!P5 IMAD.IADD R12, R12, 0x1, -R7 ;  /* 0x000000010c0cd824 */ /* 0x000fe200078e0a07 */
[----:B------:R-:W-:Y:S01]  /*179f0*/  IABS R10, R5 ;  /* 0x00000005000a7213 */ /* 0x000fe20000000000 */
[----:B------:R-:W-:Y:S01]  /*17a00*/  @!P0 IMAD.MOV R15, RZ, RZ, -R15 ;  /* 0x000000ffff0f8224 */ /* 0x000fe200078e0a0f */
[----:B------:R-:W-:Y:S01]  /*17a10*/  ISETP.GE.AND P0, PT, R4, RZ, PT ;  /* 0x000000ff0400720c */ /* 0x000fe20003f06270 */
[----:B------:R-:W-:Y:S01]  /*17a20*/  IMAD.HI.U32 R6, R8, R9, RZ ;  /* 0x0000000908067227 */ /* 0x000fe200078e00ff */
[----:B------:R-:W-:Y:S02]  /*17a30*/  IABS R4, R4 ;  /* 0x0000000400047213 */ /* 0x000fe40000000000 */
[----:B------:R-:W-:Y:S01]  /*17a40*/  ISETP.GT.U32.AND P5, PT, R7, R12, PT ;  /* 0x0000000c0700720c */ /* 0x000fe20003fa4070 */
[----:B------:R-:W-:Y:S01]  /*17a50*/  @!P6 IMAD.IADD R13, R13, 0x1, -R7 ;  /* 0x000000010d0de824 */ /* 0x000fe200078e0a07 */
[----:B------:R-:W-:Y:S01]  /*17a60*/  STL [R1+0x120], R15 ;  /* 0x0001200f01007387 */ /* 0x000fe20000100800 */
[----:B------:R-:W-:-:S02]  /*17a70*/  IMAD.MOV.U32 R2, RZ, RZ, R10 ;  /* 0x000000ffff027224 */ /* 0x000fc400078e000a */
[----:B------:R-:W-:Y:S01]  /*17a80*/  IMAD.MOV R10, RZ, RZ, -R6 ;  /* 0x000000ffff0a7224 */ /* 0x000fe200078e0a06 */
[----:B------:R-:W-:Y:S01]  /*17a90*/  ISETP.GT.U32.AND P6, PT, R7, R13, PT ;  /* 0x0000000d0700720c */ /* 0x000fe20003fc4070 */
[----:B------:R-:W-:-:S04]  /*17aa0*/  IMAD.HI.U32 R6, R8, R4, RZ ;  /* 0x0000000408067227 */ /* 0x000fc800078e00ff */
[----:B------:R-:W-:Y:S02]  /*17ab0*/  IMAD.MOV R6, RZ, RZ, -R6 ;  /* 0x000000ffff067224 */ /* 0x000fe400078e0a06 */
[----:B------:R-:W-:-:S04]  /*17ac0*/  IMAD.HI.U32 R14, R8, R2, RZ ;  /* 0x00000002080e7227 */ /* 0x000fc800078e00ff */
[C---:B------:R-:W-:Y:S02]  /*17ad0*/  IMAD R4, R7.reuse, R6, R4 ;  /* 0x0000000607047224 */ /* 0x040fe400078e0204 */
[----:B------:R-:W-:Y:S02]  /*17ae0*/  @!P5 IMAD.IADD R12, R12, 0x1, -R7 ;  /* 0x000000010c0cd824 */ /* 0x000fe400078e0a07 */
[C---:B------:R-:W-:Y:S01]  /*17af0*/  IMAD R9, R7.reuse, R10, R9 ;  /* 0x0000000a07097224 */ /* 0x040fe200078e0209 */
[----:B------:R-:W-:Y:S01]  /*17b00*/  ISETP.GT.U32.AND P5, PT, R7, R4, PT ;  /* 0x000000040700720c */ /* 0x000fe20003fa4070 */
[----:B------:R-:W-:Y:S01]  /*17b10*/  @!P2 IMAD.MOV R11, RZ, RZ, -R11 ;  /* 0x000000ffff0ba224 */ /* 0x000fe200078e0a0b */
[----:B------:R-:W-:Y:S01]  /*17b20*/  ISETP.GE.AND P2, PT, R5, RZ, PT ;  /* 0x000000ff0500720c */ /* 0x000fe20003f46270 */
[----:B------:R-:W-:Y:S01]  /*17b30*/  @!P6 IMAD.IADD R13, R13, 0x1, -R7 ;  /* 0x000000010d0de824 */ /* 0x000fe200078e0a07 */
[----:B------:R-:W-:Y:S01]  /*17b40*/  ISETP.GT.U32.AND P6, PT, R7, R9, PT ;  /* 0x000000090700720c */ /* 0x000fe20003fc4070 */
[----:B------:R-:W-:Y:S01]  /*17b50*/  IMAD.MOV R14, RZ, RZ, -R14 ;  /* 0x000000ffff0e7224 */ /* 0x000fe200078e0a0e */
[----:B------:R0:W-:Y:S01]  /*17b60*/  STL [R1+0x134], R11 ;  /* 0x0001340b01007387 */ /* 0x0001e20000100800 */
[----:B------:R-:W-:-:S02]  /*17b70*/  VIADD R10, R3, 0x1c8 ;  /* 0x000001c8030a7836 */ /* 0x000fc40000000000 */
[C---:B------:R-:W-:Y:S02]  /*17b80*/  VIADD R5, R3.reuse, 0x1c7 ;  /* 0x000001c703057836 */ /* 0x040fe40000000000 */
[----:B------:R-:W-:Y:S02]  /*17b90*/  IMAD.MOV.U32 R16, RZ, RZ, R13 ;  /* 0x000000ffff107224 */ /* 0x000fe400078e000d */
[----:B------:R-:W-:Y:S02]  /*17ba0*/  VIADD R6, R3, 0x1c9 ;  /* 0x000001c903067836 */ /* 0x000fe40000000000 */
[C---:B------:R-:W-:Y:S01]  /*17bb0*/  IMAD R2, R7.reuse, R14, R2 ;  /* 0x0000000e07027224 */ /* 0x040fe200078e0202 */
[----:B------:R-:W-:Y:S01]  /*17bc0*/  IABS R14, R10 ;  /* 0x0000000a000e7213 */ /* 0x000fe20000000000 */
[----:B------:R-:W-:Y:S01]  /*17bd0*/  @!P3 IMAD.MOV R16, RZ, RZ, -R16 ;  /* 0x000000ffff10b224 */ /* 0x000fe200078e0a10 */
[----:B0-----:R-:W-:Y:S01]  /*17be0*/  IABS R11, R5 ;  /* 0x00000005000b7213 */ /* 0x001fe20000000000 */
[----:B------:R-:W-:Y:S01]  /*17bf0*/  @!P5 IMAD.IADD R4, R4, 0x1, -R7 ;  /* 0x000000010404d824 */ /* 0x000fe200078e0a07 */
[----:B------:R-:W-:Y:S01]  /*17c00*/  IABS R15, R6 ;  /* 0x00000006000f7213 */ /* 0x000fe20000000000 */
[----:B------:R-:W-:Y:S01]  /*17c10*/  IMAD.MOV.U32 R13, RZ, RZ, R14 ;  /* 0x000000ffff0d7224 */ /* 0x000fe200078e000e */
[C---:B------:R-:W-:Y:S01]  /*17c20*/  ISETP.GT.U32.AND P3, PT, R7.reuse, R2, PT ;  /* 0x000000020700720c */ /* 0x040fe20003f64070 */
[----:B------:R-:W-:Y:S01]  /*17c30*/  IMAD.HI.U32 R14, R8, R11, RZ ;  /* 0x0000000b080e7227 */ /* 0x000fe200078e00ff */
[----:B------:R0:W-:Y:S01]  /*17c40*/  STL [R1+0x106c], R16 ;  /* 0x00106c1001007387 */ /* 0x0001e20000100800 */
[----:B------:R-:W-:-:S02]  /*17c50*/  ISETP.GT.U32.AND P5, PT, R7, R4, PT ;  /* 0x000000040700720c */ /* 0x000fc40003fa4070 */
[----:B------:R-:W-:Y:S02]  /*17c60*/  @!P6 IMAD.IADD R9, R9, 0x1, -R7 ;  /* 0x000000010909e824 */ /* 0x000fe400078e0a07 */
[C---:B------:R-:W-:Y:S02]  /*17c70*/  VIADD R19, R3.reuse, 0x1d8 ;  /* 0x000001d803137836 */ /* 0x040fe40000000000 */
[----:B------:R-:W-:Y:S01]  /*17c80*/  VIADD R17, R3, 0x1e9 ;  /* 0x000001e903117836 */ /* 0x000fe20000000000 */
[----:B------:R-:W-:Y:S01]  /*17c90*/  ISETP.GT.U32.AND P6, PT, R7, R9, PT ;  /* 0x000000090700720c */ /* 0x000fe20003fc4070 */
[----:B------:R-:W-:Y:S02]  /*17ca0*/  IMAD.U32 R21, RZ, RZ, UR8 ;  /* 0x00000008ff157e24 */ /* 0x000fe4000f8e00ff */
[----:B0-----:R-:W-:Y:S02]  /*17cb0*/  IMAD.MOV.U32 R16, RZ, RZ, R12 ;  /* 0x000000ffff107224 */ /* 0x001fe400078e000c */
[----:B------:R-:W-:-:S02]  /*17cc0*/  IMAD.MOV.U32 R12, RZ, RZ, R15 ;  /* 0x000000ffff0c7224 */ /* 0x000fc400078e000f */
[----:B------:R-:W-:Y:S02]  /*17cd0*/  IMAD.MOV R15, RZ, RZ, -R14 ;  /* 0x000000ffff0f7224 */ /* 0x000fe400078e0a0e */
[----:B------:R-:W-:-:S04]  /*17ce0*/  IMAD.HI.U32 R14, R8, R13, RZ ;  /* 0x0000000d080e7227 */ /* 0x000fc800078e00ff */
[----:B------:R-:W-:Y:S02]  /*17cf0*/  IMAD.MOV R14, RZ, RZ, -R14 ;  /* 0x000000ffff0e7224 */ /* 0x000fe400078e0a0e */
[----:B------:R-:W-:Y:S01]  /*17d00*/  @!P1 IMAD.MOV R16, RZ, RZ, -R16 ;  /* 0x000000ffff109224 */ /* 0x000fe200078e0a10 */
[----:B------:R-:W-:Y:S01]  /*17d10*/  ISETP.GE.AND P1, PT, R5, RZ, PT ;  /* 0x000000ff0500720c */ /* 0x000fe20003f26270 */
[C---:B------:R-:W-:Y:S02]  /*17d20*/  IMAD R5, R7.reuse, R14, R13 ;  /* 0x0000000e07057224 */ /* 0x040fe400078e020d */
[--C-:B------:R-:W-:Y:S01]  /*17d30*/  @!P3 IMAD.IADD R2, R2, 0x1, -R7.reuse ;  /* 0x000000010202b824 */ /* 0x100fe200078e0a07 */
[----:B------:R0:W-:Y:S01]  /*17d40*/  STL [R1+0x1074], R16 ;  /* 0x0010741001007387 */ /* 0x0001e20000100800 */
[--C-:B------:R-:W-:Y:S01]  /*17d50*/  @!P5 IMAD.IADD R4, R4, 0x1, -R7.reuse ;  /* 0x000000010404d824 */ /* 0x100fe200078e0a07 */
[----:B------:R-:W-:Y:S01]  /*17d60*/  ISETP.GT.U32.AND P5, PT, R7, R5, PT ;  /* 0x000000050700720c */ /* 0x000fe20003fa4070 */
[----:B------:R-:W-:Y:S01]  /*17d70*/  @!P6 IMAD.IADD R9, R9, 0x1, -R7 ;  /* 0x000000010909e824 */ /* 0x000fe200078e0a07 */
[C---:B------:R-:W-:Y:S01]  /*17d80*/  ISETP.GT.U32.AND P3, PT, R7.reuse, R2, PT ;  /* 0x000000020700720c */ /* 0x040fe20003f64070 */
[----:B------:R-:W-:-:S02]  /*17d90*/  IMAD R11, R7, R15, R11 ;  /* 0x0000000f070b7224 */ /* 0x000fc400078e020b */
[----:B------:R-:W-:Y:S02]  /*17da0*/  IMAD.MOV.U32 R14, RZ, RZ, R4 ;  /* 0x000000ffff0e7224 */ /* 0x000fe400078e0004 */
[----:B------:R-:W-:Y:S01]  /*17db0*/  VIADD R13, R3, 0x1cb ;  /* 0x000001cb030d7836 */ /* 0x000fe20000000000 */
[----:B------:R-:W-:Y:S01]  /*17dc0*/  ISETP.GT.U32.AND P6, PT, R7, R11, PT ;  /* 0x0000000b0700720c */ /* 0x000fe20003fc4070 */
[----:B0-----:R-:W-:Y:S02]  /*17dd0*/  IMAD.MOV.U32 R16, RZ, RZ, R9 ;  /* 0x000000ffff107224 */ /* 0x001fe400078e0009 */
[----:B------:R-:W-:Y:S02]  /*17de0*/  VIADD R9, R3, 0x1ca ;  /* 0x000001ca03097836 */ /* 0x000fe40000000000 */
[----:B------:R-:W-:Y:S01]  /*17df0*/  @!P4 IMAD.MOV R16, RZ, RZ, -R16 ;  /* 0x000000ffff10c224 */ /* 0x000fe200078e0a10 */
[----:B------:R-:W-:Y:S01]  /*17e00*/  ISETP.GE.AND P4, PT, R10, RZ, PT ;  /* 0x000000ff0a00720c */ /* 0x000fe20003f86270 */
[--C-:B------:R-:W-:Y:S01]  /*17e10*/  @!P5 IMAD.IADD R5, R5, 0x1, -R7.reuse ;  /* 0x000000010505d824 */ /* 0x100fe200078e0a07 */
[----:B------:R-:W-:Y:S01]  /*17e20*/  IABS R10, R9 ;  /* 0x00000009000a7213 */ /* 0x000fe20000000000 */
[----:B------:R-:W-:Y:S01]  /*17e30*/  @!P3 IMAD.IADD R2, R2, 0x1, -R7 ;  /* 0x000000010202b824 */ /* 0x000fe200078e0a07 */
[----:B------:R-:W-:Y:S01]  /*17e40*/  STL [R1+0x1064], R16 ;  /* 0x0010641001007387 */ /* 0x000fe20000100800 */
[----:B------:R-:W-:Y:S01]  /*17e50*/  @!P0 IMAD.MOV R14, RZ, RZ, -R14 ;  /* 0x000000ffff0e8224 */ /* 0x000fe200078e0a0e */
[----:B------:R-:W-:Y:S01]  /*17e60*/  ISETP.GT.U32.AND P5, PT, R7, R5, PT ;  /* 0x000000050700720c */ /* 0x000fe20003fa4070 */
[----:B------:R-:W-:Y:S01]  /*17e70*/  IMAD.MOV.U32 R4, RZ, RZ, R2 ;  /* 0x000000ffff047224 */ /* 0x000fe200078e0002 */
[----:B------:R-:W-:Y:S01]  /*17e80*/  ISETP.GE.AND P0, PT, R6, RZ, PT ;  /* 0x000000ff0600720c */ /* 0x000fe20003f06270 */
[----:B------:R-:W-:Y:S01]  /*17e90*/  IMAD.HI.U32 R2, R8, R10, RZ ;  /* 0x0000000a08027227 */ /* 0x000fe200078e00ff */
[----:B------:R-:W-:Y:S01]  /*17ea0*/  IABS R6, R13 ;  /* 0x0000000d00067213 */ /* 0x000fe20000000000 */
[----:B------:R-:W-:Y:S02]  /*17eb0*/  STL [R1+0x105c], R14 ;  /* 0x00105c0e01007387 */ /* 0x000fe40000100800 */
[----:B------:R-:W-:-:S02]  /*17ec0*/  IMAD.MOV R2, RZ, RZ, -R2 ;  /* 0x000000ffff027224 */ /* 0x000fc400078e0a02 */
[----:B------:R-:W-:-:S04]  /*17ed0*/  IMAD.HI.U32 R15, R8, R12, RZ ;  /* 0x0000000c080f7227 */ /* 0x000fc800078e00ff */
[----:B------:R-:W-:Y:S01]  /*17ee0*/  @!P2 IMAD.MOV R4, RZ, RZ, -R4 ;  /* 0x000000ffff04a224 */ /* 0x000fe200078e0a04 */
[----:B------:R-:W-:Y:S01]  /*17ef0*/  ISETP.GE.AND P2, PT, R9, RZ, PT ;  /* 0x000000ff0900720c */ /* 0x000fe20003f46270 */
[----:B------:R-:W-:Y:S02]  /*17f00*/  IMAD R10, R7, R2, R10 ;  /* 0x00000002070a7224 */ /* 0x000fe400078e020a */
[----:B------:R-:W-:Y:S01]  /*17f10*/  @!P6 IMAD.IADD R11, R11, 0x1, -R7 ;  /* 0x000000010b0be824 */ /* 0x000fe200078e0a07 */
[----:B------:R0:W-:Y:S01]  /*17f20*/  STL [R1+0x10a0], R4 ;  /* 0x0010a00401007387 */ /* 0x0001e20000100800 */
[----:B------:R-:W-:Y:S02]  /*17f30*/  IMAD.MOV R15, RZ, RZ, -R15 ;  /* 0x000000ffff0f7224 */ /* 0x000fe400078e0a0f */
[----:B------:R-:W-:Y:S01]  /*17f40*/  @!P5 IMAD.IADD R5, R5, 0x1, -R7 ;  /* 0x000000010505d824 */ /* 0x000fe200078e0a07 */
[C---:B------:R-:W-:Y:S01]  /*17f50*/  ISETP.GT.U32.AND P5, PT, R7.reuse, R10, PT ;  /* 0x0000000a0700720c */ /* 0x040fe20003fa4070 */
[C---:B------:R-:W-:Y:S01]  /*17f60*/  IMAD R12, R7.reuse, R15, R12 ;  /* 0x0000000f070c7224 */ /* 0x040fe200078e020c */
[----:B------:R-:W-:Y:S01]  /*17f70*/  ISETP.GT.U32.AND P6, PT, R7, R11, PT ;  /* 0x0000000b0700720c */ /* 0x000fe20003fc4070 */
[----:B------:R-:W-:-:S02]  /*17f80*/  VIADD R2, R3, 0x1cc ;  /* 0x000001cc03027836 */ /* 0x000fc40000000000 */
[----:B------:R-:W-:Y:S01]  /*17f90*/  VIADD R9, R3, 0x1cf ;  /* 0x000001cf03097836 */ /* 0x000fe20000000000 */
[----:B------:R-:W-:Y:S01]  /*17fa0*/  ISETP.GT.U32.AND P3, PT, R7, R12, PT ;  /* 0x0000000c0700720c */ /* 0x000fe20003f64070 */
[----:B0-----:R-:W-:Y:S01]  /*17fb0*/  IMAD.HI.U32 R4, R8, R6, RZ ;  /* 0x0000000608047227 */ /* 0x001fe200078e00ff */
[----:B------:R-:W-:-:S03]  /*17fc0*/  IABS R15, R2 ;  /* 0x00000002000f7213 */ /* 0x000fc60000000000 */
[----:B------:R-:W-:Y:S02]  /*17fd0*/  IMAD.MOV R4, RZ, RZ, -R4 ;  /* 0x000000ffff047224 */ /* 0x000fe400078e0a04 */
[--C-:B------:R-:W-:Y:S02]  /*17fe0*/  @!P5 IMAD.IADD R10, R10, 0x1, -R7.reuse ;  /* 0x000000010a0ad824 */ /* 0x100fe400078e0a07 */
[----:B------:R-:W-:Y:S02]  /*17ff0*/  IMAD R6, R7, R4, R6 ;  /* 0x0000000407067224 */ /* 0x000fe400078e0206 */
[--C-:B------:R-:W-:Y:S01]  /*18000*/  @!P6 IMAD.IADD R11, R11, 0x1, -R7.reuse ;  /* 0x000000010b0be824 */ /* 0x100fe200078e0a07 */
[----:B------:R-:W-:Y:S01]  /*18010*/  ISETP.GE.AND P6, PT, R13, RZ, PT ;  /* 0x000000ff0d00720c */ /* 0x000fe20003fc6270 */
[----:B------:R-:W-:Y:S01]  /*18020*/  @!P3 IMAD.IADD R12, R12, 0x1, -R7 ;  /* 0x000000010c0cb824 */ /* 0x000fe200078e0a07 */
[----:B------:R-:W-:Y:S01]  /*18030*/  ISETP.GT.U32.AND P5, PT, R7, R6, PT ;  /* 0x000000060700720c */ /* 0x000fe20003fa4070 */
[----:B------:R-:W-:-:S02]  /*18040*/  IMAD.MOV.U32 R14, RZ, RZ, R11 ;  /* 0x000000ffff0e7224 */ /* 0x000fc400078e000b */
[----:B------:R-:W-:Y:S01]  /*18050*/  VIADD R13, R3, 0x1cd ;  /* 0x000001cd030d7836 */ /* 0x000fe20000000000 */
[----:B------:R-:W-:Y:S01]  /*18060*/  ISETP.GT.U32.AND P3, PT, R7, R12, PT ;  /* 0x0000000c0700720c */ /* 0x000fe20003f64070 */
[----:B------:R-:W-:Y:S01]  /*18070*/  @!P1 IMAD.MOV R14, RZ, RZ, -R14 ;  /* 0x000000ffff0e9224 */ /* 0x000fe200078e0a0e */
[----:B------:R-:W-:Y:S01]  /*18080*/  ISETP.GE.AND P1, PT, R2, RZ, PT ;  /* 0x000000ff0200720c */ /* 0x000fe20003f26270 */
[----:B------:R-:W-:Y:S01]  /*18090*/  VIADD R11, R3, 0x1ce ;  /* 0x000001ce030b7836 */ /* 0x000fe20000000000 */
[----:B------:R-:W-:Y:S01]  /*180a0*/  IABS R60, R13 ;  /* 0x0000000d003c7213 */ /* 0x000fe20000000000 */
[----:B------:R-:W-:Y:S01]  /*180b0*/  IMAD.HI.U32 R4, R8, R15, RZ ;  /* 0x0000000f08047227 */ /* 0x000fe200078e00ff */
[----:B------:R-:W-:Y:S01]  /*180c0*/  STL [R1+0x108c], R14 ;  /* 0x00108c0e01007387 */ /* 0x000fe20000100800 */
[----:B------:R-:W-:Y:S02]  /*180d0*/  IABS R2, R9 ;  /* 0x0000000900027213 */ /* 0x000fe40000000000 */
[----:B------:R-:W-:Y:S01]  /*180e0*/  @!P5 IMAD.IADD R6, R6, 0x1, -R7 ;  /* 0x000000010606d824 */ /* 0x000fe200078e0a07 */
[----:B------:R0:W-:Y:S01]  /*180f0*/  STL [R1+0x1ec], R13 ;  /* 0x0001ec0d01007387 */ /* 0x0001e20000100800 */
[----:B------:R-:W-:Y:S01]  /*18100*/  IABS R58, R11 ;  /* 0x0000000b003a7213 */ /* 0x000fe20000000000 */
[----:B------:R-:W-:-:S02]  /*18110*/  IMAD.MOV R4, RZ, RZ, -R4 ;  /* 0x000000ffff047224 */ /* 0x000fc400078e0a04 */
[----:B------:R1:W-:Y:S01]  /*18120*/  STL [R1+0x1f0], R11 ;  /* 0x0001f00b01007387 */ /* 0x0003e20000100800 */
[C---:B------:R-:W-:Y:S01]  /*18130*/  ISETP.GT.U32.AND P5, PT, R7.reuse, R6, PT ;  /* 0x000000060700720c */ /* 0x040fe20003fa4070 */
[----:B------:R-:W-:Y:S02]  /*18140*/  @!P3 IMAD.IADD R12, R12, 0x1, -R7 ;  /* 0x000000010c0cb824 */ /* 0x000fe400078e0a07 */
[C---:B------:R-:W-:Y:S01]  /*18150*/  IMAD R15, R7.reuse, R4, R15 ;  /* 0x00000004070f7224 */ /* 0x040fe200078e020f */
[----:B------:R3:W-:Y:S01]  /*18160*/  STL [R1+0x1f4], R9 ;  /* 0x0001f40901007387 */ /* 0x0007e20000100800 */
[----:B0-----:R-:W-:Y:S02]  /*18170*/  IMAD.MOV.U32 R13, RZ, RZ, R5 ;  /* 0x000000ffff0d7224 */ /* 0x001fe400078e0005 */
[----:B------:R-:W-:Y:S01]  /*18180*/  @!P0 IMAD.MOV R12, RZ, RZ, -R12 ;  /* 0x000000ffff0c8224 */ /* 0x000fe200078e0a0c */
[----:B------:R-:W-:Y:S01]  /*18190*/  ISETP.GT.U32.AND P0, PT, R7, R15, PT ;  /* 0x0000000f0700720c */ /* 0x000fe20003f04070 */
[----:B-1----:R-:W-:-:S04]  /*181a0*/  IMAD.HI.U32 R11, R8, R60, RZ ;  /* 0x0000003c080b7227 */ /* 0x002fc800078e00ff */
[----:B------:R-:W-:Y:S01]  /*181b0*/  @!P4 IMAD.MOV R13, RZ, RZ, -R13 ;  /* 0x000000ffff0dc224 */ /* 0x000fe200078e0a0d */
[C---:B------:R-:W-:Y:S01]  /*181c0*/  ISETP.GT.U32.AND P4, PT, R7.reuse, R10, PT ;  /* 0x0000000a0700720c */ /* 0x040fe20003f84070 */
[----:B------:R-:W-:Y:S02]  /*181d0*/  IMAD.MOV R11, RZ, RZ, -R11 ;  /* 0x000000ffff0b7224 */ /* 0x000fe400078e0a0b */
[----:B------:R-:W-:Y:S01]  /*181e0*/  @!P5 IMAD.IADD R6, R6, 0x1, -R7 ;  /* 0x000000010606d824 */ /* 0x000fe200078e0a07 */
[----:B------:R-:W-:Y:S01]  /*181f0*/  STL [R1+0x130], R13 ;  /* 0x0001300d01007387 */ /* 0x000fe20000100800 */
[C---:B------:R-:W-:Y:S02]  /*18200*/  IMAD R60, R7.reuse, R11, R60 ;  /* 0x0000000b073c7224 */ /* 0x040fe400078e023c */
[----:B------:R-:W-:Y:S01]  /*18210*/  IMAD.HI.U32 R4, R8, R2, RZ ;  /* 0x0000000208047227 */ /* 0x000fe200078e00ff */
[----:B------:R0:W-:Y:S02]  /*18220*/  STL [R1+0x124], R12 ;  /* 0x0001240c01007387 */ /* 0x0001e40000100800 */
[----:B------:R-:W-:Y:S01]  /*18230*/  ISETP.GT.U32.AND P5, PT, R7, R60, PT ;  /* 0x0000003c0700720c */ /* 0x000fe20003fa4070 */
[----:B------:R-:W-:-:S02]  /*18240*/  IMAD.MOV R4, RZ, RZ, -R4 ;  /* 0x000000ffff047224 */ /* 0x000fc400078e0a04 */
[----:B------:R-:W-:Y:S02]  /*18250*/  @!P4 IMAD.IADD R10, R10, 0x1, -R7 ;  /* 0x000000010a0ac824 */ /* 0x000fe400078e0a07 */
[----:B------:R-:W-:Y:S02]  /*18260*/  VIADD R14, R3, 0x1d0 ;  /* 0x000001d0030e7836 */ /* 0x000fe40000000000 */
[----:B---3--:R-:W-:-:S03]  /*18270*/  IMAD.HI.U32 R9, R8, R58, RZ ;  /* 0x0000003a08097227 */ /* 0x008fc600078e00ff */
[----:B------:R-:W-:Y:S01]  /*18280*/  ISETP.GE.AND P3, PT, R14, RZ, PT ;  /* 0x000000ff0e00720c */ /* 0x000fe20003f66270 */
[----:B0-----:R-:W-:Y:S01]  /*18290*/  IMAD.MOV.U32 R12, RZ, RZ, R10 ;  /* 0x000000ffff0c7224 */ /* 0x001fe200078e000a */
[----:B------:R-:W-:Y:S01]  /*182a0*/  IABS R14, R14 ;  /* 0x0000000e000e7213 */ /* 0x000fe20000000000 */
[----:B------:R-:W-:Y:S02]  /*182b0*/  IMAD R18, R7, R4, R2 ;  /* 0x0000000407127224 */ /* 0x000fe400078e0202 */
[----:B------:R-:W-:Y:S01]  /*182c0*/  @!P0 IMAD.IADD R15, R15, 0x1, -R7 ;  /* 0x000000010f0f8824 */ /* 0x000fe200078e0a07 */
[----:B------:R-:W-:Y:S01]  /*182d0*/  ISETP.GE.AND P0, PT, R19, RZ, PT ;  /* 0x000000ff1300720c */ /* 0x000fe20003f06270 */
[----:B------:R-:W-:Y:S01]  /*182e0*/  @!P2 IMAD.MOV R12, RZ, RZ, -R12 ;  /* 0x000000ffff0ca224 */ /* 0x000fe200078e0a0c */
[----:B------:R-:W-:Y:S01]  /*182f0*/  IABS R19, R19 ;  /* 0x0000001300137213 */ /* 0x000fe20000000000 */
[----:B------:R-:W-:Y:S02]  /*18300*/  VIADD R4, R3, 0x1d1 ;  /* 0x000001d103047836 */ /* 0x000fe40000000000 */
[----:B------:R-:W-:Y:S01]  /*18310*/  IMAD.MOV R9, RZ, RZ, -R9 ;  /* 0x000000ffff097224 */ /* 0x000fe200078e0a09 */
[----:B------:R0:W-:Y:S01]  /*18320*/  STL [R1+0x1060], R12 ;  /* 0x0010600c01007387 */ /* 0x0001e20000100800 */
[----:B------:R-:W-:Y:S01]  /*18330*/  @!P5 IMAD.IADD R60, R60, 0x1, -R7 ;  /* 0x000000013c3cd824 */ /* 0x000fe200078e0a07 */
[C---:B------:R-:W-:Y:S01]  /*18340*/  ISETP.GT.U32.AND P5, PT, R7.reuse, R15, PT ;  /* 0x0000000f0700720c */ /* 0x040fe20003fa4070 */
[----:B------:R-:W-:Y:S01]  /*18350*/  IMAD R58, R7, R9, R58 ;  /* 0x00000009073a7224 */ /* 0x000fe200078e023a */
[----:B------:R-:W-:Y:S01]  /*18360*/  ISETP.GE.AND P4, PT, R4, RZ, PT ;  /* 0x000000ff0400720c */ /* 0x000fe20003f86270 */
[----:B------:R-:W-:Y:S01]  /*18370*/  IMAD.HI.U32 R5, R8, R14, RZ ;  /* 0x0000000e08057227 */ /* 0x000fe200078e00ff */
[----:B------:R-:W-:-:S02]  /*18380*/  IABS R4, R4 ;  /* 0x0000000400047213 */ /* 0x000fc40000000000 */
[----:B------:R-:W-:Y:S01]  /*18390*/  ISETP.GT.U32.AND P2, PT, R7, R60, PT ;  /* 0x0000003c0700720c */ /* 0x000fe20003f44070 */
[----:B------:R-:W-:Y:S02]  /*183a0*/  IMAD.MOV R5, RZ, RZ, -R5 ;  /* 0x000000ffff057224 */ /* 0x000fe400078e0a05 */
[----:B0-----:R-:W-:Y:S02]  /*183b0*/  IMAD.MOV.U32 R12, RZ, RZ, R6 ;  /* 0x000000ffff0c7224 */ /* 0x001fe400078e0006 */
[----:B------:R-:W-:-:S04]  /*183c0*/  IMAD.HI.U32 R10, R8, R4, RZ ;  /* 0x00000004080a7227 */ /* 0x000fc800078e00ff */
[----:B------:R-:W-:Y:S01]  /*183d0*/  @!P6 IMAD.MOV R12, RZ, RZ, -R12 ;  /* 0x000000ffff0ce224 */ /* 0x000fe200078e0a0c */
[C---:B------:R-:W-:Y:S01]  /*183e0*/  ISETP.GT.U32.AND P6, PT, R7.reuse, R58, PT ;  /* 0x0000003a0700720c */ /* 0x040fe20003fc4070 */
[----:B------:R-:W-:Y:S02]  /*183f0*/  IMAD R14, R7, R5, R14 ;  /* 0x00000005070e7224 */ /* 0x000fe400078e020e */
[----:B------:R-:W-:Y:S01]  /*18400*/  IMAD.MOV R10, RZ, RZ, -R10 ;  /* 0x000000ffff0a7224 */ /* 0x000fe200078e0a0a */
[----:B------:R0:W-:Y:S01]  /*18410*/  STL [R1+0x1068], R12 ;  /* 0x0010680c01007387 */ /* 0x0001e20000100800 */
[----:B------:R-:W-:Y:S01]  /*18420*/  @!P5 IMAD.IADD R15, R15, 0x1, -R7 ;  /* 0x000000010f0fd824 */ /* 0x000fe200078e0a07 */
[----:B------:R-:W-:Y:S01]  /*18430*/  ISETP.GT.U32.AND P5, PT, R7, R18, PT ;  /* 0x000000120700720c */ /* 0x000fe20003fa4070 */
[----:B------:R-:W-:Y:S02]  /*18440*/  VIADD R9, R3, 0x1e0 ;  /* 0x000001e003097836 */ /* 0x000fe40000000000 */
[----:B------:R-:W-:-:S02]  /*18450*/  IMAD R4, R7, R10, R4 ;  /* 0x0000000a07047224 */ /* 0x000fc400078e0204 */
[--C-:B------:R-:W-:Y:S01]  /*18460*/  @!P2 IMAD.IADD R60, R60, 0x1, -R7.reuse ;  /* 0x000000013c3ca824 */ /* 0x100fe200078e0a07 */
[C---:B------:R-:W-:Y:S01]  /*18470*/  ISETP.GT.U32.AND P2, PT, R7.reuse, R14, PT ;  /* 0x0000000e0700720c */ /* 0x040fe20003f44070 */
[----:B------:R-:W-:Y:S01]  /*18480*/  @!P6 IMAD.IADD R58, R58, 0x1, -R7 ;  /* 0x000000013a3ae824 */ /* 0x000fe200078e0a07 */
[----:B------:R-:W-:Y:S01]  /*18490*/  IABS R2, R9 ;  /* 0x0000000900027213 */ /* 0x000fe20000000000 */
[----:B------:R-:W-:Y:S01]  /*184a0*/  IMAD.HI.U32 R11, R8, R19, RZ ;  /* 0x00000013080b7227 */ /* 0x000fe200078e00ff */
[----:B------:R-:W-:-:S03]  /*184b0*/  ISETP.GT.U32.AND P6, PT, R7, R4, PT ;  /* 0x000000040700720c */ /* 0x000fc60003fc4070 */
[----:B------:R-:W-:Y:S02]  /*184c0*/  VIADD R13, R3, 0x1d9 ;  /* 0x000001d9030d7836 */ /* 0x000fe40000000000 */
[----:B------:R-:W-:Y:S02]  /*184d0*/  IMAD.MOV R6, RZ, RZ, -R11 ;  /* 0x000000ffff067224 */ /* 0x000fe400078e0a0b */
[----:B------:R-:W-:Y:S01]  /*184e0*/  IMAD.HI.U32 R11, R8, R2, RZ ;  /* 0x00000002080b7227 */ /* 0x000fe200078e00ff */
[----:B------:R-:W-:-:S03]  /*184f0*/  IABS R5, R13 ;  /* 0x0000000d00057213 */ /* 0x000fc60000000000 */
[----:B------:R-:W-:Y:S01]  /*18500*/  @!P5 IMAD.IADD R18, R18, 0x1, -R7 ;  /* 0x000000011212d824 */ /* 0x000fe200078e0a07 */
[----:B------:R-:W-:Y:S01]  /*18510*/  ISETP.GT.U32.AND P5, PT, R7, R58, PT ;  /* 0x0000003a0700720c */ /* 0x000fe20003fa4070 */
[----:B------:R-:W-:Y:S02]  /*18520*/  VIADD R10, R3, 0x1e1 ;  /* 0x000001e1030a7836 */ /* 0x000fe40000000000 */
[----:B------:R-:W-:Y:S02]  /*18530*/  IMAD.MOV R11, RZ, RZ, -R11 ;  /* 0x000000ffff0b7224 */ /* 0x000fe400078e0a0b */
[----:B------:R-:W-:Y:S01]  /*18540*/  @!P2 IMAD.IADD R14, R14, 0x1, -R7 ;  /* 0x000000010e0ea824 */ /* 0x000fe200078e0a07 */
[----:B------:R-:W-:Y:S01]  /*18550*/  ISETP.GT.U32.AND P2, PT, R7, R18, PT ;  /* 0x000000120700720c */ /* 0x000fe20003f44070 */
[----:B------:R-:W-:Y:S02]  /*18560*/  IMAD.MOV.U32 R16, RZ, RZ, R15 ;  /* 0x000000ffff107224 */ /* 0x000fe400078e000f */
[----:B0-----:R-:W-:-:S04]  /*18570*/  IMAD.HI.U32 R12, R8, R5, RZ ;  /* 0x00000005080c7227 */ /* 0x001fc800078e00ff */
[C---:B------:R-:W-:Y:S01]  /*18580*/  IMAD R2, R7.reuse, R11, R2 ;  /* 0x0000000b07027224 */ /* 0x040fe200078e0202 */
[----:B------:R-:W-:Y:S01]  /*18590*/  IABS R11, R10 ;  /* 0x0000000a000b7213 */ /* 0x000fe20000000000 */
[----:B------:R-:W-:Y:S02]  /*185a0*/  @!P6 IMAD.IADD R4, R4, 0x1, -R7 ;  /* 0x000000010404e824 */ /* 0x000fe400078e0a07 */
[----:B------:R-:W-:Y:S01]  /*185b0*/  @!P1 IMAD.MOV R16, RZ, RZ, -R16 ;  /* 0x000000ffff109224 */ /* 0x000fe200078e0a10 */
[C---:B------:R-:W-:Y:S01]  /*185c0*/  ISETP.GT.U32.AND P1, PT, R7.reuse, R14, PT ;  /* 0x0000000e0700720c */ /* 0x040fe20003f24070 */
[C---:B------:R-:W-:Y:S01]  /*185d0*/  IMAD R19, R7.reuse, R6, R19 ;  /* 0x0000000607137224 */ /* 0x040fe200078e0213 */
[----:B------:R-:W-:Y:S01]  /*185e0*/  ISETP.GT.U32.AND P6, PT, R7, R4, PT ;  /* 0x000000040700720c */ /* 0x000fe20003fc4070 */
[----:B------:R-:W-:Y:S01]  /*185f0*/  IMAD.MOV R12, RZ, RZ, -R12 ;  /* 0x000000ffff0c7224 */ /* 0x000fe200078e0a0c */
[----:B------:R-:W-:Y:S01]  /*18600*/  STL [R1+0x1070], R16 ;  /* 0x0010701001007387 */ /* 0x000fe20000100800 */
[----:B------:R-:W-:-:S03]  /*18610*/  IMAD.HI.U32 R15, R8, R11, RZ ;  /* 0x0000000b080f7227 */ /* 0x000fc600078e00ff */
[----:B------:R0:W-:Y:S01]  /*18620*/  STL [R1+0x11c], R17 ;  /* 0x00011c1101007387 */ /* 0x0001e20000100800 */
[C---:B------:R-:W-:Y:S02]  /*18630*/  IMAD R5, R7.reuse, R12, R5 ;  /* 0x0000000c07057224 */ /* 0x040fe400078e0205 */
[----:B------:R-:W-:Y:S01]  /*18640*/  @!P5 IMAD.IADD R58, R58, 0x1, -R7 ;  /* 0x000000013a3ad824 */ /* 0x000fe200078e0a07 */
[C---:B------:R-:W-:Y:S01]  /*18650*/  ISETP.GT.U32.AND P5, PT, R7.reuse, R19, PT ;  /* 0x000000130700720c */ /* 0x040fe20003fa4070 */
[----:B------:R-:W-:Y:S02]  /*18660*/  IMAD.MOV R15, RZ, RZ, -R15 ;  /* 0x000000ffff0f7224 */ /* 0x000fe400078e0a0f */
[----:B------:R-:W-:Y:S01]  /*18670*/  @!P2 IMAD.IADD R18, R18, 0x1, -R7 ;  /* 0x000000011212a824 */ /* 0x000fe200078e0a07 */
[C---:B------:R-:W-:Y:S01]  /*18680*/  ISETP.GT.U32.AND P2, PT, R7.reuse, R5, PT ;  /* 0x000000050700720c */ /* 0x040fe20003f44070 */
[C---:B------:R-:W-:Y:S01]  /*18690*/  IMAD R11, R7.reuse, R15, R11 ;  /* 0x0000000f070b7224 */ /* 0x040fe200078e020b */
[----:B------:R-:W-:Y:S01]  /*186a0*/  IABS R15, R17 ;  /* 0x00000011000f7213 */ /* 0x000fe20000000000 */
[--C-:B------:R-:W-:Y:S01]  /*186b0*/  @!P1 IMAD.IADD R14, R14, 0x1, -R7.reuse ;  /* 0x000000010e0e9824 */ /* 0x100fe200078e0a07 */
[----:B------:R-:W-:Y:S01]  /*186c0*/  ISETP.GT.U32.AND P1, PT, R7, R2, PT ;  /* 0x000000020700720c */ /* 0x000fe20003f24070 */
[----:B------:R-:W-:Y:S01]  /*186d0*/  VIADD R6, R3, 0x1e8 ;  /* 0x000001e803067836 */ /* 0x000fe20000000000 */
[----:B------:R-:W-:Y:S01]  /*186e0*/  STL [R1+0x168], R18 ;  /* 0x0001681201007387 */ /* 0x000fe20000100800 */
[--C-:B------:R-:W-:Y:S01]  /*186f0*/  @!P6 IMAD.IADD R4, R4, 0x1, -R7.reuse ;  /* 0x000000010404e824 */ /* 0x100fe200078e0a07 */
[----:B------:R-:W-:Y:S01]  /*18700*/  ISETP.GT.U32.AND P6, PT, R7, R11, PT ;  /* 0x0000000b0700720c */ /* 0x000fe20003fc4070 */
[----:B------:R-:W-:Y:S01]  /*18710*/  @!P5 IMAD.IADD R19, R19, 0x1, -R7 ;  /* 0x000000011313d824 */ /* 0x000fe200078e0a07 */
[----:B------:R-:W-:Y:S01]  /*18720*/  IABS R12, R6 ;  /* 0x00000006000c7213 */ /* 0x000fe20000000000 */
[----:B0-----:R-:W-:-:S02]  /*18730*/  VIADD R17, R3, 0x1f0 ;  /* 0x000001f003117836 */ /* 0x001fc40000000000 */
[--C-:B------:R-:W-:Y:S01]  /*18740*/  @!P2 IMAD.IADD R5, R5, 0x1, -R7.reuse ;  /* 0x000000010505a824 */ /* 0x100fe200078e0a07 */
[C---:B------:R-:W-:Y:S01]  /*18750*/  ISETP.GT.U32.AND P2, PT, R7.reuse, R19, PT ;  /* 0x000000130700720c */ /* 0x040fe20003f44070 */
[----:B------:R-:W-:Y:S01]  /*18760*/  IMAD.HI.U32 R16, R8, R12, RZ ;  /* 0x0000000c08107227 */ /* 0x000fe200078e00ff */
[----:B------:R0:W-:Y:S03]  /*18770*/  STL [R1+0x110], R17 ;  /* 0x0001101101007387 */ /* 0x0001e60000100800 */
[--C-:B------:R-:W-:Y:S01]  /*18780*/  @!P1 IMAD.IADD R2, R2, 0x1, -R7.reuse ;  /* 0x0000000102029824 */ /* 0x100fe200078e0a07 */
[----:B------:R-:W-:Y:S01]  /*18790*/  ISETP.GT.U32.AND P1, PT, R7, R5, PT ;  /* 0x000000050700720c */ /* 0x000fe20003f24070 */
[----:B------:R-:W-:Y:S02]  /*187a0*/  IMAD.MOV R16, RZ, RZ, -R16 ;  /* 0x000000ffff107224 */ /* 0x000fe400078e0a10 */
[----:B------:R-:W-:Y:S01]  /*187b0*/  @!P6 IMAD.IADD R11, R11, 0x1, -R7 ;  /* 0x000000010b0be824 */ /* 0x000fe200078e0a07 */
[C---:B------:R-:W-:Y:S01]  /*187c0*/  ISETP.GT.U32.AND P6, PT, R7.reuse, R2, PT ;  /* 0x000000020700720c */ /* 0x040fe20003fc4070 */
[----:B------:R-:W-:Y:S01]  /*187d0*/  IMAD R12, R7, R16, R12 ;  /* 0x00000010070c7224 */ /* 0x000fe200078e020c */
[----:B0-----:R-:W-:Y:S01]  /*187e0*/  IABS R17, R17 ;  /* 0x0000001100117213 */ /* 0x001fe20000000000 */
[----:B------:R-:W-:-:S03]  /*187f0*/  IMAD.HI.U32 R16, R8, R15, RZ ;  /* 0x0000000f08107227 */ /* 0x000fc600078e00ff */
[----:B------:R-:W-:Y:S01]  /*18800*/  ISETP.GT.U32.AND P5, PT, R7, R12, PT ;  /* 0x0000000c0700720c */ /* 0x000fe20003fa4070 */
[----:B------:R-:W-:Y:S02]  /*18810*/  IMAD.MOV R16, RZ, RZ, -R16 ;  /* 0x000000ffff107224 */ /* 0x000fe400078e0a10 */
[----:B------:R-:W-:Y:S01]  /*18820*/  @!P2 IMAD.IADD R19, R19, 0x1, -R7 ;  /* 0x000000011313a824 */ /* 0x000fe200078e0a07 */
[----:B------:R-:W-:Y:S01]  /*18830*/  ISETP.GE.AND P2, PT, R13, RZ, PT ;  /* 0x000000ff0d00720c */ /* 0x000fe20003f46270 */
[C---:B------:R-:W-:Y:S02]  /*18840*/  IMAD R13, R7.reuse, R16, R15 ;  /* 0x00000010070d7224 */ /* 0x040fe400078e020f */
[--C-:B------:R-:W-:Y:S02]  /*18850*/  @!P6 IMAD.IADD R2, R2, 0x1, -R7.reuse ;  /* 0x000000010202e824 */ /* 0x100fe400078e0a07 */
[----:B------:R-:W-:Y:S01]  /*18860*/  @!P3 IMAD.MOV R14, RZ, RZ, -R14 ;  /* 0x000000ffff0eb224 */ /* 0x000fe200078e0a0e */
[----:B------:R-:W-:Y:S01]  /*18870*/  ISETP.GT.U32.AND P6, PT, R7, R13, PT ;  /* 0x0000000d0700720c */ /* 0x000fe20003fc4070 */
[--C-:B------:R-:W-:Y:S01]  /*18880*/  @!P1 IMAD.IADD R5, R5, 0x1, -R7.reuse ;  /* 0x0000000105059824 */ /* 0x100fe200078e0a07 */
[----:B------:R-:W-:Y:S01]  /*18890*/  ISETP.GE.AND P1, PT, R9, RZ, PT ;  /* 0x000000ff0900720c */ /* 0x000fe20003f26270 */
[----:B------:R-:W-:Y:S01]  /*188a0*/  @!P5 IMAD.IADD R12, R12, 0x1, -R7 ;  /* 0x000000010c0cd824 */ /* 0x000fe200078e0a07 */
[----:B------:R0:W-:Y:S01]  /*188b0*/  STL [R1+0x108], R14 ;  /* 0x0001080e01007387 */ /* 0x0001e20000100800 */
[----:B------:R-:W-:Y:S01]  /*188c0*/  ISETP.GT.U32.AND P5, PT, R7, R11, PT ;  /* 0x0000000b0700720c */ /* 0x000fe20003fa4070 */
[C---:B------:R-:W-:Y:S01]  /*188d0*/  VIADD R16, R3.reuse, 0x1f8 ;  /* 0x000001f803107836 */ /* 0x040fe20000000000 */
[----:B------:R-:W-:Y:S01]  /*188e0*/  SHF.R.U32.HI R9, RZ, 0x6, R25 ;  /* 0x00000006ff097819 */ /* 0x000fe20000011619 */
[----:B------:R-:W-:Y:S01]  /*188f0*/  VIADD R18, R3, 0x105 ;  /* 0x0000010503127836 */ /* 0x000fe20000000000 */
[----:B------:R-:W-:Y:S01]  /*18900*/  ISETP.GT.U32.AND P3, PT, R7, R12, PT ;  /* 0x0000000c0700720c */ /* 0x000fe20003f64070 */
[----:B------:R-:W-:-:S02]  /*18910*/  @!P4 IMAD.MOV R4, RZ, RZ, -R4 ;  /* 0x000000ffff04c224 */ /* 0x000fc400078e0a04 */
[----:B------:R-:W-:Y:S01]  /*18920*/  IMAD.U32 R25, RZ, RZ, UR8 ;  /* 0x00000008ff197e24 */ /* 0x000fe2000f8e00ff */
[----:B------:R-:W-:Y:S01]  /*18930*/  ISETP.GE.AND P4, PT, R18, RZ, PT ;  /* 0x000000ff1200720c */ /* 0x000fe20003f86270 */
[----:B------:R-:W-:Y:S01]  /*18940*/  @!P6 IMAD.IADD R13, R13, 0x1, -R7 ;  /* 0x000000010d0de824 */ /* 0x000fe200078e0a07 */
[----:B------:R-:W-:Y:S01]  /*18950*/  IABS R18, R18 ;  /* 0x0000001200127213 */ /* 0x000fe20000000000 */
[----:B0-----:R-:W-:Y:S02]  /*18960*/  IMAD.MOV.U32 R14, RZ, RZ, R17 ;  /* 0x000000ffff0e7224 */ /* 0x001fe400078e0011 */
[----:B------:R-:W-:Y:S01]  /*18970*/  VIADD R17, R3, 0x1f1 ;  /* 0x000001f103117836 */ /* 0x000fe20000000000 */
[----:B------:R-:W-:Y:S01]  /*18980*/  ISETP.GT.U32.AND P6, PT, R7, R13, PT ;  /* 0x0000000d0700720c */ /* 0x000fe20003fc4070 */
[----:B------:R-:W-:-:S03]  /*18990*/  IMAD.HI.U32 R15, R8, R14, RZ ;  /* 0x0000000e080f7227 */ /* 0x000fc600078e00ff */
[----:B------:R-:W-:Y:S01]  /*189a0*/  STL [R1+0x118], R17 ;  /* 0x0001181101007387 */ /* 0x000fe20000100800 */
[----:B------:R-:W-:Y:S02]  /*189b0*/  IMAD.MOV R15, RZ, RZ, -R15 ;  /* 0x000000ffff0f7224 */ /* 0x000fe400078e0a0f */
[--C-:B------:R-:W-:Y:S01]  /*189c0*/  @!P5 IMAD.IADD R11, R11, 0x1, -R7.reuse ;  /* 0x000000010b0bd824 */ /* 0x100fe200078e0a07 */
[----:B------:R-:W-:Y:S01]  /*189d0*/  ISETP.GE.AND P5, PT, R10, RZ, PT ;  /* 0x000000ff0a00720c */ /* 0x000fe20003fa6270 */
[----:B------:R-:W-:Y:S01]  /*189e0*/  IMAD R14, R7, R15, R14 ;  /* 0x0000000f070e7224 */ /* 0x000fe200078e020e */
[----:B------:R-:W-:Y:S01]  /*189f0*/  IABS R15, R17 ;  /* 0x00000011000f7213 */ /* 0x000fe20000000000 */
[----:B------:R0:W-:Y:S01]  /*18a00*/  STL [R1+0x128], R16 ;  /* 0x0001281001007387 */ /* 0x0001e20000100800 */
[----:B------:R-:W-:Y:S01]  /*18a10*/  SGXT.U32 R10, R9, 0x1 ;  /* 0x00000001090a781a */ /* 0x000fe20000000000 */
[----:B------:R-:W-:Y:S01]  /*18a20*/  @!P6 IMAD.IADD R13, R13, 0x1, -R7 ;  /* 0x000000010d0de824 */ /* 0x000fe200078e0a07 */
[----:B------:R-:W-:Y:S01]  /*18a30*/  ISETP.GT.U32.AND P6, PT, R7, R14, PT ;  /* 0x0000000e0700720c */ /* 0x000fe20003fc4070 */
[----:B------:R-:W-:-:S04]  /*18a40*/  IMAD.HI.U32 R9, R8, R15, RZ ;  /* 0x0000000f08097227 */ /* 0x000fc800078e00ff */
[----:B------:R-:W-:Y:S01]  /*18a50*/  IMAD.MOV R9, RZ, RZ, -R9 ;  /* 0x000000ffff097224 */ /* 0x000fe200078e0a09 */
[----:B0-----:R-:W-:Y:S01]  /*18a60*/  IABS R16, R16 ;  /* 0x0000001000107213 */ /* 0x001fe20000000000 */
[----:B------:R-:W-:Y:S01]  /*18a70*/  @!P3 IMAD.IADD R12, R12, 0x1, -R7 ;  /* 0x000000010c0cb824 */ /* 0x000fe200078e0a07 */
[----:B------:R-:W-:Y:S01]  /*18a80*/  ISETP.GE.AND P3, PT, R6, RZ, PT ;  /* 0x000000ff0600720c */ /* 0x000fe20003f66270 */
[----:B------:R-:W-:Y:S02]  /*18a90*/  IMAD R15, R7, R9, R15 ;  /* 0x00000009070f7224 */ /* 0x000fe400078e020f */
[----:B------:R-:W-:-:S04]  /*18aa0*/  IMAD.HI.U32 R6, R8, R16, RZ ;  /* 0x0000001008067227 */ /* 0x000fc800078e00ff */
[----:B------:R-:W-:Y:S02]  /*18ab0*/  @!P6 IMAD.IADD R14, R14, 0x1, -R7 ;  /* 0x000000010e0ee824 */ /* 0x000fe400078e0a07 */
[----:B------:R-:W-:Y:S02]  /*18ac0*/  IMAD.MOV R6, RZ, RZ, -R6 ;  /* 0x000000ffff067224 */ /* 0x000fe400078e0a06 */
[----:B------:R-:W-:Y:S01]  /*18ad0*/  IMAD R91, R10, UR8, RZ ;  /* 0x000000080a5b7c24 */ /* 0x000fe2000f8e02ff */
[C---:B------:R-:W-:Y:S01]  /*18ae0*/  ISETP.GT.U32.AND P6, PT, R7.reuse, R14, PT ;  /* 0x0000000e0700720c */ /* 0x040fe20003fc4070 */
[----:B------:R-:W-:Y:S02]  /*18af0*/  IMAD R16, R7, R6, R16 ;  /* 0x0000000607107224 */ /* 0x000fe400078e0210 */
[----:B------:R-:W-:Y:S02]  /*18b00*/  VIADD R10, R3, 0x1f9 ;  /* 0x000001f9030a7836 */ /* 0x000fe40000000000 */
[----:B------:R-:W-:-:S02]  /*18b10*/  IMAD.MOV.U32 R9, RZ, RZ, R19 ;  /* 0x000000ffff097224 */ /* 0x000fc400078e0013 */
[----:B------:R-:W-:Y:S01]  /*18b20*/  IMAD R89, R89, 0x2, R91 ;  /* 0x0000000259597824 */ /* 0x000fe200078e025b */
[----:B------:R-:W-:Y:S01]  /*18b30*/  IABS R17, R10 ;  /* 0x0000000a00117213 */ /* 0x000fe20000000000 */
[----:B------:R-:W-:Y:S01]  /*18b40*/  STL [R1+0x12c], R10 ;  /* 0x00012c0a01007387 */ /* 0x000fe20000100800 */
[----:B------:R-:W-:Y:S02]  /*18b50*/  @!P0 IMAD.MOV R9, RZ, RZ, -R9 ;  /* 0x000000ffff098224 */ /* 0x000fe400078e0a09 */
[----:B------:R-:W-:Y:S01]  /*18b60*/  IMAD R87, R87, 0x2, R89 ;  /* 0x0000000257577824 */ /* 0x000fe200078e0259 */
[----:B------:R0:W-:Y:S01]  /*18b70*/  STL [R1+0xf8], R4 ;  /* 0x0000f80401007387 */ /* 0x0001e20000100800 */
[----:B------:R-:W-:Y:S01]  /*18b80*/  @!P6 IMAD.IADD R14, R14, 0x1, -R7 ;  /* 0x000000010e0ee824 */ /* 0x000fe200078e0a07 */
[----:B------:R-:W-:Y:S01]  /*18b90*/  ISETP.GT.U32.AND P6, PT, R7, R15, PT ;  /* 0x0000000f0700720c */ /* 0x000fe20003fc4070 */
[----:B------:R-:W-:Y:S01]  /*18ba0*/  IMAD.HI.U32 R6, R8, R17, RZ ;  /* 0x0000001108067227 */ /* 0x000fe200078e00ff */
[----:B------:R1:W-:Y:S03]  /*18bb0*/  STL [R1+0xe0], R9 ;  /* 0x0000e00901007387 */ /* 0x0003e60000100800 */
[----:B------:R-:W-:-:S02]  /*18bc0*/  IMAD.MOV R6, RZ, RZ, -R6 ;  /* 0x000000ffff067224 */ /* 0x000fc400078e0a06 */
[----:B------:R-:W-:Y:S02]  /*18bd0*/  IMAD R85, R85, 0x2, R87 ;  /* 0x0000000255557824 */ /* 0x000fe400078e0257 */
[----:B------:R-:W-:Y:S02]  /*18be0*/  IMAD R17, R7, R6, R17 ;  /* 0x0000000607117224 */ /* 0x000fe400078e0211 */
[----:B0-----:R-:W-:-:S04]  /*18bf0*/  IMAD.HI.U32 R4, R8, R18, RZ ;  /* 0x0000001208047227 */ /* 0x001fc800078e00ff */
[----:B------:R-:W-:Y:S02]  /*18c00*/  @!P6 IMAD.IADD R15, R15, 0x1, -R7 ;  /* 0x000000010f0fe824 */ /* 0x000fe400078e0a07 */
[----:B------:R-:W-:Y:S02]  /*18c10*/  IMAD.MOV R4, RZ, RZ, -R4 ;  /* 0x000000ffff047224 */ /* 0x000fe400078e0a04 */
[----:B------:R-:W-:Y:S01]  /*18c20*/  IMAD R83, R83, 0x2, R85 ;  /* 0x0000000253537824 */ /* 0x000fe200078e0255 */
[C---:B------:R-:W-:Y:S01]  /*18c30*/  ISETP.GT.U32.AND P6, PT, R7.reuse, R15, PT ;  /* 0x0000000f0700720c */ /* 0x040fe20003fc4070 */
[----:B------:R-:W-:Y:S02]  /*18c40*/  IMAD R18, R7, R4, R18 ;  /* 0x0000000407127224 */ /* 0x000fe400078e0212 */
[----:B------:R-:W-:Y:S02]  /*18c50*/  IMAD R81, R81, 0x2, R83 ;  /* 0x0000000251517824 */ /* 0x000fe400078e0253 */
[----:B------:R-:W-:-:S02]  /*18c60*/  IMAD.U32 R4, RZ, RZ, UR8 ;  /* 0x00000008ff047e24 */ /* 0x000fc4000f8e00ff */
[----:B------:R-:W-:Y:S02]  /*18c70*/  IMAD R79, R79, 0x2, R81 ;  /* 0x000000024f4f7824 */ /* 0x000fe400078e0251 */
[----:B------:R-:W-:Y:S02]  /*18c80*/  IMAD.U32 R24, RZ, RZ, UR8 ;  /* 0x00000008ff187e24 */ /* 0x000fe4000f8e00ff */
[----:B------:R-:W-:Y:S02]  /*18c90*/  IMAD R77, R77, 0x2, R79 ;  /* 0x000000024d4d7824 */ /* 0x000fe400078e024f */
[----:B------:R-:W-:Y:S01]  /*18ca0*/  @!P6 IMAD.IADD R15, R15, 0x1, -R7 ;  /* 0x000000010f0fe824 */ /* 0x000fe200078e0a07 */
[----:B------:R-:W-:Y:S01]  /*18cb0*/  ISETP.GT.U32.AND P6, PT, R7, R16, PT ;  /* 0x000000100700720c */ /* 0x000fe20003fc4070 */
[----:B------:R-:W-:Y:S02]  /*18cc0*/  IMAD R75, R75, 0x2, R77 ;  /* 0x000000024b4b7824 */ /* 0x000fe400078e024d */
[----:B------:R-:W-:-:S02]  /*18cd0*/  IMAD.U32 R20, RZ, RZ, UR8 ;  /* 0x00000008ff147e24 */ /* 0x000fc4000f8e00ff */
[----:B------:R-:W-:Y:S02]  /*18ce0*/  IMAD R73, R73, 0x2, R75 ;  /* 0x0000000249497824 */ /* 0x000fe400078e024b */
[----:B------:R-:W-:Y:S02]  /*18cf0*/  IMAD.U32 R23, RZ, RZ, UR8 ;  /* 0x00000008ff177e24 */ /* 0x000fe4000f8e00ff */
[----:B------:R-:W-:Y:S02]  /*18d00*/  IMAD R71, R71, 0x2, R73 ;  /* 0x0000000247477824 */ /* 0x000fe400078e0249 */
[----:B------:R-:W-:Y:S02]  /*18d10*/  IMAD.U32 R6, RZ, RZ, UR8 ;  /* 0x00000008ff067e24 */ /* 0x000fe4000f8e00ff */
[----:B------:R-:W-:Y:S02]  /*18d20*/  @!P6 IMAD.IADD R16, R16, 0x1, -R7 ;  /* 0x000000011010e824 */ /* 0x000fe400078e0a07 */
[----:B------:R-:W-:-:S02]  /*18d30*/  IMAD R69, R69, 0x2, R71 ;  /* 0x0000000245457824 */ /* 0x000fc400078e0247 */
[----:B------:R-:W-:Y:S01]  /*18d40*/  IMAD.U32 R22, RZ, RZ, UR8 ;  /* 0x00000008ff167e24 */ /* 0x000fe2000f8e00ff */
[----:B------:R-:W-:Y:S01]  /*18d50*/  ISETP.GT.U32.AND P6, PT, R7, R16, PT ;  /* 0x000000100700720c */ /* 0x000fe20003fc4070 */
[----:B------:R-:W-:Y:S02]  /*18d60*/  IMAD R67, R67, 0x2, R69 ;  /* 0x0000000243437824 */ /* 0x000fe400078e0245 */
[----:B------:R-:W-:Y:S02]  /*18d70*/  IMAD.U32 R54, RZ, RZ, UR8 ;  /* 0x00000008ff367e24 */ /* 0x000fe4000f8e00ff */
[----:B------:R-:W-:Y:S02]  /*18d80*/  IMAD R65, R65, 0x2, R67 ;  /* 0x0000000241417824 */ /* 0x000fe400078e0243 */
[----:B------:R-:W-:Y:S02]  /*18d90*/  IMAD.U32 R52, RZ, RZ, UR8 ;  /* 0x00000008ff347e24 */ /* 0x000fe4000f8e00ff */
[----:B------:R-:W-:-:S02]  /*18da0*/  IMAD R63, R63, 0x2, R65 ;  /* 0x000000023f3f7824 */ /* 0x000fc400078e0241 */
[----:B------:R-:W-:Y:S02]  /*18db0*/  IMAD.U32 R10, RZ, RZ, UR8 ;  /* 0x00000008ff0a7e24 */ /* 0x000fe4000f8e00ff */
[----:B------:R-:W-:Y:S01]  /*18dc0*/  @!P6 IMAD.IADD R16, R16, 0x1, -R7 ;  /* 0x000000011010e824 */ /* 0x000fe200078e0a07 */
[----:B------:R-:W-:Y:S01]  /*18dd0*/  BAR.SYNC.DEFER_BLOCKING 0x0 ;  /* 0x0000000000007b1d */ /* 0x000fe20000010000 */
[----:B------:R-:W-:Y:S01]  /*18de0*/  ISETP.GT.U32.AND P6, PT, R7, R17, PT ;  /* 0x000000110700720c */ /* 0x000fe20003fc4070 */
[----:B------:R-:W-:-:S04]  /*18df0*/  IMAD R61, R61, 0x2, R63 ;  /* 0x000000023d3d7824 */ /* 0x000fc800078e023f */
[----:B------:R-:W-:-:S04]  /*18e00*/  IMAD R59, R59, 0x2, R61 ;  /* 0x000000023b3b7824 */ /* 0x000fc800078e023d */
[----:B------:R-:W-:-:S04]  /*18e10*/  IMAD R57, R57, 0x2, R59 ;  /* 0x0000000239397824 */ /* 0x000fc800078e023b */
[----:B------:R-:W-:Y:S01]  /*18e20*/  @!P6 IMAD.IADD R17, R17, 0x1, -R7 ;  /* 0x000000011111e824 */ /* 0x000fe200078e0a07 */
[----:B------:R-:W-:Y:S01]  /*18e30*/  ISETP.GT.U32.AND P6, PT, R7, R18, PT ;  /* 0x000000120700720c */ /* 0x000fe20003fc4070 */
[----:B------:R-:W-:-:S04]  /*18e40*/  IMAD R55, R55, 0x2, R57 ;  /* 0x0000000237377824 */ /* 0x000fc800078e0239 */
[----:B------:R-:W-:-:S04]  /*18e50*/  IMAD R53, R53, 0x2, R55 ;  /* 0x0000000235357824 */ /* 0x000fc800078e0237 */
[----:B------:R-:W-:-:S04]  /*18e60*/  IMAD R51, R51, 0x2, R53 ;  /* 0x0000000233337824 */ /* 0x000fc800078e0235 */
[----:B------:R-:W-:Y:S01]  /*18e70*/  @!P6 IMAD.IADD R18, R18, 0x1, -R7 ;  /* 0x000000011212e824 */ /* 0x000fe200078e0a07 */
[----:B------:R-:W-:Y:S01]  /*18e80*/  ISETP.GT.U32.AND P6, PT, R7, R17, PT ;  /* 0x000000110700720c */ /* 0x000fe20003fc4070 */
[----:B------:R-:W-:-:S03]  /*18e90*/  IMAD R49, R49, 0x2, R51 ;  /* 0x0000000231317824 */ /* 0x000fc600078e0233 */
[----:B------:R-:W-:Y:S01]  /*18ea0*/  ISETP.GT.U32.AND P0, PT, R7, R18, PT ;  /* 0x000000120700720c */ /* 0x000fe20003f04070 */
[----:B------:R-:W-:-:S04]  /*18eb0*/  IMAD R47, R47, 0x2, R49 ;  /* 0x000000022f2f7824 */ /* 0x000fc800078e0231 */
[----:B------:R-:W-:-:S04]  /*18ec0*/  IMAD R45, R45, 0x2, R47 ;  /* 0x000000022d2d7824 */ /* 0x000fc800078e022f */
[----:B------:R-:W-:Y:S01]  /*18ed0*/  @!P6 IMAD.IADD R17, R17, 0x1, -R7 ;  /* 0x000000011111e824 */ /* 0x000fe200078e0a07 */
[----:B------:R-:W-:Y:S01]  /*18ee0*/  LEA R19, P6, R0, UR24, 0x1 ;  /* 0x0000001800137c11 */ /* 0x000fe2000f8c08ff */
[----:B------:R-:W-:Y:S02]  /*18ef0*/  IMAD R43, R43, 0x2, R45 ;  /* 0x000000022b2b7824 */ /* 0x000fe400078e022d */
[----:B------:R-:W-:Y:S01]  /*18f00*/  @!P0 IMAD.IADD R18, R18, 0x1, -R7 ;  /* 0x0000000112128824 */ /* 0x000fe200078e0a07 */
[----:B-1----:R-:W-:Y:S01]  /*18f10*/  LEA R9, P0, R91, R19, 0x1 ;  /* 0x000000135b097211 */ /* 0x002fe200078008ff */
[----:B------:R-:W-:Y:S01]  /*18f20*/  IMAD R42, R42, 0x2, R43 ;  /* 0x000000022a2a7824 */ /* 0x000fe200078e022b */
[----:B------:R-:W-:-:S03]  /*18f30*/  LEA.HI.X.SX32 R0, R0, UR25, 0x1, P6 ;  /* 0x0000001900007c11 */ /* 0x000fc6000b0f0eff */
[----:B------:R0:W-:Y:S01]  /*18f40*/  STL [R1+0x48c], R9 ;  /* 0x00048c0901007387 */ /* 0x0001e20000100800 */
[----:B------:R-:W-:Y:S01]  /*18f50*/  LEA.HI.X.SX32 R91, R91, R0, 0x1, P0 ;  /* 0x000000005b5b7211 */ /* 0x000fe200000f0eff */
[----:B------:R-:W-:-:S04]  /*18f60*/  IMAD R41, R41, 0x2, R42 ;  /* 0x0000000229297824 */ /* 0x000fc800078e022a */
[----:B------:R-:W-:Y:S01]  /*18f70*/  IMAD R40, R40, 0x2, R41 ;  /* 0x0000000228287824 */ /* 0x000fe200078e0229 */
[----:B0-----:R-:W-:-:S03]  /*18f80*/  LEA R9, P6, R89, R19, 0x1 ;  /* 0x0000001359097211 */ /* 0x001fc600078c08ff */
[----:B------:R-:W-:Y:S02]  /*18f90*/  IMAD R39, R39, 0x2, R40 ;  /* 0x0000000227277824 */ /* 0x000fe400078e0228 */
[----:B------:R0:W-:Y:S02]  /*18fa0*/  STL [R1+0x494], R9 ;  /* 0x0004940901007387 */ /* 0x0001e40000100800 */
[----:B------:R-:W-:Y:S02]  /*18fb0*/  IMAD R38, R38, 0x2, R39 ;  /* 0x0000000226267824 */ /* 0x000fe400078e0227 */
[----:B------:R1:W-:Y:S02]  /*18fc0*/  STL [R1+0x488], R91 ;  /* 0x0004885b01007387 */ /* 0x0003e40000100800 */
[----:B------:R-:W-:-:S04]  /*18fd0*/  IMAD R37, R37, 0x2, R38 ;  /* 0x0000000225257824 */ /* 0x000fc800078e0226 */
[----:B------:R-:W-:Y:S01]  /*18fe0*/  IMAD R36, R36, 0x2, R37 ;  /* 0x0000000224247824 */ /* 0x000fe200078e0225 */
[----:B0-----:R-:W0:Y:S03]  /*18ff0*/  LDC R9, c[0x0][0x3a0] ;  /* 0x0000e800ff097b82 */ /* 0x001e260000000800 */
[----:B------:R-:W-:Y:S01]  /*19000*/  IMAD R35, R35, 0x2, R36 ;  /* 0x0000000223237824 */ /* 0x000fe200078e0224 */
[----:B-1----:R-:W-:-:S03]  /*19010*/  LEA R91, P0, R87, R19, 0x1 ;  /* 0x00000013575b7211 */ /* 0x002fc600078008ff */
[----:B------:R-:W-:Y:S02]  /*19020*/  IMAD R26, R26, 0x2, R35 ;  /* 0x000000021a1a7824 */ /* 0x000fe400078e0223 */
[----:B------:R1:W-:Y:S02]  /*19030*/  STL [R1+0x49c], R91 ;  /* 0x00049c5b01007387 */ /* 0x0003e40000100800 */
[----:B------:R-:W-:-:S04]  /*19040*/  IMAD R34, R34, 0x2, R26 ;  /* 0x0000000222227824 */ /* 0x000fc800078e021a */
[----:B------:R-:W-:Y:S01]  /*19050*/  IMAD R4, R4, 0x2, R34 ;  /* 0x0000000204047824 */ /* 0x000fe200078e0222 */
[----:B-1----:R-:W-:-:S03]  /*19060*/  LEA.HI.X.SX32 R91, R89, R0, 0x1, P6 ;  /* 0x00000000595b7211 */ /* 0x002fc600030f0eff */
[----:B------:R-:W-:Y:S01]  /*19070*/  IMAD R33, R33, 0x2, R4 ;  /* 0x0000000221217824 */ /* 0x000fe200078e0204 */
[----:B------:R-:W-:Y:S01]  /*19080*/  LEA R89, P6, R85, R19, 0x1 ;  /* 0x0000001355597211 */ /* 0x000fe200078c08ff */
[----:B------:R1:W-:Y:S02]  /*19090*/  STL [R1+0x490], R91 ;  /* 0x0004905b01007387 */ /* 0x0003e40000100800 */
[----:B------:R-:W-:Y:S02]  /*190a0*/  IMAD R25, R25, 0x2, R33 ;  /* 0x0000000219197824 */ /* 0x000fe400078e0221 */
[----:B------:R3:W-:Y:S02]  /*190b0*/  STL [R1+0x4a4], R89 ;  /* 0x0004a45901007387 */ /* 0x0007e40000100800 */
[----:B------:R-:W-:-:S04]  /*190c0*/  IMAD R32, R32, 0x2, R25 ;  /* 0x0000000220207824 */ /* 0x000fc800078e0219 */
[----:B------:R-:W-:Y:S01]  /*190d0*/  IMAD R21, R21, 0x2, R32 ;  /* 0x0000000215157824 */ /* 0x000fe200078e0220 */
[-C--:B-1----:R-:W-:Y:S02]  /*190e0*/  LEA.HI.X.SX32 R91, R87, R0.reuse, 0x1, P0 ;  /* 0x00000000575b7211 */ /* 0x082fe400000f0eff */
[----:B------:R-:W-:Y:S01]  /*190f0*/  LEA.HI.X.SX32 R87, R85, R0, 0x1, P6 ;  /* 0x0000000055577211 */ /* 0x000fe200030f0eff */
[----:B------:R-:W-:Y:S01]  /*19100*/  IMAD R31, R31, 0x2, R21 ;  /* 0x000000021f1f7824 */ /* 0x000fe200078e0215 */
[-C--:B---3--:R-:W-:Y:S01]  /*19110*/  LEA R89, P0, R83, R19.reuse, 0x1 ;  /* 0x0000001353597211 */ /* 0x088fe200078008ff */
[----:B------:R-:W-:Y:S01]  /*19120*/  STL [R1+0x498], R91 ;  /* 0x0004985b01007387 */ /* 0x000fe20000100800 */
[----:B------:R-:W-:Y:S01]  /*19130*/  LEA R85, P6, R81, R19, 0x1 ;  /* 0x0000001351557211 */ /* 0x000fe200078c08ff */
[----:B------:R-:W-:Y:S02]  /*19140*/  IMAD R24, R24, 0x2, R31 ;  /* 0x0000000218187824 */ /* 0x000fe400078e021f */
[----:B------:R-:W-:Y:S02]  /*19150*/  STL [R1+0x4ac], R89 ;  /* 0x0004ac5901007387 */ /* 0x000fe40000100800 */
[----:B------:R-:W-:-:S02]  /*19160*/  IMAD R30, R30, 0x2, R24 ;  /* 0x000000021e1e7824 */ /* 0x000fc400078e0218 */
[----:B------:R1:W-:Y:S02]  /*19170*/  STL [R1+0x4a0], R87 ;  /* 0x0004a05701007387 */ /* 0x0003e40000100800 */
[----:B------:R-:W-:Y:S02]  /*19180*/  IMAD R20, R20, 0x2, R30 ;  /* 0x0000000214147824 */ /* 0x000fe400078e021e */
[----:B------:R3:W-:Y:S02]  /*19190*/  STL [R1+0x4b4], R85 ;  /* 0x0004b45501007387 */ /* 0x0007e40000100800 */
[----:B------:R-:W-:Y:S01]  /*191a0*/  IMAD R29, R29, 0x2, R20 ;  /* 0x000000021d1d7824 */ /* 0x000fe200078e0214 */
[----:B-1----:R-:W-:-:S03]  /*191b0*/  LEA.HI.X.SX32 R87, R83, R0, 0x1, P0 ;  /* 0x0000000053577211 */ /* 0x002fc600000f0eff */
[----:B------:R-:W-:Y:S01]  /*191c0*/  IMAD R23, R23, 0x2, R29 ;  /* 0x0000000217177824 */ /* 0x000fe200078e021d */
[----:B------:R-:W-:Y:S02]  /*191d0*/  LEA.HI.X.SX32 R83, R81, R0, 0x1, P6 ;  /* 0x0000000051537211 */ /* 0x000fe400030f0eff */
        /* <DEDUP_REMOVED lines=10> */
[-C--:B-1----:R-:W-:Y:S02]  /*19280*/  LEA.HI.X.SX32 R83, R79, R0.reuse, 0x1, P0 ;  /* 0x000000004f537211 */ /* 0x082fe400000f0eff */
[----:B------:R-:W-:Y:S02]  /*19290*/  LEA.HI.X.SX32 R79, R77, R0, 0x1, P6 ;  /* 0x000000004d4f7211 */ /* 0x000fe400030f0eff */
[-C--:B---3--:R-:W-:Y:S01]  /*192a0*/  LEA R81, P0, R75, R19.reuse, 0x1 ;  /* 0x000000134b517211 */ /* 0x088fe200078008ff */
[----:B------:R-:W-:Y:S01]  /*192b0*/  STL [R1+0x4b8], R83 ;  /* 0x0004b85301007387 */ /* 0x000fe20000100800 */
[----:B------:R-:W-:-:S03]  /*192c0*/  LEA R77, P6, R73, R19, 0x1 ;  /* 0x00000013494d7211 */ /* 0x000fc600078c08ff */
[----:B------:R-:W-:Y:S04]  /*192d0*/  STL [R1+0x4cc], R81 ;  /* 0x0004cc5101007387 */ /* 0x000fe80000100800 */
[----:B------:R1:W-:Y:S04]  /*192e0*/  STL [R1+0x4c0], R79 ;  /* 0x0004c04f01007387 */ /* 0x0003e80000100800 */
[----:B------:R3:W-:Y:S01]  /*192f0*/  STL [R1+0x4d4], R77 ;  /* 0x0004d44d01007387 */ /* 0x0007e20000100800 */
[-C--:B-1----:R-:W-:Y:S02]  /*19300*/  LEA.HI.X.SX32 R79, R75, R0.reuse, 0x1, P0 ;  /* 0x000000004b4f7211 */ /* 0x082fe400000f0eff */
[----:B------:R-:W-:-:S02]  /*19310*/  LEA.HI.X.SX32 R75, R73, R0, 0x1, P6 ;  /* 0x00000000494b7211 */ /* 0x000fc400030f0eff */
        /* <DEDUP_REMOVED lines=19> */
[----:B------:R-:W-:Y:S01]  /*19450*/  STL [R1+0x4fc], R69 ;  /* 0x0004fc4501007387 */ /* 0x000fe20000100800 */
[----:B------:R-:W-:-:S03]  /*19460*/  LEA.HI.X.SX32 R61, R61, R0, 0x1, P6 ;  /* 0x000000003d3d7211 */ /* 0x000fc600030f0eff */
[----:B------:R1:W-:Y:S04]  /*19470*/  STL [R1+0x4f0], R67 ;  /* 0x0004f04301007387 */ /* 0x0003e80000100800 */
[----:B------:R-:W-:Y:S01]  /*19480*/  STL [R1+0x504], R65 ;  /* 0x0005044101007387 */ /* 0x000fe20000100800 */
[----:B-1----:R-:W-:Y:S02]  /*19490*/  LEA.HI.X.SX32 R67, R63, R0, 0x1, P0 ;  /* 0x000000003f437211 */ /* 0x002fe400000f0eff */
[----:B------:R-:W-:-:S03]  /*194a0*/  LEA R63, P0, R59, R19, 0x1 ;  /* 0x000000133b3f7211 */ /* 0x000fc600078008ff */
[----:B------:R1:W-:Y:S04]  /*194b0*/  STL [R1+0x4f8], R67 ;  /* 0x0004f84301007387 */ /* 0x0003e80000100800 */
[----:B------:R3:W-:Y:S01]  /*194c0*/  STL [R1+0x50c], R63 ;  /* 0x00050c3f01007387 */ /* 0x0007e20000100800 */
[----:B-1----:R-:W-:Y:S02]  /*194d0*/  LEA R67, P6, R57, R19, 0x1 ;  /* 0x0000001339437211 */ /* 0x002fe400078c08ff */
[----:B---3--:R-:W-:-:S03]  /*194e0*/  LEA.HI.X.SX32 R63, R59, R0, 0x1, P0 ;  /* 0x000000003b3f7211 */ /* 0x008fc600000f0eff */
[----:B------:R1:W-:Y:S01]  /*194f0*/  STL [R1+0x514], R67 ;  /* 0x0005144301007387 */ /* 0x0003e20000100800 */
[-C--:B------:R-:W-:Y:S02]  /*19500*/  LEA R59, P0, R55, R19.reuse, 0x1 ;  /* 0x00000013373b7211 */ /* 0x080fe400078008ff */
[----:B------:R-:W-:Y:S01]  /*19510*/  LEA.HI.X.SX32 R57, R57, R0, 0x1, P6 ;  /* 0x0000000039397211 */ /* 0x000fe200030f0eff */
[----:B------:R-:W-:Y:S01]  /*19520*/  STL [R1+0x500], R61 ;  /* 0x0005003d01007387 */ /* 0x000fe20000100800 */
[----:B------:R-:W-:-:S03]  /*19530*/  LEA R69, P6, R53, R19, 0x1 ;  /* 0x0000001335457211 */ /* 0x000fc600078c08ff */
[----:B------:R-:W-:Y:S01]  /*19540*/  STL [R1+0x508], R63 ;  /* 0x0005083f01007387 */ /* 0x000fe20000100800 */
[----:B-1----:R-:W-:-:S03]  /*19550*/  LEA.HI.X.SX32 R67, R53, R0, 0x1, P6 ;  /* 0x0000000035437211 */ /* 0x002fc600030f0eff */
[----:B------:R-:W-:Y:S04]  /*19560*/  STL [R1+0x51c], R59 ;  /* 0x00051c3b01007387 */ /* 0x000fe80000100800 */
[----:B------:R1:W-:Y:S04]  /*19570*/  STL [R1+0x510], R57 ;  /* 0x0005103901007387 */ /* 0x0003e80000100800 */
[----:B------:R-:W-:Y:S01]  /*19580*/  STL [R1+0x524], R69 ;  /* 0x0005244501007387 */ /* 0x000fe20000100800 */
[----:B-1----:R-:W-:Y:S02]  /*19590*/  LEA.HI.X.SX32 R57, R55, R0, 0x1, P0 ;  /* 0x0000000037397211 */ /* 0x002fe400000f0eff */
[----:B------:R-:W-:-:S03]  /*195a0*/  LEA R55, P0, R51, R19, 0x1 ;  /* 0x0000001333377211 */ /* 0x000fc600078008ff */
[----:B------:R-:W-:Y:S01]  /*195b0*/  STL [R1+0x518], R57 ;  /* 0x0005183901007387 */ /* 0x000fe20000100800 */
[----:B------:R-:W-:Y:S02]  /*195c0*/  LEA.HI.X.SX32 R53, R51, R0, 0x1, P0 ;  /* 0x0000000033357211 */ /* 0x000fe400000f0eff */
[-C--:B------:R-:W-:Y:S01]  /*195d0*/  LEA R51, P0, R47, R19.reuse, 0x1 ;  /* 0x000000132f337211 */ /* 0x080fe200078008ff */
[----:B------:R1:W-:Y:S02]  /*195e0*/  STL [R1+0x52c], R55 ;  /* 0x00052c3701007387 */ /* 0x0003e40000100800 */
[----:B-1----:R-:W-:-:S04]  /*195f0*/  LEA R55, P6, R49, R19, 0x1 ;  /* 0x0000001331377211 */ /* 0x002fc800078c08ff */
[----:B------:R-:W-:Y:S01]  /*19600*/  LEA.HI.X.SX32 R49, R49, R0, 0x1, P6 ;  /* 0x0000000031317211 */ /* 0x000fe200030f0eff */
[----:B------:R-:W-:Y:S01]  /*19610*/  STL [R1+0x534], R55 ;  /* 0x0005343701007387 */ /* 0x000fe20000100800 */
[----:B------:R-:W-:-:S03]  /*19620*/  LEA R73, P6, R45, R19, 0x1 ;  /* 0x000000132d497211 */ /* 0x000fc600078c08ff */
[----:B------:R-:W-:Y:S01]  /*19630*/  STL [R1+0x520], R67 ;  /* 0x0005204301007387 */ /* 0x000fe20000100800 */
[----:B------:R-:W-:-:S03]  /*19640*/  LEA.HI.X.SX32 R71, R45, R0, 0x1, P6 ;  /* 0x000000002d477211 */ /* 0x000fc600030f0eff */
[----:B------:R-:W-:Y:S04]  /*19650*/  STL [R1+0x528], R53 ;  /* 0x0005283501007387 */ /* 0x000fe80000100800 */
[----:B------:R-:W-:Y:S04]  /*19660*/  STL [R1+0x53c], R51 ;  /* 0x00053c3301007387 */ /* 0x000fe80000100800 */
[----:B------:R1:W-:Y:S04]  /*19670*/  STL [R1+0x530], R49 ;  /* 0x0005303101007387 */ /* 0x0003e80000100800 */
[----:B------:R-:W-:Y:S01]  /*19680*/  STL [R1+0x544], R73 ;  /* 0x0005444901007387 */ /* 0x000fe20000100800 */
[----:B-1----:R-:W-:-:S02]  /*19690*/  LEA.HI.X.SX32 R49, R47, R0, 0x1, P0 ;  /* 0x000000002f317211 */ /* 0x002fc400000f0eff */
        /* <DEDUP_REMOVED lines=26> */
[-C--:B------:R-:W-:Y:S02]  /*19840*/  LEA.HI.X.SX32 R79, R36, R0.reuse, 0x1, P6 ;  /* 0x00000000244f7211 */ /* 0x080fe400030f0eff */
[----:B------:R-:W-:Y:S01]  /*19850*/  LEA R36, P6, R26, R19, 0x1 ;  /* 0x000000131a247211 */ /* 0x000fe200078c08ff */
[----:B------:R-:W-:Y:S04]  /*19860*/  STL [R1+0x560], R40 ;  /* 0x0005602801007387 */ /* 0x000fe80000100800 */
[----:B------:R-:W-:Y:S04]  /*19870*/  STL [R1+0x1674], R39 ;  /* 0x0016742701007387 */ /* 0x000fe80000100800 */
[----:B------:R1:W-:Y:S04]  /*19880*/  STL [R1+0x564], R38 ;  /* 0x0005642601007387 */ /* 0x0003e80000100800 */
[----:B------:R-:W-:Y:S01]  /*19890*/  STL [R1+0x1670], R81 ;  /* 0x0016705101007387 */ /* 0x000fe20000100800 */
[----:B-1----:R-:W-:-:S02]  /*198a0*/  LEA.HI.X.SX32 R38, R37, R0, 0x1, P0 ;  /* 0x0000000025267211 */ /* 0x002fc400000f0eff */
[----:B------:R-:W-:-:S03]  /*198b0*/  LEA R37, P0, R35, R19, 0x1 ;  /* 0x0000001323257211 */ /* 0x000fc600078008ff */
[----:B------:R-:W-:Y:S01]  /*198c0*/  STL [R1+0x568], R38 ;  /* 0x0005682601007387 */ /* 0x000fe20000100800 */
[----:B------:R-:W-:-:S03]  /*198d0*/  LEA.HI.X.SX32 R35, R35, R0, 0x1, P0 ;  /* 0x0000000023237211 */ /* 0x000fc600000f0eff */
[----:B------:R-:W-:Y:S04]  /*198e0*/  STL [R1+0x166c], R37 ;  /* 0x00166c2501007387 */ /* 0x000fe80000100800 */
[----:B------:R1:W-:Y:S04]  /*198f0*/  STL [R1+0x1668], R36 ;  /* 0x0016682401007387 */ /* 0x0003e80000100800 */
[----:B------:R-:W-:Y:S04]  /*19900*/  STL [R1+0x56c], R79 ;  /* 0x00056c4f01007387 */ /* 0x000fe80000100800 */
[----:B------:R3:W-:Y:S01]  /*19910*/  STL [R1+0x570], R35 ;  /* 0x0005702301007387 */ /* 0x0007e20000100800 */
[----:B-1----:R-:W-:-:S05]  /*19920*/  LEA R36, P0, R34, R19, 0x1 ;  /* 0x0000001322247211 */ /* 0x002fca00078008ff */
[----:B------:R-:W-:Y:S01]  /*19930*/  STL [R1+0x1664], R36 ;  /* 0x0016642401007387 */ /* 0x000fe20000100800 */
[----:B---3--:R-:W-:Y:S01]  /*19940*/  LEA.HI.X.SX32 R35, R26, R0, 0x1, P6 ;  /* 0x000000001a237211 */ /* 0x008fe200030f0eff */
[----:B------:R-:W-:Y:S01]  /*19950*/  IMAD R26, R44, 0x2, R22 ;  /* 0x000000022c1a7824 */ /* 0x000fe200078e0216 */
[----:B------:R-:W-:-:S03]  /*19960*/  LEA R85, P6, R4, R19, 0x1 ;  /* 0x0000001304557211 */ /* 0x000fc600078c08ff */
[----:B------:R1:W-:Y:S01]  /*19970*/  STL [R1+0x165c], R35 ;  /* 0x00165c2301007387 */ /* 0x0003e20000100800 */
[-C--:B------:R-:W-:Y:S01]  /*19980*/  LEA.HI.X.SX32 R83, R4, R0.reuse, 0x1, P6 ;  /* 0x0000000004537211 */ /* 0x080fe200030f0eff */
[----:B------:R-:W-:Y:S02]  /*19990*/  IMAD R4, R46, 0x2, R26 ;  /* 0x000000022e047824 */ /* 0x000fe400078e021a */
[----:B------:R-:W-:Y:S01]  /*199a0*/  STL [R1+0x1660], R85 ;  /* 0x0016605501007387 */ /* 0x000fe20000100800 */
[----:B-1----:R-:W-:Y:S02]  /*199b0*/  LEA.HI.X.SX32 R35, R34, R0, 0x1, P0 ;  /* 0x0000000022237211 */ /* 0x002fe400000f0eff */
[----:B------:R-:W-:-:S03]  /*199c0*/  LEA R34, P0, R33, R19, 0x1 ;  /* 0x0000001321227211 */ /* 0x000fc600078008ff */
[----:B------:R-:W-:Y:S01]  /*199d0*/  STL [R1+0x574], R35 ;  /* 0x0005742301007387 */ /* 0x000fe20000100800 */
[----:B------:R-:W-:-:S03]  /*199e0*/  LEA.HI.X.SX32 R33, R33, R0, 0x1, P0 ;  /* 0x0000000021217211 */ /* 0x000fc600000f0eff */
[----:B------:R1:W-:Y:S02]  /*199f0*/  STL [R1+0x1658], R34 ;  /* 0x0016582201007387 */ /* 0x0003e40000100800 */
[----:B-1----:R-:W-:-:S05]  /*19a00*/  LEA R34, P6, R25, R19, 0x1 ;  /* 0x0000001319227211 */ /* 0x002fca00078c08ff */
        /* <DEDUP_REMOVED lines=15> */
[----:B------:R-:W-:Y:S02]  /*19b00*/  LEA.HI.X.SX32 R31, R31, R0, 0x1, P0 ;  /* 0x000000001f1f7211 */ /* 0x000fe400000f0eff */
[-C--:B------:R-:W-:Y:S01]  /*19b10*/  LEA R63, P0, R30, R19.reuse, 0x1 ;  /* 0x000000131e3f7211 */ /* 0x080fe200078008ff */
[----:B------:R1:W-:Y:S02]  /*19b20*/  STL [R1+0x1640], R32 ;  /* 0x0016402001007387 */ /* 0x0003e40000100800 */
[----:B-1----:R-:W-:-:S05]  /*19b30*/  LEA R32, P6, R24, R19, 0x1 ;  /* 0x0000001318207211 */ /* 0x002fca00078c08ff */
[----:B------:R-:W-:Y:S04]  /*19b40*/  STL [R1+0x163c], R32 ;  /* 0x00163c2001007387 */ /* 0x000fe80000100800 */
[----:B------:R-:W-:Y:S04]  /*19b50*/  STL [R1+0x1638], R87 ;  /* 0x0016385701007387 */ /* 0x000fe80000100800 */
[----:B------:R1:W-:Y:S01]  /*19b60*/  STL [R1+0x580], R31 ;  /* 0x0005801f01007387 */ /* 0x0003e20000100800 */
[----:B------:R-:W-:Y:S02]  /*19b70*/  LEA.HI.X.SX32 R59, R30, R0, 0x1, P0 ;  /* 0x000000001e3b7211 */ /* 0x000fe400000f0eff */
[----:B------:R-:W-:-:S02]  /*19b80*/  LEA R30, P0, R29, R19, 0x1 ;  /* 0x000000131d1e7211 */ /* 0x000fc400078008ff */
[----:B-1----:R-:W-:Y:S01]  /*19b90*/  LEA.HI.X.SX32 R31, R24, R0, 0x1, P6 ;  /* 0x00000000181f7211 */ /* 0x002fe200030f0eff */
[----:B------:R-:W-:Y:S01]  /*19ba0*/  IMAD R24, R72, 0x2, R21 ;  /* 0x0000000248187824 */ /* 0x000fe200078e0215 */
[----:B------:R-:W-:-:S03]  /*19bb0*/  LEA R91, P6, R20, R19, 0x1 ;  /* 0x00000013145b7211 */ /* 0x000fc600078c08ff */
[----:B------:R-:W-:Y:S01]  /*19bc0*/  STL [R1+0x162c], R31 ;  /* 0x00162c1f01007387 */ /* 0x000fe20000100800 */
[----:B------:R-:W-:-:S03]  /*19bd0*/  LEA.HI.X.SX32 R35, R20, R0, 0x1, P6 ;  /* 0x0000000014237211 */ /* 0x000fc600030f0eff */
[----:B------:R1:W5:Y:S01]  /*19be0*/  LDL.LU R72, [R1+0x17e4] ;  /* 0x0017e40001487983 */ /* 0x0003620000300800 */
[----:B------:R-:W-:Y:S01]  /*19bf0*/  LEA.HI.X.SX32 R29, R29, R0, 0x1, P0 ;  /* 0x000000001d1d7211 */ /* 0x000fe200000f0eff */
[----:B------:R-:W-:Y:S02]  /*19c00*/  IMAD R20, R70, 0x2, R24 ;  /* 0x0000000246147824 */ /* 0x000fe400078e0218 */
[----:B------:R-:W-:Y:S04]  /*19c10*/  STL [R1+0x1634], R63 ;  /* 0x0016343f01007387 */ /* 0x000fe80000100800 */
[----:B------:R-:W-:Y:S04]  /*19c20*/  STL [R1+0x1630], R91 ;  /* 0x0016305b01007387 */ /* 0x000fe80000100800 */
[----:B------:R3:W-:Y:S04]  /*19c30*/  STL [R1+0x1628], R30 ;  /* 0x0016281e01007387 */ /* 0x0007e80000100800 */
[----:B------:R-:W-:Y:S01]  /*19c40*/  STL [R1+0x584], R59 ;  /* 0x0005843b01007387 */ /* 0x000fe20000100800 */
[----:B------:R-:W-:-:S03]  /*19c50*/  LEA R55, P0, R28, R19, 0x1 ;  /* 0x000000131c377211 */ /* 0x000fc600078008ff */
[----:B------:R1:W5:Y:S01]  /*19c60*/  LDL.LU R70, [R1+0x17e0] ;  /* 0x0017e00001467983 */ /* 0x0003620000300800 */
[----:B---3--:R-:W-:-:S05]  /*19c70*/  LEA R30, P6, R23, R19, 0x1 ;  /* 0x00000013171e7211 */ /* 0x008fca00078c08ff */
[----:B------:R-:W-:Y:S04]  /*19c80*/  STL [R1+0x1624], R30 ;  /* 0x0016241e01007387 */ /* 0x000fe80000100800 */
[----:B------:R-:W-:Y:S04]  /*19c90*/  STL [R1+0x1620], R35 ;  /* 0x0016202301007387 */ /* 0x000fe80000100800 */
[----:B------:R3:W-:Y:S01]  /*19ca0*/  STL [R1+0x588], R29 ;  /* 0x0005881d01007387 */ /* 0x0007e20000100800 */
[----:B------:R-:W-:Y:S02]  /*19cb0*/  LEA.HI.X.SX32 R57, R28, R0, 0x1, P0 ;  /* 0x000000001c397211 */ /* 0x000fe400000f0eff */
[----:B------:R-:W-:-:S02]  /*19cc0*/  LEA R28, P0, R27, R19, 0x1 ;  /* 0x000000131b1c7211 */ /* 0x000fc400078008ff */
[-C--:B---3--:R-:W-:Y:S02]  /*19cd0*/  LEA.HI.X.SX32 R29, R23, R0.reuse, 0x1, P6 ;  /* 0x00000000171d7211 */ /* 0x088fe400030f0eff */
[----:B------:R-:W-:Y:S01]  /*19ce0*/  LEA R30, P6, R6, R19, 0x1 ;  /* 0x00000013061e7211 */ /* 0x000fe200078c08ff */
[----:B------:R-:W-:Y:S02]  /*19cf0*/  IMAD R23, R68, 0x2, R20 ;  /* 0x0000000244177824 */ /* 0x000fe400078e0214 */
[----:B------:R-:W-:Y:S01]  /*19d00*/  STL [R1+0x1614], R29 ;  /* 0x0016141d01007387 */ /* 0x000fe20000100800 */
[----:B------:R-:W-:-:S03]  /*19d10*/  LEA.HI.X.SX32 R31, R6, R0, 0x1, P6 ;  /* 0x00000000061f7211 */ /* 0x000fc600030f0eff */
[----:B------:R1:W5:Y:S04]  /*19d20*/  LDL.LU R68, [R1+0x17dc] ;  /* 0x0017dc0001447983 */ /* 0x0003680000300800 */
[----:B------:R-:W-:Y:S04]  /*19d30*/  STL [R1+0x161c], R55 ;  /* 0x00161c3701007387 */ /* 0x000fe80000100800 */
[----:B------:R-:W-:Y:S01]  /*19d40*/  STL [R1+0x1618], R30 ;  /* 0x0016181e01007387 */ /* 0x000fe20000100800 */
[----:B------:R-:W-:-:S03]  /*19d50*/  LEA.HI.X.SX32 R27, R27, R0, 0x1, P0 ;  /* 0x000000001b1b7211 */ /* 0x000fc600000f0eff */
[----:B------:R3:W-:Y:S01]  /*19d60*/  STL [R1+0x1610], R28 ;  /* 0x0016101c01007387 */ /* 0x0007e20000100800 */
[----:B------:R-:W-:-:S03]  /*19d70*/  IMAD R6, R66, 0x2, R23 ;  /* 0x0000000242067824 */ /* 0x000fc600078e0217 */
        /* <DEDUP_REMOVED lines=43> */
[----:B---3--:R-:W-:Y:S01]  /*1a030*/  LEA R24, P6, R6, R19, 0x1 ;  /* 0x0000001306187211 */ /* 0x008fe200078c08ff */
[----:B------:R-:W3:Y:S04]  /*1a040*/  S2R R53, SR_TID.X ;  /* 0x0000000000357919 */ /* 0x000ee80000002100 */
[----:B------:R-:W-:Y:S04]  /*1a050*/  STL [R1+0x15dc], R24 ;  /* 0x0015dc1801007387 */ /* 0x000fe80000100800 */
[----:B------:R-:W-:Y:S04]  /*1a060*/  STL [R1+0x15d8], R33 ;  /* 0x0015d82101007387 */ /* 0x000fe80000100800 */
[----:B------:R0:W-:Y:S01]  /*1a070*/  STL [R1+0x5a0], R23 ;  /* 0x0005a01701007387 */ /* 0x0001e20000100800 */
[----:B------:R-:W-:-:S02]  /*1a080*/  LEA.HI.X.SX32 R47, R22, R0, 0x1, P0 ;  /* 0x00000000162f7211 */ /* 0x000fc400000f0eff */
[-C--:B------:R-:W-:Y:S02]  /*1a090*/  LEA R22, P0, R21, R19.reuse, 0x1 ;  /* 0x0000001315167211 */ /* 0x080fe400078008ff */
[----:B0-----:R-:W-:Y:S01]  /*1a0a0*/  LEA.HI.X.SX32 R23, R6, R0, 0x1, P6 ;  /* 0x0000000006177211 */ /* 0x001fe200030f0eff */
[----:B------:R-:W-:Y:S01]  /*1a0b0*/  IMAD R6, R52, 0x2, R20 ;  /* 0x0000000234067824 */ /* 0x000fe200078e0214 */
[----:B------:R-:W-:-:S03]  /*1a0c0*/  LEA R26, P6, R4, R19, 0x1 ;  /* 0x00000013041a7211 */ /* 0x000fc600078c08ff */
[----:B------:R-:W-:Y:S01]  /*1a0d0*/  STL [R1+0x15cc], R23 ;  /* 0x0015cc1701007387 */ /* 0x000fe20000100800 */
[-C--:B------:R-:W-:Y:S01]  /*1a0e0*/  LEA.HI.X.SX32 R27, R4, R0.reuse, 0x1, P6 ;  /* 0x00000000041b7211 */ /* 0x080fe200030f0eff */
[----:B------:R-:W-:Y:S02]  /*1a0f0*/  IMAD R4, R10, 0x2, R6 ;  /* 0x000000020a047824 */ /* 0x000fe400078e0206 */
[----:B------:R1:W5:Y:S04]  /*1a100*/  LDL.LU R52, [R1+0x17c4] ;  /* 0x0017c40001347983 */ /* 0x0003680000300800 */
[----:B------:R-:W-:Y:S04]  /*1a110*/  STL [R1+0x15d4], R28 ;  /* 0x0015d41c01007387 */ /* 0x000fe80000100800 */
[----:B------:R-:W-:Y:S04]  /*1a120*/  STL [R1+0x15d0], R26 ;  /* 0x0015d01a01007387 */ /* 0x000fe80000100800 */
[----:B------:R0:W-:Y:S01]  /*1a130*/  STL [R1+0x15c8], R22 ;  /* 0x0015c81601007387 */ /* 0x0001e20000100800 */
[----:B------:R-:W1:Y:S01]  /*1a140*/  S2R R10, SR_TID.X ;  /* 0x00000000000a7919 */ /* 0x000e620000002100 */
[----:B------:R-:W-:-:S02]  /*1a150*/  LEA.HI.X.SX32 R21, R21, R0, 0x1, P0 ;  /* 0x0000000015157211 */ /* 0x000fc400000f0eff */
[-C--:B0-----:R-:W-:Y:S02]  /*1a160*/  LEA R22, P6, R20, R19.reuse, 0x1 ;  /* 0x0000001314167211 */ /* 0x081fe400078c08ff */
[-C--:B------:R-:W-:Y:S02]  /*1a170*/  LEA R49, P0, R6, R19.reuse, 0x1 ;  /* 0x0000001306317211 */ /* 0x080fe400078008ff */
[-C--:B------:R-:W-:Y:S02]  /*1a180*/  LEA.HI.X.SX32 R20, R20, R0.reuse, 0x1, P6 ;  /* 0x0000000014147211 */ /* 0x080fe400030f0eff */
[----:B------:R-:W-:Y:S01]  /*1a190*/  LEA R19, P6, R4, R19, 0x1 ;  /* 0x0000001304137211 */ /* 0x000fe200078c08ff */
[----:B------:R-:W-:Y:S01]  /*1a1a0*/  STL [R1+0x5a4], R47 ;  /* 0x0005a42f01007387 */ /* 0x000fe20000100800 */
[-C--:B------:R-:W-:Y:S02]  /*1a1b0*/  LEA.HI.X.SX32 R50, R6, R0.reuse, 0x1, P0 ;  /* 0x0000000006327211 */ /* 0x080fe400000f0eff */
[----:B------:R-:W-:Y:S01]  /*1a1c0*/  LEA.HI.X.SX32 R0, R4, R0, 0x1, P6 ;  /* 0x0000000004007211 */ /* 0x000fe200030f0eff */
[----:B------:R-:W-:Y:S04]  /*1a1d0*/  STL [R1+0x15c4], R22 ;  /* 0x0015c41601007387 */ /* 0x000fe80000100800 */
[----:B------:R-:W-:Y:S04]  /*1a1e0*/  STL [R1+0x15c0], R27 ;  /* 0x0015c01b01007387 */ /* 0x000fe80000100800 */
[----:B------:R-:W-:Y:S04]  /*1a1f0*/  STL [R1+0x5a8], R21 ;  /* 0x0005a81501007387 */ /* 0x000fe80000100800 */
[----:B------:R-:W-:Y:S04]  /*1a200*/  STL [R1+0x5ac], R20 ;  /* 0x0005ac1401007387 */ /* 0x000fe80000100800 */
[----:B------:R-:W-:Y:S04]  /*1a210*/  STL [R1+0x15b8], R19 ;  /* 0x0015b81301007387 */ /* 0x000fe80000100800 */
[----:B------:R-:W-:Y:S01]  /*1a220*/  STL [R1+0x15bc], R49 ;  /* 0x0015bc3101007387 */ /* 0x000fe20000100800 */
[----:B------:R-:W-:-:S03]  /*1a230*/  VIADD R45, R9, 0x7f ;  /* 0x0000007f092d7836 */ /* 0x000fc60000000000 */
[----:B------:R0:W-:Y:S04]  /*1a240*/  STL [R1+0x15b4], R0 ;  /* 0x0015b40001007387 */ /* 0x0001e80000100800 */
[----:B------:R1:W-:Y:S01]  /*1a250*/  STL [R1+0x5b0], R50 ;  /* 0x0005b03201007387 */ /* 0x0003e20000100800 */
[----:B------:R-:W-:Y:S02]  /*1a260*/  ISETP.GT.AND P0, PT, R45, 0x7f, PT ;  /* 0x0000007f2d00780c */ /* 0x000fe40003f04270 */
[--C-:B---3--:R-:W-:Y:S02]  /*1a270*/  SHF.R.U32.HI R45, RZ, 0x6, R53.reuse ;  /* 0x00000006ff2d7819 */ /* 0x108fe40000011635 */
[----:B0-----:R-:W-:Y:S02]  /*1a280*/  LOP3.LUT R0, R53, 0x7f, RZ, 0xc0, !PT ;  /* 0x0000007f35007812 */ /* 0x001fe400078ec0ff */
[----:B------:R-:W-:-:S02]  /*1a290*/  SHF.R.S32.HI R4, RZ, 0x6, R53 ;  /* 0x00000006ff047819 */ /* 0x000fc40000011435 */
[C---:B------:R-:W-:Y:S01]  /*1a2a0*/  LOP3.LUT R19, R53.reuse, 0x40, RZ, 0xc0, !PT ;  /* 0x0000004035137812 */ /* 0x040fe200078ec0ff */
[----:B------:R-:W-:Y:S01]  /*1a2b0*/  IMAD.MOV.U32 R25, RZ, RZ, R5 ;  /* 0x000000ffff197224 */ /* 0x000fe200078e0005 */
[----:B------:R-:W-:Y:S01]  /*1a2c0*/  LOP3.LUT R53, R53, 0x3f, RZ, 0xc0, !PT ;  /* 0x0000003f35357812 */ /* 0x000fe200078ec0ff */
[----:B------:R-:W-:Y:S02]  /*1a2d0*/  IMAD R5, R0, UR9, RZ ;  /* 0x0000000900057c24 */ /* 0x000fe4000f8e02ff */
[----:B------:R-:W-:Y:S01]  /*1a2e0*/  IMAD.MOV.U32 R24, RZ, RZ, R2 ;  /* 0x000000ffff187224 */ /* 0x000fe200078e0002 */
[----:B------:R-:W-:Y:S01]  /*1a2f0*/  SGXT R2, R4, 0x1 ;  /* 0x000000010402781a */ /* 0x000fe20000000200 */
[----:B------:R-:W-:Y:S01]  /*1a300*/  IMAD.SHL.U32 R4, R53, 0x2, RZ ;  /* 0x0000000235047824 */ /* 0x000fe200078e00ff */
[----:B-1----:R-:W-:Y:S02]  /*1a310*/  SHF.R.U32.HI R10, RZ, 0x6, R10 ;  /* 0x00000006ff0a7819 */ /* 0x002fe4000001160a */
[----:B------:R-:W-:-:S02]  /*1a320*/  SGXT.U32 R45, R45, 0x1 ;  /* 0x000000012d2d781a */ /* 0x000fc40000000000 */
[----:B------:R-:W-:Y:S01]  /*1a330*/  LEA R6, P6, R5, UR26, 0x1 ;  /* 0x0000001a05067c11 */ /* 0x000fe2000f8c08ff */
[----:B------:R-:W-:Y:S01]  /*1a340*/  @!P2 IMAD.MOV R25, RZ, RZ, -R25 ;  /* 0x000000ffff19a224 */ /* 0x000fe200078e0a19 */
[----:B------:R-:W-:Y:S01]  /*1a350*/  LOP3.LUT R2, R4, 0x90, R2, 0x78, !PT ;  /* 0x0000009004027812 */ /* 0x000fe200078e7802 */
[----:B------:R-:W-:Y:S01]  /*1a360*/  @!P1 IMAD.MOV R24, RZ, RZ, -R24 ;  /* 0x000000ffff189224 */ /* 0x000fe200078e0a18 */
[----:B------:R-:W-:Y:S01]  /*1a370*/  SGXT.U32 R10, R10, 0x1 ;  /* 0x000000010a0a781a */ /* 0x000fe20000000000 */
[----:B------:R-:W-:Y:S01]  /*1a380*/  IMAD R4, R19, 0x200, R4 ;  /* 0x0000020013047824 */ /* 0x000fe200078e0204 */
[----:B------:R-:W-:Y:S02]  /*1a390*/  ISETP.LT.AND P2, PT, R45, R9, P0 ;  /* 0x000000092d00720c */ /* 0x000fe40000741270 */
[----:B------:R-:W-:Y:S02]  /*1a3a0*/  ISETP.NE.U32.AND P1, PT, R0, RZ, PT ;  /* 0x000000ff0000720c */ /* 0x000fe40003f25070 */
[----:B------:R-:W-:Y:S01]  /*1a3b0*/  LEA.HI.X.SX32 R5, R5, UR27, 0x1, P6 ;  /* 0x0000001b05057c11 */ /* 0x000fe2000b0f0eff */
[----:B------:R-:W0:Y:S01]  /*1a3c0*/  LDCU.64 UR16, c[0x0][0x358] ;  /* 0x00006b00ff1077ac */ /* 0x000e220008000a00 */
[----:B------:R-:W-:Y:S01]  /*1a3d0*/  UIADD3 UR77, UPT, UPT, UR5, 0x48000, URZ ;  /* 0x00048000054d7890 */ /* 0x000fe2000fffe0ff */
[----:B------:R-:W-:Y:S01]  /*1a3e0*/  UMOV UR10, 0x1 ;  /* 0x00000001000a7882 */ /* 0x000fe20000000000 */
[----:B--2-4-:R-:W-:Y:S10]  /*1a3f0*/  BRA.U UP0, `(.L_x_5) ;  /* 0x0000000100187547 */ /* 0x014ff4000b800000 */
[----:B------:R-:W-:Y:S01]  /*1a400*/  ELECT P6, URZ, PT ;  /* 0x0000000000ff782f */ /* 0x000fe200038c0000 */
[----:B------:R-:W-:Y:S01]  /*1a410*/  IMAD.MOV.U32 R19, RZ, RZ, 0x1 ;  /* 0x00000001ff137424 */ /* 0x000fe200078e00ff */
[----:B------:R-:W-:Y:S01]  /*1a420*/  UMOV UR7, 0x40 ;  /* 0x0000004000077882 */ /* 0x000fe20000000000 */
[----:B------:R-:W-:Y:S01]  /*1a430*/  UVIRTCOUNT.DEALLOC.SMPOOL 0x80 ;  /* 0x000000800000784c */ /* 0x000fe20000000000 */
[----:B------:R-:W-:-:S09]  /*1a440*/  ULEA UR7, UR6, UR7, 0x18 ;  /* 0x0000000706077291 */ /* 0x000fd2000f8ec0ff */
[----:B------:R1:W-:Y:S03]  /*1a450*/  @P6 STS.U8 [UR7], R19 ;  /* 0x00000013ff006988 */ /* 0x0003e60008000007 */
.L_x_5:
[----:B------:R-:W2:Y:S04]  /*1a460*/  LDL R21, [R1+0x488] ;  /* 0x0004880001157983 */ /* 0x000ea80000100800 */
[----:B------:R-:W2:Y:S01]  /*1a470*/  LDL R20, [R1+0x48c] ;  /* 0x00048c0001147983 */ /* 0x000ea20000100800 */
[----:B------:R-:W-:Y:S01]  /*1a480*/  UIADD3 UR6, UPT, UPT, UR4, UR11, URZ ;  /* 0x0000000b04067290 */ /* 0x000fe2000fffe0ff */
[----:B------:R-:W-:Y:S01]  /*1a490*/  IMAD.MOV.U32 R23, RZ, RZ, R11 ;  /* 0x000000ffff177224 */ /* 0x000fe200078e000b */
[----:B------:R-:W-:Y:S01]  /*1a4a0*/  VOTEU.ALL UP1, P1 ;  /* 0x0000000000ff7886 */ /* 0x000fe20000820000 */
[----:B------:R-:W-:Y:S01]  /*1a4b0*/  VOTEU.ALL UP2, P1 ;  /* 0x0000000000ff7886 */ /* 0x000fe20000840000 */
[----:B------:R3:W-:Y:S01]  /*1a4c0*/  STL [R1+0x1ec0], R91 ;  /* 0x001ec05b01007387 */ /* 0x0007e20000100800 */
[----:B------:R-:W-:Y:S01]  /*1a4d0*/  @!P5 IMAD.MOV R23, RZ, RZ, -R23 ;  /* 0x000000ffff17d224 */ /* 0x000fe200078e0a17 */
[----:B------:R-:W-:Y:S01]  /*1a4e0*/  PRMT R0, RZ, 0x7610, R0 ;  /* 0x00007610ff007816 */ /* 0x000fe20000000000 */
[----:B------:R-:W4:Y:S01]  /*1a4f0*/  LDCU UR42, c[0x0][0x3b0] ;  /* 0x00007600ff2a77ac */ /* 0x000f220008000800 */
[----:B------:R-:W-:-:S04]  /*1a500*/  @!UP1 UIADD3 UR22, UPT, UPT, -UR10, 0x100000, URZ ;  /* 0x001000000a169890 */ /* 0x000fc8000fffe1ff */
[----:B------:R-:W-:Y:S02]  /*1a510*/  @!UP1 USHF.L.U32 UR23, UR22, 0xb, URZ ;  /* 0x0000000b16179899 */ /* 0x000fe400080006ff */
[----:B------:R-:W-:Y:S01]  /*1a520*/  @!UP1 USHF.L.U32 UR22, UR22, 0x1, URZ ;  /* 0x0000000116169899 */ /* 0x000fe200080006ff */
[----:B------:R-:W-:Y:S01]  /*1a530*/  STTM.x64 tmem[UR6], RZ ;  /* 0x000000ff000079ed */ /* 0x000fe20008340006 */
[----:B------:R-:W-:Y:S01]  /*1a540*/  STTM.x64 tmem[UR6+0x40], RZ ;  /* 0x000040ff000079ed */ /* 0x000fe20008340006 */
[----:B------:R-:W-:Y:S01]  /*1a550*/  STTM.x64 tmem[UR6+0x80], RZ ;  /* 0x000080ff000079ed */ /* 0x000fe20008340006 */
[----:B------:R-:W-:Y:S01]  /*1a560*/  STTM.x64 tmem[UR6+0xc0], RZ ;  /* 0x0000c0ff000079ed */ /* 0x000fe20008340006 */
[----:B------:R-:W1:Y:S02]  /*1a570*/  FENCE.VIEW.ASYNC.T ;  /* 0x00000000000073c6 */ /* 0x000e640000000200 */
[----:B-1----:R-:W-:Y:S01]  /*1a580*/  BAR.SYNC.DEFER_BLOCKING 0x0 ;  /* 0x0000000000007b1d */ /* 0x002fe20000010000 */
[----:B---3--:R-:W-:-:S02]  /*1a590*/  PRMT R91, RZ, 0x7610, R91 ;  /* 0x00007610ff5b7816 */ /* 0x008fc4000000005b */
[----:B------:R-:W-:Y:S02]  /*1a5a0*/  PRMT R45, RZ, 0x7610, R45 ;  /* 0x00007610ff2d7816 */ /* 0x000fe4000000002d */
[----:B------:R-:W-:Y:S01]  /*1a5b0*/  PRMT R46, RZ, 0x7610, R46 ;  /* 0x00007610ff2e7816 */ /* 0x000fe2000000002e */
[----:B------:R-:W1:Y:S01]  /*1a5c0*/  LDCU UR41, c[0x0][0x3b0] ;  /* 0x00007600ff2977ac */ /* 0x000e620008000800 */
[----:B------:R-:W-:Y:S01]  /*1a5d0*/  STL [R1+0x1ebc], R35 ;  /* 0x001ebc2301007387 */ /* 0x000fe20000100800 */
[----:B------:R-:W-:Y:S01]  /*1a5e0*/  PRMT R43, RZ, 0x7610, R43 ;  /* 0x00007610ff2b7816 */ /* 0x000fe2000000002b */
[----:B------:R-:W3:Y:S02]  /*1a5f0*/  LDCU UR40, c[0x0][0x3b0] ;  /* 0x00007600ff2877ac */ /* 0x000ee40008000800 */
[----:B------:R0:W-:Y:S01]  /*1a600*/  STL [R1+0x1eb8], R88 ;  /* 0x001eb85801007387 */ /* 0x0001e20000100800 */
[----:B------:R-:W-:Y:S01]  /*1a610*/  PRMT R53, RZ, 0x7610, R53 ;  /* 0x00007610ff357816 */ /* 0x000fe20000000035 */
[----:B------:R-:W1:Y:S02]  /*1a620*/  LDCU UR39, c[0x0][0x3b0] ;  /* 0x00007600ff2777ac */ /* 0x000e640008000800 */
[----:B------:R1:W-:Y:S01]  /*1a630*/  STL [R1+0x1eb4], R90 ;  /* 0x001eb45a01007387 */ /* 0x0003e20000100800 */
[----:B------:R-:W-:Y:S01]  /*1a640*/  PRMT R19, RZ, 0x7610, R19 ;  /* 0x00007610ff137816 */ /* 0x000fe20000000013 */
[----:B------:R-:W1:Y:S02]  /*1a650*/  LDCU UR38, c[0x0][0x3b0] ;  /* 0x00007600ff2677ac */ /* 0x000e640008000800 */
[----:B------:R1:W-:Y:S01]  /*1a660*/  STL [R1+0x1eb0], R92 ;  /* 0x001eb05c01007387 */ /* 0x0003e20000100800 */
[C---:B0-----:R-:W-:Y:S01]  /*1a670*/  LOP3.LUT R88, R10.reuse, 0x8, RZ, 0xfc, !PT ;  /* 0x000000080a587812 */ /* 0x041fe200078efcff */
[----:B------:R-:W0:Y:S02]  /*1a680*/  LDCU UR37, c[0x0][0x3b0] ;  /* 0x00007600ff2577ac */ /* 0x000e240008000800 */
[----:B------:R-:W0:Y:S02]  /*1a690*/  FENCE.VIEW.ASYNC.S ;  /* 0x00000000000073c6 */ /* 0x000e240000000000 */
[----:B0-----:R0:W0:Y:S02]  /*1a6a0*/  @!UP2 SYNCS.EXCH.64 URZ, [UR77], UR22 ;  /* 0x000000164dffa5b2 */ /* 0x0010240008000100 */
[----:B0-----:R-:W-:Y:S01]  /*1a6b0*/  BAR.SYNC.DEFER_BLOCKING 0x0 ;  /* 0x0000000000007b1d */ /* 0x001fe20000010000 */
[----:B------:R-:W-:-:S04]  /*1a6c0*/  LOP3.LUT R88, R10, 0x10, RZ, 0xfc, !PT ;  /* 0x000000100a587812 */ /* 0x000fc800078efcff */
[-C--:B------:R-:W-:Y:S01]  /*1a6d0*/  ISETP.LT.AND P6, PT, R88, R9.reuse, P0 ;  /* 0x000000095800720c */ /* 0x080fe200007c1270 */
[----:B------:R-:W0:Y:S01]  /*1a6e0*/  LDCU UR36, c[0x0][0x3b0] ;  /* 0x00007600ff2477ac */ /* 0x000e220008000800 */
[----:B------:R-:W0:Y:S01]  /*1a6f0*/  S2R R10, SR_TID.X ;  /* 0x00000000000a7919 */ /* 0x000e220000002100 */
[----:B------:R-:W-:Y:S01]  /*1a700*/  PRMT R35, RZ, 0x7610, R35 ;  /* 0x00007610ff237816 */ /* 0x000fe20000000023 */
[----:B------:R-:W0:Y:S01]  /*1a710*/  LDCU UR35, c[0x0][0x3b0] ;  /* 0x00007600ff2377ac */ /* 0x000e220008000800 */
[----:B------:R-:W-:Y:S01]  /*1a720*/  STL [R1+0x1eac], R30 ;  /* 0x001eac1e01007387 */ /* 0x000fe20000100800 */
[----:B-1----:R-:W-:Y:S01]  /*1a730*/  PRMT R90, RZ, 0x7610, R90 ;  /* 0x00007610ff5a7816 */ /* 0x002fe2000000005a */
[----:B------:R-:W1:Y:S02]  /*1a740*/  LDCU UR34, c[0x0][0x3b0] ;  /* 0x00007600ff2277ac */ /* 0x000e640008000800 */
[----:B------:R-:W-:Y:S01]  /*1a750*/  STL [R1+0x1ea8], R31 ;  /* 0x001ea81f01007387 */ /* 0x000fe20000100800 */
[----:B------:R-:W-:Y:S01]  /*1a760*/  PRMT R92, RZ, 0x7610, R92 ;  /* 0x00007610ff5c7816 */ /* 0x000fe2000000005c */
[----:B------:R-:W0:Y:S02]  /*1a770*/  LDCU UR33, c[0x0][0x3b0] ;  /* 0x00007600ff2177ac */ /* 0x000e240008000800 */
[----:B------:R-:W-:Y:S01]  /*1a780*/  STL [R1+0x1ea4], R93 ;  /* 0x001ea45d01007387 */ /* 0x000fe20000100800 */
[----:B------:R-:W-:Y:S01]  /*1a790*/  PRMT R48, RZ, 0x7610, R48 ;  /* 0x00007610ff307816 */ /* 0x000fe20000000030 */
[----:B------:R-:W0:Y:S02]  /*1a7a0*/  LDCU UR32, c[0x0][0x3b0] ;  /* 0x00007600ff2077ac */ /* 0x000e240008000800 */
[----:B------:R-:W-:Y:S01]  /*1a7b0*/  STL [R1+0x1ea0], R15 ;  /* 0x001ea00f01007387 */ /* 0x000fe20000100800 */
[----:B------:R-:W-:Y:S01]  /*1a7c0*/  PRMT R38, RZ, 0x7610, R38 ;  /* 0x00007610ff267816 */ /* 0x000fe20000000026 */
[----:B------:R-:W1:Y:S02]  /*1a7d0*/  LDCU UR31, c[0x0][0x3b0] ;  /* 0x00007600ff1f77ac */ /* 0x000e640008000800 */
        /* <DEDUP_REMOVED lines=8> */
[----:B------:R-:W1:Y:S01]  /*1a860*/  LDCU UR28, c[0x0][0x3b0] ;  /* 0x00007600ff1c77ac */ /* 0x000e620008000800 */
[----:B0-----:R-:W-:Y:S01]  /*1a870*/  SHF.R.U32.HI R10, RZ, 0x6, R10 ;  /* 0x00000006ff0a7819 */ /* 0x001fe2000001160a */
[----:B------:R-:W-:Y:S01]  /*1a880*/  STL [R1+0x1e90], R33 ;  /* 0x001e902101007387 */ /* 0x000fe20000100800 */
[----:B------:R-:W-:Y:S01]  /*1a890*/  PRMT R22, RZ, 0x7610, R22 ;  /* 0x00007610ff167816 */ /* 0x000fe20000000016 */
[----:B------:R-:W-:Y:S01]  /*1a8a0*/  @!P3 IMAD.MOV R12, RZ, RZ, -R12 ;  /* 0x000000ffff0cb224 */ /* 0x000fe200078e0a0c */
[----:B------:R-:W-:Y:S01]  /*1a8b0*/  SGXT.U32 R10, R10, 0x1 ;  /* 0x000000010a0a781a */ /* 0x000fe20000000000 */
[----:B------:R-:W-:Y:S01]  /*1a8c0*/  STL [R1+0x1e8c], R26 ;  /* 0x001e8c1a01007387 */ /* 0x000fe20000100800 */
[----:B------:R-:W-:Y:S01]  /*1a8d0*/  PRMT R11, RZ, 0x7610, R11 ;  /* 0x00007610ff0b7816 */ /* 0x000fe2000000000b */
[----:B------:R-:W0:Y:S01]  /*1a8e0*/  LDCU UR27, c[0x0][0x3b0] ;  /* 0x00007600ff1b77ac */ /* 0x000e220008000800 */
[----:B------:R-:W-:Y:S01]  /*1a8f0*/  LOP3.LUT R10, R10, 0x8, RZ, 0xfc, !PT ;  /* 0x000000080a0a7812 */ /* 0x000fe200078efcff */
[----:B------:R-:W-:Y:S01]  /*1a900*/  STL [R1+0x1e88], R27 ;  /* 0x001e881b01007387 */ /* 0x000fe20000100800 */
[----:B------:R-:W-:Y:S01]  /*1a910*/  PRMT R29, RZ, 0x7610, R29 ;  /* 0x00007610ff1d7816 */ /* 0x000fe2000000001d */
[----:B------:R-:W0:Y:S01]  /*1a920*/  LDCU UR26, c[0x0][0x3b0] ;  /* 0x00007600ff1a77ac */ /* 0x000e220008000800 */
[----:B------:R-:W-:Y:S01]  /*1a930*/  ISETP.LT.AND P5, PT, R10, R9, P0 ;  /* 0x000000090a00720c */ /* 0x000fe200007a1270 */
[----:B------:R-:W-:Y:S01]  /*1a940*/  STL [R1+0x1e84], R16 ;  /* 0x001e841001007387 */ /* 0x000fe20000100800 */
[----:B------:R-:W0:Y:S01]  /*1a950*/  LDCU UR25, c[0x0][0x3b0] ;  /* 0x00007600ff1977ac */ /* 0x000e220008000800 */
[----:B------:R-:W0:Y:S01]  /*1a960*/  S2R R10, SR_TID.X ;  /* 0x00000000000a7919 */ /* 0x000e220000002100 */
[----:B------:R-:W0:Y:S01]  /*1a970*/  LDCU UR23, c[0x0][0x3b0] ;  /* 0x00007600ff1777ac */ /* 0x000e220008000800 */
[----:B------:R-:W-:Y:S01]  /*1a980*/  STL [R1+0x1e80], R17 ;  /* 0x001e801101007387 */ /* 0x000fe20000100800 */
[----:B------:R-:W0:Y:S03]  /*1a990*/  LDCU UR24, c[0x0][0x3b0] ;  /* 0x00007600ff1877ac */ /* 0x000e260008000800 */
        /* <DEDUP_REMOVED lines=13> */
[----:B------:R-:W0:Y:S01]  /*1aa70*/  LDCU UR67, c[0x0][0x3b0] ;  /* 0x00007600ff4377ac */ /* 0x000e220008000800 */
[----:B------:R-:W0:Y:S02]  /*1aa80*/  LDCU UR74, c[0x0][0x3b0] ;  /* 0x00007600ff4a77ac */ /* 0x000e240008000800 */
[----:B------:R-:W-:Y:S01]  /*1aa90*/  STL [R1+0x1d90], R58 ;  /* 0x001d903a01007387 */ /* 0x000fe20000100800 */
[----:B------:R-:W0:Y:S03]  /*1aaa0*/  LDCU UR72, c[0x0][0x3b0] ;  /* 0x00007600ff4877ac */ /* 0x000e260008000800 */
[----:B------:R-:W-:Y:S01]  /*1aab0*/  STL [R1+0x1cc8], R8 ;  /* 0x001cc80801007387 */ /* 0x000fe20000100800 */
[----:B------:R-:W0:Y:S03]  /*1aac0*/  LDCU UR70, c[0x0][0x3b0] ;  /* 0x00007600ff4677ac */ /* 0x000e260008000800 */
[----:B------:R-:W-:Y:S01]  /*1aad0*/  STL [R1+0x1cc4], R7 ;  /* 0x001cc40701007387 */ /* 0x000fe20000100800 */
[----:B------:R-:W0:Y:S01]  /*1aae0*/  LDCU UR68, c[0x0][0x3b0] ;  /* 0x00007600ff4477ac */ /* 0x000e220008000800 */
        /* <DEDUP_REMOVED lines=24> */
[----:B--2---:R-:W2:Y:S01]  /*1ac70*/  @P2 LDG.E.U16 R91, desc[UR16][R20.64] ;  /* 0x00000010145b2981 */ /* 0x004ea2000c1e1500 */
[----:B------:R-:W-:-:S02]  /*1ac80*/  PRMT R9, RZ, 0x7610, R9 ;  /* 0x00007610ff097816 */ /* 0x000fc40000000009 */
[----:B0-----:R-:W-:Y:S01]  /*1ac90*/  SHF.R.U32.HI R10, RZ, 0x6, R10 ;  /* 0x00000006ff0a7819 */ /* 0x001fe2000001160a */
[----:B------:R-:W-:Y:S03]  /*1aca0*/  STL [R1+0x1cc0], R2 ;  /* 0x001cc00201007387 */ /* 0x000fe60000100800 */
[----:B------:R-:W-:Y:S01]  /*1acb0*/  SGXT.U32 R10, R10, 0x1 ;  /* 0x000000010a0a781a */ /* 0x000fe20000000000 */
[----:B------:R-:W-:Y:S04]  /*1acc0*/  STL [R1+0x1cbc], R4 ;  /* 0x001cbc0401007387 */ /* 0x000fe80000100800 */
[----:B------:R-:W3:Y:S04]  /*1acd0*/  LDL R88, [R1+0x50c] ;  /* 0x00050c0001587983 */ /* 0x000ee80000100800 */
[----:B------:R-:W3:Y:S04]  /*1ace0*/  LDL R20, [R1+0x4a8] ;  /* 0x0004a80001147983 */ /* 0x000ee80000100800 */
[----:B------:R-:W3:Y:S04]  /*1acf0*/  LDL R21, [R1+0x4ac] ;  /* 0x0004ac0001157983 */ /* 0x000ee80000100800 */
[----:B--2---:R-:W-:Y:S04]  /*1ad00*/  STL [R1+0x1058], R91 ;  /* 0x0010585b01007387 */ /* 0x004fe80000100800 */
[----:B------:R0:W-:Y:S02]  /*1ad10*/  STL.S16 [R1+0x1054], R9 ;  /* 0x0010540901007387 */ /* 0x0001e40000100600 */
[----:B0-----:R-:W0:Y:S01]  /*1ad20*/  LDC R9, c[0x0][0x3a0] ;  /* 0x0000e800ff097b82 */ /* 0x001e220000000800 */
[----:B------:R-:W-:-:S04]  /*1ad30*/  LOP3.LUT R91, R10, 0x18, RZ, 0xfc, !PT ;  /* 0x000000180a5b7812 */ /* 0x000fc800078efcff */
[----:B0-----:R-:W-:Y:S02]  /*1ad40*/  ISETP.LT.AND P2, PT, R91, R9, P0 ;  /* 0x000000095b00720c */ /* 0x001fe40000741270 */
[----:B------:R-:W2:Y:S04]  /*1ad50*/  LDL.LU R91, [R1+0x1ec0] ;  /* 0x001ec000015b7983 */ /* 0x000ea80000300800 */
[----:B------:R-:W2:Y:S01]  /*1ad60*/  LDL R9, [R1+0x1054] ;  /* 0x0010540001097983 */ /* 0x000ea20000100800 */
[----:B---3--:R-:W-:-:S04]  /*1ad70*/  @P5 LOP3.LUT R21, R21, R20, RZ, 0x3c, !PT ;  /* 0x0000001415155212 */ /* 0x008fc800078e3cff */
[----:B------:R-:W-:-:S04]  /*1ad80*/  @P5 LOP3.LUT R20, R21, R20, RZ, 0x3c, !PT ;  /* 0x0000001415145212 */ /* 0x000fc800078e3cff */
[----:B------:R-:W-:-:S05]  /*1ad90*/  @P5 LOP3.LUT R21, R21, R20, RZ, 0x3c, !PT ;  /* 0x0000001415155212 */ /* 0x000fca00078e3cff */
[----:B--2---:R-:W2:Y:S04]  /*1ada0*/  @P5 LDG.E.U16 R9, desc[UR16][R20.64] ;  /* 0x0000001014095981 */ /* 0x004ea8000c1e1500 */
[----:B--2---:R0:W-:Y:S04]  /*1adb0*/  @P5 STL [R1+0x1054], R9 ;  /* 0x0010540901005387 */ /* 0x0041e80000100800 */
[----:B------:R-:W2:Y:S04]  /*1adc0*/  LDL R20, [R1+0x4c8] ;  /* 0x0004c80001147983 */ /* 0x000ea80000100800 */
[----:B------:R-:W2:Y:S01]  /*1add0*/  LDL R21, [R1+0x4cc] ;  /* 0x0004cc0001157983 */ /* 0x000ea20000100800 */
[----:B0-----:R-:W0:Y:S01]  /*1ade0*/  LDC R9, c[0x0][0x3a0] ;  /* 0x0000e800ff097b82 */ /* 0x001e220000000800 */
[----:B------:R-:W-:-:S04]  /*1adf0*/  LOP3.LUT R10, R10, 0x20, RZ, 0xfc, !PT ;  /* 0x000000200a0a7812 */ /* 0x000fc800078efcff */
[----:B0-----:R-:W-:Y:S02]  /*1ae00*/  ISETP.LT.AND P5, PT, R10, R9, P0 ;  /* 0x000000090a00720c */ /* 0x001fe400007a1270 */
[----:B--2---:R-:W-:-:S04]  /*1ae10*/  @P6 LOP3.LUT R21, R21, R20, RZ, 0x3c, !PT ;  /* 0x0000001415156212 */ /* 0x004fc800078e3cff */
[----:B------:R-:W-:-:S04]  /*1ae20*/  @P6 LOP3.LUT R20, R21, R20, RZ, 0x3c, !PT ;  /* 0x0000001415146212 */ /* 0x000fc800078e3cff */
[----:B------:R-:W-:-:S05]  /*1ae30*/  @P6 LOP3.LUT R21, R21, R20, RZ, 0x3c, !PT ;  /* 0x0000001415156212 */ /* 0x000fca00078e3cff */
[----:B------:R-:W2:Y:S01]  /*1ae40*/  @P6 LDG.E.U16 R35, desc[UR16][R20.64] ;  /* 0x0000001014236981 */ /* 0x000ea2000c1e1500 */
[----:B------:R-:W0:Y:S03]  /*1ae50*/  S2R R10, SR_TID.X ;  /* 0x00000000000a7919 */ /* 0x000e260000002100 */
[----:B------:R-:W3:Y:S04]  /*1ae60*/  LDL R20, [R1+0x4e8] ;  /* 0x0004e80001147983 */ /* 0x000ee80000100800 */
[----:B------:R-:W3:Y:S01]  /*1ae70*/  LDL R21, [R1+0x4ec] ;  /* 0x0004ec0001157983 */ /* 0x000ee20000100800 */
[----:B------:R-:W-:Y:S02]  /*1ae80*/  PRMT R9, RZ, 0x7610, R9 ;  /* 0x00007610ff097816 */ /* 0x000fe40000000009 */
[----:B0-----:R-:W-:-:S04]  /*1ae90*/  SHF.R.U32.HI R10, RZ, 0x6, R10 ;  /* 0x00000006ff0a7819 */ /* 0x001fc8000001160a */
[----:B------:R-:W-:Y:S01]  /*1aea0*/  SGXT.U32 R10, R10, 0x1 ;  /* 0x000000010a0a781a */ /* 0x000fe20000000000 */
[----:B--2---:R0:W-:Y:S04]  /*1aeb0*/  STL [R1+0x1050], R35 ;  /* 0x0010502301007387 */ /* 0x0041e80000100800 */
[----:B------:R2:W-:Y:S01]  /*1aec0*/  STL.S16 [R1+0x104c], R9 ;  /* 0x00104c0901007387 */ /* 0x0005e20000100600 */
[C---:B0-----:R-:W-:Y:S02]  /*1aed0*/  LOP3.LUT R35, R10.reuse, 0x28, RZ, 0xfc, !PT ;  /* 0x000000280a237812 */ /* 0x041fe400078efcff */
[----:B------:R-:W-:Y:S02]  /*1aee0*/  LOP3.LUT R10, R10, 0x30, RZ, 0xfc, !PT ;  /* 0x000000300a0a7812 */ /* 0x000fe400078efcff */
[-C--:B---3--:R-:W-:Y:S01]  /*1aef0*/  @P2 LOP3.LUT R21, R21, R20.reuse, RZ, 0x3c, !PT ;  /* 0x0000001415152212 */ /* 0x088fe200078e3cff */
[----:B--2---:R-:W0:Y:S03]  /*1af00*/  LDC R9, c[0x0][0x3a0] ;  /* 0x0000e800ff097b82 */ /* 0x004e260000000800 */
[----:B------:R-:W2:Y:S01]  /*1af10*/  LDL R10, [R1+0x104c] ;  /* 0x00104c00010a7983 */ /* 0x000ea20000100800 */
[----:B------:R-:W-:-:S04]  /*1af20*/  @P2 LOP3.LUT R20, R21, R20, RZ, 0x3c, !PT ;  /* 0x0000001415142212 */ /* 0x000fc800078e3cff */
[----:B------:R-:W-:-:S05]  /*1af30*/  @P2 LOP3.LUT R21, R21, R20, RZ, 0x3c, !PT ;  /* 0x0000001415152212 */ /* 0x000fca00078e3cff */
[----:B--2---:R-:W2:Y:S01]  /*1af40*/  @P2 LDG.E.U16 R10, desc[UR16][R20.64] ;  /* 0x00000010140a2981 */ /* 0x004ea2000c1e1500 */
[----:B0-----:R-:W-:-:S03]  /*1af50*/  ISETP.LT.AND P6, PT, R35, R9, P0 ;  /* 0x000000092300720c */ /* 0x001fc600007c1270 */
[----:B------:R-:W3:Y:S01]  /*1af60*/  LDL.LU R35, [R1+0x1ebc] ;  /* 0x001ebc0001237983 */ /* 0x000ee20000300800 */
[----:B------:R-:W-:-:S03]  /*1af70*/  PRMT R58, RZ, 0x7610, R58 ;  /* 0x00007610ff3a7816 */ /* 0x000fc6000000003a */
[----:B--2---:R0:W-:Y:S04]  /*1af80*/  @P2 STL [R1+0x104c], R10 ;  /* 0x00104c0a01002387 */ /* 0x0041e80000100800 */
[----:B------:R-:W2:Y:S01]  /*1af90*/  LDL R21, [R1+0x508] ;  /* 0x0005080001157983 */ /* 0x000ea20000100800 */
[----:B0-----:R-:W0:Y:S02]  /*1afa0*/  S2R R10, SR_TID.X ;  /* 0x00000000000a7919 */ /* 0x001e240000002100 */
[----:B0-----:R-:W-:-:S04]  /*1afb0*/  SHF.R.U32.HI R10, RZ, 0x6, R10 ;  /* 0x00000006ff0a7819 */ /* 0x001fc8000001160a */
[----:B------:R-:W-:-:S04]  /*1afc0*/  SGXT.U32 R10, R10, 0x1 ;  /* 0x000000010a0a781a */ /* 0x000fc80000000000 */
[----:B------:R-:W-:-:S04]  /*1afd0*/  LOP3.LUT R20, R10, 0x30, RZ, 0xfc, !PT ;  /* 0x000000300a147812 */ /* 0x000fc800078efcff */
[----:B------:R-:W-:Y:S01]  /*1afe0*/  ISETP.LT.AND P2, PT, R20, R9, P0 ;  /* 0x000000091400720c */ /* 0x000fe20000741270 */
[----:B------:R-:W-:-:S05]  /*1aff0*/  @P5 IMAD.MOV.U32 R20, RZ, RZ, R88 ;  /* 0x000000ffff145224 */ /* 0x000fca00078e0058 */
[----:B--2---:R-:W2:Y:S01]  /*1b000*/  @P5 LDG.E.U16 R58, desc[UR16][R20.64] ;  /* 0x00000010143a5981 */ /* 0x004ea2000c1e1500 */
[----:B------:R-:W-:-:S03]  /*1b010*/  PRMT R9, RZ, 0x7610, R9 ;  /* 0x00007610ff097816 */ /* 0x000fc60000000009 */
[----:B------:R-:W3:Y:S04]  /*1b020*/  LDL R20, [R1+0x528] ;  /* 0x0005280001147983 */ /* 0x000ee80000100800 */
[----:B------:R-:W3:Y:S01]  /*1b030*/  LDL R21, [R1+0x52c] ;  /* 0x00052c0001157983 */ /* 0x000ee20000100800 */
[----:B------:R-:W-:-:S03]  /*1b040*/  LOP3.LUT R88, R10, 0x38, RZ, 0xfc, !PT ;  /* 0x000000380a587812 */ /* 0x000fc600078efcff */
[----:B--2---:R0:W-:Y:S04]  /*1b050*/  STL [R1+0x1048], R58 ;  /* 0x0010483a01007387 */ /* 0x0041e80000100800 */
[----:B0-----:R-:W2:Y:S04]  /*1b060*/  LDL R58, [R1+0x1640] ;  /* 0x00164000013a7983 */ /* 0x001ea80000100800 */
[----:B------:R0:W-:Y:S02]  /*1b070*/  STL.S16 [R1+0x1044], R9 ;  /* 0x0010440901007387 */ /* 0x0001e40000100600 */
[----:B0-----:R-:W0:Y:S02]  /*1b080*/  LDC R9, c[0x0][0x3a0] ;  /* 0x0000e800ff097b82 */ /* 0x001e240000000800 */
[----:B0-----:R-:W-:-:S02]  /*1b090*/  ISETP.LT.AND P5, PT, R88, R9, P0 ;  /* 0x000000095800720c */ /* 0x001fc400007a1270 */
        /* <DEDUP_REMOVED lines=10> */
[----:B------:R-:W-:-:S02]  /*1b140*/  LOP3.LUT R10, R10, 0x40, RZ, 0xfc, !PT ;  /* 0x000000400a0a7812 */ /* 0x000fc400078efcff */
[----:B--2---:R-:W-:-:S04]  /*1b150*/  @P2 LOP3.LUT R21, R21, R20, RZ, 0x3c, !PT ;  /* 0x0000001415152212 */ /* 0x004fc800078e3cff */
[----:B------:R-:W-:-:S04]  /*1b160*/  @P2 LOP3.LUT R20, R21, R20, RZ, 0x3c, !PT ;  /* 0x0000001415142212 */ /* 0x000fc800078e3cff */
[----:B------:R-:W-:-:S05]  /*1b170*/  @P2 LOP3.LUT R21, R21, R20, RZ, 0x3c, !PT ;  /* 0x0000001415152212 */ /* 0x000fca00078e3cff */
[----:B------:R-:W2:Y:S01]  /*1b180*/  @P2 LDG.E.U16 R90, desc[UR16][R20.64] ;  /* 0x00000010145a2981 */ /* 0x000ea2000c1e1500 */
[----:B0-----:R-:W-:Y:S02]  /*1b190*/  ISETP.LT.AND P6, PT, R10, R9, P0 ;  /* 0x000000090a00720c */ /* 0x001fe400007c1270 */
[----:B------:R-:W0:Y:S01]  /*1b1a0*/  S2R R10, SR_TID.X ;  /* 0x00000000000a7919 */ /* 0x000e220000002100 */
[----:B------:R-:W-:Y:S01]  /*1b1b0*/  PRMT R9, RZ, 0x7610, R9 ;  /* 0x00007610ff097816 */ /* 0x000fe20000000009 */
[----:B------:R-:W3:Y:S04]  /*1b1c0*/  LDL R20, [R1+0x560] ;  /* 0x0005600001147983 */ /* 0x000ee80000100800 */
[----:B------:R-:W3:Y:S01]  /*1b1d0*/  LDL R21, [R1+0x167c] ;  /* 0x00167c0001157983 */ /* 0x000ee20000100800 */
[----:B0-----:R-:W-:-:S04]  /*1b1e0*/  SHF.R.U32.HI R10, RZ, 0x6, R10 ;  /* 0x00000006ff0a7819 */ /* 0x001fc8000001160a */
[----:B------:R-:W-:Y:S01]  /*1b1f0*/  SGXT.U32 R10, R10, 0x1 ;  /* 0x000000010a0a781a */ /* 0x000fe20000000000 */
        /* <DEDUP_REMOVED lines=47> */
[----:B------:R-:W-:Y:S01]  /*1b4f0*/  @P5 IMAD.MOV.U32 R20, RZ, RZ, R58 ;  /* 0x000000ffff145224 */ /* 0x000fe200078e003a */
[----:B------:R-:W-:Y:S01]  /*1b500*/  PRMT R9, RZ, 0x7610, R9 ;  /* 0x00007610ff097816 */ /* 0x000fe20000000009 */
[----:B------:R-:W3:Y:S04]  /*1b510*/  LDL R58, [R1+0x494] ;  /* 0x00049400013a7983 */ /* 0x000ee80000100800 */
[----:B--2---:R-:W2:Y:S04]  /*1b520*/  @P5 LDG.E.U16 R30, desc[UR16][R20.64] ;  /* 0x00000010141e5981 */ /* 0x004ea8000c1e1500 */
        /* <DEDUP_REMOVED lines=16> */
[----:B------:R-:W-:Y:S01]  /*1b630*/  PRMT R31, RZ, 0x7610, R31 ;  /* 0x00007610ff1f7816 */ /* 0x000fe2000000001f */
        /* <DEDUP_REMOVED lines=380> */
[----:B------:R-:W3:Y:S04]  /*1ce00*/  LDL.LU R24, [R1+0x1e74] ;  /* 0x001e740001187983 */ /* 0x000ee80000300800 */
        /* <DEDUP_REMOVED lines=8> */
[----:B--2---:R-:W2:Y:S04]  /*1ce90*/  @P5 LDG.E.U16 R0, desc[UR16][R20.64] ;  /* 0x0000001014005981 */ /* 0x004ea8000c1e1500 */
[----:B------:R-:W3:Y:S04]  /*1cea0*/  LDL R20, [R1+0x57c] ;  /* 0x00057c0001147983 */ /* 0x000ee80000100800 */
[----:B------:R-:W3:Y:S01]  /*1ceb0*/  LDL R21, [R1+0x164c] ;  /* 0x00164c0001157983 */ /* 0x000ee20000100800 */
[----:B------:R-:W-:-:S03]  /*1cec0*/  PRMT R60, RZ, 0x7610, R60 ;  /* 0x00007610ff3c7816 */ /* 0x000fc6000000003c */
[----:B--2---:R0:W-:Y:S02]  /*1ced0*/  STL [R1+0xfb8], R0 ;  /* 0x000fb80001007387 */ /* 0x0041e40000100800 */
[----:B0-----:R-:W-:Y:S02]  /*1cee0*/  LOP3.LUT R0, R10, 0x5c, RZ, 0xfc, !PT ;  /* 0x0000005c0a007812 */ /* 0x001fe400078efcff */
[----:B---3--:R-:W-:-:S04]  /*1cef0*/  @P6 LOP3.LUT R21, R21, R20, RZ, 0x3c, !PT ;  /* 0x0000001415156212 */ /* 0x008fc800078e3cff */
[C---:B------:R-:W-:Y:S02]  /*1cf00*/  @P6 LOP3.LUT R20, R21.reuse, R20, RZ, 0x3c, !PT ;  /* 0x0000001415146212 */ /* 0x040fe400078e3cff */
[----:B------:R-:W-:Y:S02]  /*1cf10*/  ISETP.LT.AND P5, PT, R0, R9, P0 ;  /* 0x000000090000720c */ /* 0x000fe400007a1270 */
[----:B------:R-:W-:-:S05]  /*1cf20*/  @P6 LOP3.LUT R21, R21, R20, RZ, 0x3c, !PT ;  /* 0x0000001415156212 */ /* 0x000fca00078e3cff */
[----:B------:R0:W2:Y:S02]  /*1cf30*/  @P6 LDG.E.U16 R60, desc[UR16][R20.64] ;  /* 0x00000010143c6981 */ /* 0x0000a4000c1e1500 */
[----:B0-----:R-:W-:Y:S02]  /*1cf40*/  @P2 IMAD.MOV.U32 R20, RZ, RZ, R63 ;  /* 0x000000ffff142224 */ /* 0x001fe400078e003f */
[----:B------:R-:W-:-:S05]  /*1cf50*/  @P2 IMAD.MOV.U32 R21, RZ, RZ, R59 ;  /* 0x000000ffff152224 */ /* 0x000fca00078e003b */
[----:B------:R0:W3:Y:S02]  /*1cf60*/  @P2 LDG.E.U16 R45, desc[UR16][R20.64] ;  /* 0x00000010142d2981 */ /* 0x0000e4000c1e1500 */
[----:B0-----:R-:W-:Y:S02]  /*1cf70*/  @P5 IMAD.MOV.U32 R20, RZ, RZ, R55 ;  /* 0x000000ffff145224 */ /* 0x001fe400078e0037 */
[----:B------:R-:W-:-:S05]  /*1cf80*/  @P5 IMAD.MOV.U32 R21, RZ, RZ, R57 ;  /* 0x000000ffff155224 */ /* 0x000fca00078e0039 */
[----:B------:R0:W2:Y:S01]  /*1cf90*/  @P5 LDG.E.U16 R46, desc[UR16][R20.64] ;  /* 0x00000010142e5981 */ /* 0x0000a2000c1e1500 */
[----:B------:R-:W-:-:S04]  /*1cfa0*/  LOP3.LUT R58, R10, 0x64, RZ, 0xfc, !PT ;  /* 0x000000640a3a7812 */ /* 0x000fc800078efcff */
[----:B------:R-:W-:-:S13]  /*1cfb0*/  ISETP.LT.AND P6, PT, R58, R9, P0 ;  /* 0x000000093a00720c */ /* 0x000fda00007c1270 */
[----:B0-----:R-:W-:Y:S02]  /*1cfc0*/  @P6 IMAD.MOV.U32 R20, RZ, RZ, R44 ;  /* 0x000000ffff146224 */ /* 0x001fe400078e002c */
[----:B------:R-:W-:-:S05]  /*1cfd0*/  @P6 IMAD.MOV.U32 R21, RZ, RZ, R51 ;  /* 0x000000ffff156224 */ /* 0x000fca00078e0033 */
[----:B------:R0:W4:Y:S04]  /*1cfe0*/  @P6 LDG.E.U16 R43, desc[UR16][R20.64] ;  /* 0x00000010142b6981 */ /* 0x000128000c1e1500 */
[----:B---3--:R3:W-:Y:S02]  /*1cff0*/  STL [R1+0xfb0], R45 ;  /* 0x000fb02d01007387 */ /* 0x0087e40000100800 */
[----:B---3--:R-:W-:-:S04]  /*1d000*/  LOP3.LUT R45, R10, 0x74, RZ, 0xfc, !PT ;  /* 0x000000740a2d7812 */ /* 0x008fc800078efcff */
[-C--:B------:R-:W-:Y:S01]  /*1d010*/  ISETP.LT.AND P5, PT, R45, R9.reuse, P0 ;  /* 0x000000092d00720c */ /* 0x080fe200007a1270 */
[----:B--2---:R2:W-:Y:S04]  /*1d020*/  STL [R1+0xfa8], R46 ;  /* 0x000fa82e01007387 */ /* 0x0045e80000100800 */
[----:B------:R-:W3:Y:S01]  /*1d030*/  LDL R45, [R1+0x4a4] ;  /* 0x0004a400012d7983 */ /* 0x000ee20000100800 */
[C---:B------:R-:W-:Y:S02]  /*1d040*/  LOP3.LUT R58, R10.reuse, 0x6c, RZ, 0xfc, !PT ;  /* 0x0000006c0a3a7812 */ /* 0x040fe400078efcff */
[----:B------:R-:W-:Y:S01]  /*1d050*/  LOP3.LUT R55, R10, 0x7c, RZ, 0xfc, !PT ;  /* 0x0000007c0a377812 */ /* 0x000fe200078efcff */
[----:B------:R-:W3:Y:S04]  /*1d060*/  LDL R44, [R1+0x4c0] ;  /* 0x0004c000012c7983 */ /* 0x000ee80000100800 */
[----:B--2---:R-:W2:Y:S01]  /*1d070*/  LDL R46, [R1+0x4a0] ;  /* 0x0004a000012e7983 */ /* 0x004ea20000100800 */
[----:B------:R-:W-:-:S02]  /*1d080*/  ISETP.LT.AND P2, PT, R58, R9, P0 ;  /* 0x000000093a00720c */ /* 0x000fc40000741270 */
[----:B------:R-:W-:Y:S02]  /*1d090*/  ISETP.LT.AND P6, PT, R55, R9, P0 ;  /* 0x000000093700720c */ /* 0x000fe400007c1270 */
[----:B------:R-:W-:-:S09]  /*1d0a0*/  LOP3.LUT R51, R10, 0x6, RZ, 0xfc, !PT ;  /* 0x000000060a337812 */ /* 0x000fd200078efcff */
[----:B0-----:R-:W-:Y:S02]  /*1d0b0*/  @P2 IMAD.MOV.U32 R20, RZ, RZ, R40 ;  /* 0x000000ffff142224 */ /* 0x001fe400078e0028 */
[----:B------:R-:W-:-:S05]  /*1d0c0*/  @P2 IMAD.MOV.U32 R21, RZ, RZ, R41 ;  /* 0x000000ffff152224 */ /* 0x000fca00078e0029 */
[----:B------:R0:W2:Y:S01]  /*1d0d0*/  @P2 LDG.E.U16 R53, desc[UR16][R20.64] ;  /* 0x0000001014352981 */ /* 0x0000a2000c1e1500 */
[----:B------:R-:W-:Y:S01]  /*1d0e0*/  ISETP.LT.AND P2, PT, R51, R9, P0 ;  /* 0x000000093300720c */ /* 0x000fe20000741270 */
[----:B0-----:R-:W-:Y:S02]  /*1d0f0*/  @P5 IMAD.MOV.U32 R20, RZ, RZ, R28 ;  /* 0x000000ffff145224 */ /* 0x001fe400078e001c */
[----:B------:R-:W-:-:S05]  /*1d100*/  @P5 IMAD.MOV.U32 R21, RZ, RZ, R47 ;  /* 0x000000ffff155224 */ /* 0x000fca00078e002f */
[----:B------:R0:W2:Y:S02]  /*1d110*/  @P5 LDG.E.U16 R19, desc[UR16][R20.64] ;  /* 0x0000001014135981 */ /* 0x0000a4000c1e1500 */
[----:B0-----:R-:W-:Y:S02]  /*1d120*/  @P6 IMAD.MOV.U32 R20, RZ, RZ, R49 ;  /* 0x000000ffff146224 */ /* 0x001fe400078e0031 */
[----:B------:R-:W-:Y:S01]  /*1d130*/  @P6 IMAD.MOV.U32 R21, RZ, RZ, R50 ;  /* 0x000000ffff156224 */ /* 0x000fe200078e0032 */
[----:B----4-:R0:W-:Y:S04]  /*1d140*/  STL [R1+0xfac], R43 ;  /* 0x000fac2b01007387 */ /* 0x0101e80000100800 */
[----:B------:R3:W4:Y:S04]  /*1d150*/  @P6 LDG.E.U16 R48, desc[UR16][R20.64] ;  /* 0x0000001014306981 */ /* 0x000728000c1e1500 */
[----:B0-----:R-:W4:Y:S04]  /*1d160*/  LDL R43, [R1+0x4c4] ;  /* 0x0004c400012b7983 */ /* 0x001f280000100800 */
[----:B------:R-:W-:Y:S04]  /*1d170*/  STL [R1+0xfb4], R60 ;  /* 0x000fb43c01007387 */ /* 0x000fe80000100800 */
[----:B------:R-:W4:Y:S04]  /*1d180*/  LDL R41, [R1+0x4e0] ;  /* 0x0004e00001297983 */ /* 0x000f280000100800 */
[----:B------:R-:W4:Y:S04]  /*1d190*/  LDL R40, [R1+0x4e4] ;  /* 0x0004e40001287983 */ /* 0x000f280000100800 */
[----:B------:R-:W4:Y:S01]  /*1d1a0*/  LDL.LU R28, [R1+0x11c] ;  /* 0x00011c00011c7983 */ /* 0x000f220000300800 */
[----:B---3--:R-:W-:-:S02]  /*1d1b0*/  @P2 IMAD.MOV.U32 R20, RZ, RZ, R45 ;  /* 0x000000ffff142224 */ /* 0x008fc400078e002d */
[----:B--2---:R-:W-:-:S05]  /*1d1c0*/  @P2 IMAD.MOV.U32 R21, RZ, RZ, R46 ;  /* 0x000000ffff152224 */ /* 0x004fca00078e002e */
[----:B------:R4:W2:Y:S01]  /*1d1d0*/  @P2 LDG.E.U16 R38, desc[UR16][R20.64] ;  /* 0x0000001014262981 */ /* 0x0008a2000c1e1500 */
[----:B------:R-:W-:-:S04]  /*1d1e0*/  LOP3.LUT R47, R10, 0x16, RZ, 0xfc, !PT ;  /* 0x000000160a2f7812 */ /* 0x000fc800078efcff */
[----:B------:R-:W-:Y:S02]  /*1d1f0*/  ISETP.LT.AND P6, PT, R47, R9, P0 ;  /* 0x000000092f00720c */ /* 0x000fe400007c1270 */
[----:B------:R-:W-:-:S04]  /*1d200*/  LOP3.LUT R45, R10, 0x1e, RZ, 0xfc, !PT ;  /* 0x0000001e0a2d7812 */ /* 0x000fc800078efcff */
[----:B------:R-:W-:Y:S01]  /*1d210*/  ISETP.LT.AND P2, PT, R45, R9, P0 ;  /* 0x000000092d00720c */ /* 0x000fe20000741270 */
[----:B------:R0:W-:Y:S02]  /*1d220*/  STL [R1+0xfa0], R19 ;  /* 0x000fa01301007387 */ /* 0x0001e40000100800 */
[----:B0-----:R-:W-:-:S04]  /*1d230*/  LOP3.LUT R19, R10, 0xe, RZ, 0xfc, !PT ;  /* 0x0000000e0a137812 */ /* 0x001fc800078efcff */
[----:B------:R-:W-:Y:S02]  /*1d240*/  ISETP.LT.AND P5, PT, R19, R9, P0 ;  /* 0x000000091300720c */ /* 0x000fe400007a1270 */
[----:B------:R-:W3:Y:S11]  /*1d250*/  LDL.LU R19, [R1+0x110] ;  /* 0x0001100001137983 */ /* 0x000ef60000300800 */
[----:B----4-:R-:W-:-:S02]  /*1d260*/  @P5 IMAD.MOV.U32 R20, RZ, RZ, R43 ;  /* 0x000000ffff145224 */ /* 0x010fc400078e002b */
[----:B------:R-:W-:-:S05]  /*1d270*/  @P5 IMAD.MOV.U32 R21, RZ, RZ, R44 ;  /* 0x000000ffff155224 */ /* 0x000fca00078e002c */
[----:B------:R0:W4:Y:S02]  /*1d280*/  @P5 LDG.E.U16 R42, desc[UR16][R20.64] ;  /* 0x00000010142a5981 */ /* 0x000124000c1e1500 */
[----:B0-----:R-:W-:Y:S02]  /*1d290*/  @P6 IMAD.MOV.U32 R20, RZ, RZ, R40 ;  /* 0x000000ffff146224 */ /* 0x001fe400078e0028 */
[----:B------:R-:W-:-:S05]  /*1d2a0*/  @P6 IMAD.MOV.U32 R21, RZ, RZ, R41 ;  /* 0x000000ffff156224 */ /* 0x000fca00078e0029 */
[----:B------:R0:W4:Y:S02]  /*1d2b0*/  @P6 LDG.E.U16 R39, desc[UR16][R20.64] ;  /* 0x0000001014276981 */ /* 0x000124000c1e1500 */
[----:B0-----:R-:W-:Y:S02]  /*1d2c0*/  @P2 IMAD.MOV.U32 R20, RZ, RZ, R65 ;  /* 0x000000ffff142224 */ /* 0x001fe400078e0041 */
[----:B------:R-:W-:-:S05]  /*1d2d0*/  @P2 IMAD.MOV.U32 R21, RZ, RZ, R61 ;  /* 0x000000ffff152224 */ /* 0x000fca00078e003d */
[----:B------:R0:W4:Y:S04]  /*1d2e0*/  @P2 LDG.E.U16 R34, desc[UR16][R20.64] ;  /* 0x0000001014222981 */ /* 0x000128000c1e1500 */
[----:B--2---:R2:W-:Y:S02]  /*1d2f0*/  STL [R1+0xf9c], R38 ;  /* 0x000f9c2601007387 */ /* 0x0045e40000100800 */
[----:B--2---:R-:W-:-:S04]  /*1d300*/  LOP3.LUT R38, R10, 0x26, RZ, 0xfc, !PT ;  /* 0x000000260a267812 */ /* 0x004fc800078efcff */
[----:B------:R-:W-:Y:S02]  /*1d310*/  ISETP.LT.AND P5, PT, R38, R9, P0 ;  /* 0x000000092600720c */ /* 0x000fe400007a1270 */
[----:B------:R-:W-:-:S04]  /*1d320*/  LOP3.LUT R38, R10, 0x2e, RZ, 0xfc, !PT ;  /* 0x0000002e0a267812 */ /* 0x000fc800078efcff */
[----:B------:R-:W-:-:S07]  /*1d330*/  ISETP.LT.AND P6, PT, R38, R9, P0 ;  /* 0x000000092600720c */ /* 0x000fce00007c1270 */
[----:B0-----:R-:W-:Y:S02]  /*1d340*/  @P5 IMAD.MOV.U32 R20, RZ, RZ, R69 ;  /* 0x000000ffff145224 */ /* 0x001fe400078e0045 */
[----:B------:R-:W-:-:S05]  /*1d350*/  @P5 IMAD.MOV.U32 R21, RZ, RZ, R67 ;  /* 0x000000ffff155224 */ /* 0x000fca00078e0043 */
[----:B------:R0:W2:Y:S02]  /*1d360*/  @P5 LDG.E.U16 R22, desc[UR16][R20.64] ;  /* 0x0000001014165981 */ /* 0x0000a4000c1e1500 */
[----:B0-----:R-:W-:Y:S02]  /*1d370*/  @P6 IMAD.MOV.U32 R20, RZ, RZ, R73 ;  /* 0x000000ffff146224 */ /* 0x001fe400078e0049 */
[----:B------:R-:W-:-:S05]  /*1d380*/  @P6 IMAD.MOV.U32 R21, RZ, RZ, R71 ;  /* 0x000000ffff156224 */ /* 0x000fca00078e0047 */
[----:B------:R0:W2:Y:S01]  /*1d390*/  @P6 LDG.E.U16 R11, desc[UR16][R20.64] ;  /* 0x00000010140b6981 */ /* 0x0000a2000c1e1500 */
[----:B------:R-:W-:-:S03]  /*1d3a0*/  ISETP.GE.AND P2, PT, R28, RZ, PT ;  /* 0x000000ff1c00720c */ /* 0x000fc60003f46270 */
[----:B------:R-:W-:Y:S04]  /*1d3b0*/  STL [R1+0xfa4], R53 ;  /* 0x000fa43501007387 */ /* 0x000fe80000100800 */
[----:B------:R-:W-:Y:S04]  /*1d3c0*/  STL [R1+0xf98], R48 ;  /* 0x000f983001007387 */ /* 0x000fe80000100800 */
[----:B------:R-:W4:Y:S01]  /*1d3d0*/  LDL.LU R28, [R1+0x118] ;  /* 0x00011800011c7983 */ /* 0x000f220000300800 */
[----:B------:R-:W-:Y:S02]  /*1d3e0*/  ISETP.NE.AND P3, PT, RZ, UR21, PT ;  /* 0x00000015ff007c0c */ /* 0x000fe4000bf65270 */
[----:B---3--:R-:W-:-:S02]  /*1d3f0*/  ISETP.GE.AND P5, PT, R19, RZ, PT ;  /* 0x000000ff1300720c */ /* 0x008fc40003fa6270 */
[----:B0-----:R-:W-:Y:S01]  /*1d400*/  LOP3.LUT R21, R10, 0x3e, RZ, 0xfc, !PT ;  /* 0x0000003e0a157812 */ /* 0x001fe200078efcff */
[----:B------:R-:W-:Y:S01]  /*1d410*/  @!P2 IMAD.MOV R13, RZ, RZ, -R13 ;  /* 0x000000ffff0da224 */ /* 0x000fe200078e0a0d */
[----:B------:R-:W-:Y:S02]  /*1d420*/  PRMT R4, RZ, 0x7610, R4 ;  /* 0x00007610ff047816 */ /* 0x000fe40000000004 */
[----:B------:R-:W-:Y:S01]  /*1d430*/  ISETP.LT.AND P2, PT, R21, R9, P0 ;  /* 0x000000091500720c */ /* 0x000fe20000741270 */
[----:B--2---:R0:W-:Y:S04]  /*1d440*/  STL [R1+0xf84], R11 ;  /* 0x000f840b01007387 */ /* 0x0041e80000100800 */
[----:B----4-:R-:W-:Y:S04]  /*1d450*/  STL [R1+0xf94], R42 ;  /* 0x000f942a01007387 */ /* 0x010fe80000100800 */
[----:B------:R2:W-:Y:S01]  /*1d460*/  STL [R1+0xf88], R22 ;  /* 0x000f881601007387 */ /* 0x0005e20000100800 */
[----:B0-----:R-:W-:-:S02]  /*1d470*/  LOP3.LUT R11, RZ, UR21, RZ, 0x33, !PT ;  /* 0x00000015ff0b7c12 */ /* 0x001fc4000f8e33ff */
[----:B------:R-:W-:Y:S02]  /*1d480*/  PRMT R8, RZ, 0x7610, R8 ;  /* 0x00007610ff087816 */ /* 0x000fe40000000008 */
[----:B--2---:R-:W-:Y:S01]  /*1d490*/  LOP3.LUT R22, R10, 0x36, RZ, 0xfc, !PT ;  /* 0x000000360a167812 */ /* 0x004fe200078efcff */
[----:B------:R-:W-:Y:S01]  /*1d4a0*/  STL [R1+0xf90], R39 ;  /* 0x000f902701007387 */ /* 0x000fe20000100800 */
[----:B-----5:R-:W-:Y:S02]  /*1d4b0*/  SEL R19, R11, R52, !P3 ;  /* 0x000000340b137207 */ /* 0x020fe40005800000 */
[----:B------:R-:W-:Y:S01]  /*1d4c0*/  PRMT R7, RZ, 0x7610, R7 ;  /* 0x00007610ff077816 */ /* 0x000fe20000000007 */
[----:B------:R-:W-:Y:S01]  /*1d4d0*/  @!P5 IMAD.MOV R14, RZ, RZ, -R14 ;  /* 0x000000ffff0ed224 */ /* 0x000fe200078e0a0e */
[----:B------:R-:W-:Y:S02]  /*1d4e0*/  ISETP.LT.AND P6, PT, R22, R9, P0 ;  /* 0x000000091600720c */ /* 0x000fe400007c1270 */
[----:B------:R-:W-:-:S02]  /*1d4f0*/  PRMT R6, RZ, 0x7610, R6 ;  /* 0x00007610ff067816 */ /* 0x000fc40000000006 */
[----:B------:R-:W-:Y:S02]  /*1d500*/  PRMT R5, RZ, 0x7610, R5 ;  /* 0x00007610ff057816 */ /* 0x000fe40000000005 */
[----:B------:R-:W-:Y:S02]  /*1d510*/  PRMT R3, RZ, 0x7610, R3 ;  /* 0x00007610ff037816 */ /* 0x000fe40000000003 */
[----:B------:R-:W-:Y:S01]  /*1d520*/  PRMT R2, RZ, 0x7610, R2 ;  /* 0x00007610ff027816 */ /* 0x000fe20000000002 */
[----:B------:R-:W0:Y:S01]  /*1d530*/  S2R R0, SR_TID.X ;  /* 0x0000000000007919 */ /* 0x000e220000002100 */
[----:B------:R-:W-:Y:S01]  /*1d540*/  SEL R20, R11, R54, !P3 ;  /* 0x000000360b147207 */ /* 0x000fe20005800000 */
[----:B------:R-:W-:Y:S01]  /*1d550*/  IMAD R19, R19, UR20, RZ ;  /* 0x0000001413137c24 */ /* 0x000fe2000f8e02ff */
[C---:B------:R-:W-:Y:S01]  /*1d560*/  SEL R22, R11.reuse, R62, !P3 ;  /* 0x0000003e0b167207 */ /* 0x040fe20005800000 */
[----:B------:R-:W-:Y:S01]  /*1d570*/  @P6 IMAD.MOV.U32 R21, RZ, RZ, R75 ;  /* 0x000000ffff156224 */ /* 0x000fe200078e004b */
[C---:B------:R-:W-:Y:S01]  /*1d580*/  SEL R12, R11.reuse, R12, !P3 ;  /* 0x0000000c0b0c7207 */ /* 0x040fe20005800000 */
[----:B------:R-:W-:Y:S01]  /*1d590*/  IMAD R20, R20, UR19, RZ ;  /* 0x0000001314147c24 */ /* 0x000fe2000f8e02ff */
[----:B------:R-:W-:Y:S01]  /*1d5a0*/  STL [R1+0x194], R19 ;  /* 0x0001941301007387 */ /* 0x000fe20000100800 */
[C---:B------:R-:W-:Y:S01]  /*1d5b0*/  SEL R13, R11.reuse, R13, !P3 ;  /* 0x0000000d0b0d7207 */ /* 0x040fe20005800000 */
[----:B------:R-:W2:Y:S02]  /*1d5c0*/  LDCU UR21, c[0x0][0x3b0] ;  /* 0x00007600ff1577ac */ /* 0x000ea40008000800 */
[----:B------:R-:W-:Y:S01]  /*1d5d0*/  STL [R1+0xf8c], R34 ;  /* 0x000f8c2201007387 */ /* 0x000fe20000100800 */
[----:B------:R-:W-:Y:S01]  /*1d5e0*/  SEL R14, R11, R14, !P3 ;  /* 0x0000000e0b0e7207 */ /* 0x000fe20005800000 */
[----:B------:R-:W3:Y:S02]  /*1d5f0*/  LDCU UR20, c[0x0][0x3b0] ;  /* 0x00007600ff1477ac */ /* 0x000ee40008000800 */
[----:B------:R4:W-:Y:S01]  /*1d600*/  STL [R1+0x204], R20 ;  /* 0x0002041401007387 */ /* 0x0009e20000100800 */
[----:B------:R-:W0:Y:S01]  /*1d610*/  LDCU UR19, c[0x0][0x3b0] ;  /* 0x00007600ff1377ac */ /* 0x000e220008000800 */
[----:B----4-:R-:W-:-:S05]  /*1d620*/  @P6 IMAD.MOV.U32 R20, RZ, RZ, R77 ;  /* 0x000000ffff146224 */ /* 0x010fca00078e004d */
[----:B------:R4:W2:Y:S01]  /*1d630*/  @P6 LDG.E.U16 R4, desc[UR16][R20.64] ;  /* 0x0000001014046981 */ /* 0x0008a2000c1e1500 */
[----:B------:R-:W-:-:S05]  /*1d640*/  SEL R19, R11, R56, !P3 ;  /* 0x000000380b137207 */ /* 0x000fca0005800000 */
[----:B------:R-:W-:Y:S01]  /*1d650*/  IMAD R19, R19, UR18, RZ ;  /* 0x0000001213137c24 */ /* 0x000fe2000f8e02ff */
[----:B0-----:R-:W-:Y:S01]  /*1d660*/  LOP3.LUT R0, R0, 0x7f, RZ, 0xc0, !PT ;  /* 0x0000007f00007812 */ /* 0x001fe200078ec0ff */
[----:B------:R-:W0:Y:S01]  /*1d670*/  LDCU UR18, c[0x0][0x3b0] ;  /* 0x00007600ff1277ac */ /* 0x000e220008000800 */
[----:B----4-:R-:W-:Y:S02]  /*1d680*/  IMAD R20, R22, UR15, RZ ;  /* 0x0000000f16147c24 */ /* 0x010fe4000f8e02ff */
[----:B------:R4:W-:Y:S01]  /*1d690*/  STL [R1+0x190], R19 ;  /* 0x0001901301007387 */ /* 0x0009e20000100800 */
[C---:B------:R-:W-:Y:S01]  /*1d6a0*/  SEL R22, R11.reuse, R72, !P3 ;  /* 0x000000480b167207 */ /* 0x040fe20005800000 */
[----:B------:R-:W0:Y:S01]  /*1d6b0*/  LDCU UR15, c[0x0][0x3b0] ;  /* 0x00007600ff0f77ac */ /* 0x000e220008000800 */
[----:B----4-:R-:W-:-:S05]  /*1d6c0*/  SEL R19, R11, R64, !P3 ;  /* 0x000000400b137207 */ /* 0x010fca0005800000 */
[----:B------:R-:W-:Y:S01]  /*1d6d0*/  IMAD R21, R19, UR14, RZ ;  /* 0x0000000e13157c24 */ /* 0x000fe2000f8e02ff */
[----:B------:R-:W-:Y:S01]  /*1d6e0*/  SEL R19, R11, R66, !P3 ;  /* 0x000000420b137207 */ /* 0x000fe20005800000 */
[----:B------:R-:W4:Y:S04]  /*1d6f0*/  LDCU UR14, c[0x0][0x3b0] ;  /* 0x00007600ff0e77ac */ /* 0x000f280008000800 */
[----:B------:R-:W-:Y:S01]  /*1d700*/  IMAD R19, R19, UR13, RZ ;  /* 0x0000000d13137c24 */ /* 0x000fe2000f8e02ff */
[----:B------:R-:W0:Y:S01]  /*1d710*/  LDCU UR13, c[0x0][0x3b0] ;  /* 0x00007600ff0d77ac */ /* 0x000e220008000800 */
[----:B--2---:R-:W-:Y:S04]  /*1d720*/  STL [R1+0x1ccc], R4 ;  /* 0x001ccc0401007387 */ /* 0x004fe80000100800 */
[----:B------:R2:W-:Y:S04]  /*1d730*/  STL [R1+0x200], R20 ;  /* 0x0002001401007387 */ /* 0x0005e80000100800 */
[----:B------:R0:W-:Y:S01]  /*1d740*/  STL [R1+0x188], R21 ;  /* 0x0001881501007387 */ /* 0x0001e20000100800 */
[----:B--2---:R-:W-:-:S04]  /*1d750*/  LOP3.LUT R20, R10, 0x46, RZ, 0xfc, !PT ;  /* 0x000000460a147812 */ /* 0x004fc800078efcff */
[----:B------:R-:W-:Y:S01]  /*1d760*/  ISETP.LT.AND P6, PT, R20, R9, P0 ;  /* 0x000000091400720c */ /* 0x000fe200007c1270 */
[----:B------:R-:W-:Y:S02]  /*1d770*/  @P2 IMAD.MOV.U32 R20, RZ, RZ, R81 ;  /* 0x000000ffff142224 */ /* 0x000fe400078e0051 */
[----:B0-----:R-:W-:-:S05]  /*1d780*/  @P2 IMAD.MOV.U32 R21, RZ, RZ, R79 ;  /* 0x000000ffff152224 */ /* 0x001fca00078e004f */
[----:B------:R0:W2:Y:S02]  /*1d790*/  @P2 LDG.E.U16 R29, desc[UR16][R20.64] ;  /* 0x00000010141d2981 */ /* 0x0000a4000c1e1500 */
[----:B0-----:R-:W-:Y:S02]  /*1d7a0*/  SEL R20, R11, R68, !P3 ;  /* 0x000000440b147207 */ /* 0x001fe40005800000 */
[----:B------:R-:W-:Y:S03]  /*1d7b0*/  STL [R1+0x1fc], R19 ;  /* 0x0001fc1301007387 */ /* 0x000fe60000100800 */
[----:B------:R-:W-:Y:S02]  /*1d7c0*/  IMAD R20, R20, UR12, RZ ;  /* 0x0000000c14147c24 */ /* 0x000fe4000f8e02ff */
[----:B------:R-:W-:Y:S01]  /*1d7d0*/  @P6 IMAD.MOV.U32 R21, RZ, RZ, R83 ;  /* 0x000000ffff156224 */ /* 0x000fe200078e0053 */
[----:B------:R-:W-:Y:S01]  /*1d7e0*/  ISETP.GE.AND P2, PT, R28, RZ, PT ;  /* 0x000000ff1c00720c */ /* 0x000fe20003f46270 */
[----:B------:R-:W0:Y:S01]  /*1d7f0*/  LDCU UR12, c[0x0][0x3b0] ;  /* 0x00007600ff0c77ac */ /* 0x000e220008000800 */
[----:B------:R1:W-:Y:S02]  /*1d800*/  STL [R1+0x11c], R20 ;  /* 0x00011c1401007387 */ /* 0x0003e40000100800 */
[----:B-1----:R-:W-:-:S05]  /*1d810*/  @P6 IMAD.MOV.U32 R20, RZ, RZ, R85 ;  /* 0x000000ffff146224 */ /* 0x002fca00078e0055 */
[----:B------:R1:W2:Y:S01]  /*1d820*/  @P6 LDG.E.U16 R8, desc[UR16][R20.64] ;  /* 0x0000001014086981 */ /* 0x0002a2000c1e1500 */
[----:B------:R-:W-:-:S05]  /*1d830*/  SEL R19, R11, R70, !P3 ;  /* 0x000000460b137207 */ /* 0x000fca0005800000 */
[----:B------:R-:W-:Y:S01]  /*1d840*/  IMAD R19, R19, UR42, RZ ;  /* 0x0000002a13137c24 */ /* 0x000fe2000f8e02ff */
[----:B------:R-:W-:Y:S01]  /*1d850*/  PRMT R4, RZ, 0x7610, R4 ;  /* 0x00007610ff047816 */ /* 0x000fe20000000004 */
[----:B------:R-:W-:Y:S01]  /*1d860*/  @!P2 IMAD.MOV R15, RZ, RZ, -R15 ;  /* 0x000000ffff0fa224 */ /* 0x000fe200078e0a0f */
[----:B------:R-:W0:Y:S01]  /*1d870*/  LDCU UR42, c[0x0][0x3b0] ;  /* 0x00007600ff2a77ac */ /* 0x000e220008000800 */
[C---:B-1----:R-:W-:Y:S01]  /*1d880*/  SEL R20, R11.reuse, R74, !P3 ;  /* 0x0000004a0b147207 */ /* 0x042fe20005800000 */
[----:B------:R1:W-:Y:S04]  /*1d890*/  STL [R1+0x1f8], R19 ;  /* 0x0001f81301007387 */ /* 0x0003e80000100800 */
[----:B------:R-:W-:Y:S01]  /*1d8a0*/  IMAD R20, R20, UR40, RZ ;  /* 0x0000002814147c24 */ /* 0x000fe2000f8e02ff */
[C---:B------:R-:W-:Y:S01]  /*1d8b0*/  SEL R15, R11.reuse, R15, !P3 ;  /* 0x0000000f0b0f7207 */ /* 0x040fe20005800000 */
[----:B------:R-:W0:Y:S01]  /*1d8c0*/  LDCU UR40, c[0x0][0x3b0] ;  /* 0x00007600ff2877ac */ /* 0x000e220008000800 */
[----:B-1----:R-:W-:Y:S01]  /*1d8d0*/  IMAD R19, R22, UR41, RZ ;  /* 0x0000002916137c24 */ /* 0x002fe2000f8e02ff */
[----:B--2---:R1:W-:Y:S01]  /*1d8e0*/  STL [R1+0xf78], R8 ;  /* 0x000f780801007387 */ /* 0x0043e20000100800 */
[----:B------:R-:W-:Y:S01]  /*1d8f0*/  SEL R22, R11, R82, !P3 ;  /* 0x000000520b167207 */ /* 0x000fe20005800000 */
[----:B------:R-:W2:Y:S02]  /*1d900*/  LDCU UR41, c[0x0][0x3b0] ;  /* 0x00007600ff2977ac */ /* 0x000ea40008000800 */
[----:B------:R0:W-:Y:S01]  /*1d910*/  STL [R1+0x118], R19 ;  /* 0x0001181301007387 */ /* 0x0001e20000100800 */
[----:B-1----:R-:W-:-:S03]  /*1d920*/  LOP3.LUT R8, R10, 0x4e, RZ, 0xfc, !PT ;  /* 0x0000004e0a087812 */ /* 0x002fc600078efcff */
[----:B------:R1:W-:Y:S01]  /*1d930*/  STL [R1+0x1e8], R20 ;  /* 0x0001e81401007387 */ /* 0x0003e20000100800 */
[----:B------:R-:W-:-:S03]  /*1d940*/  ISETP.LT.AND P6, PT, R8, R9, P0 ;  /* 0x000000090800720c */ /* 0x000fc600007c1270 */
[----:B------:R-:W3:Y:S01]  /*1d950*/  LDL.LU R34, [R1+0x128] ;  /* 0x0001280001227983 */ /* 0x000ee20000300800 */
[C---:B0-----:R-:W-:Y:S02]  /*1d960*/  SEL R19, R11.reuse, R76, !P3 ;  /* 0x0000004c0b137207 */ /* 0x041fe40005800000 */
[----:B-1----:R-:W-:-:S03]  /*1d970*/  SEL R20, R11, R78, !P3 ;  /* 0x0000004e0b147207 */ /* 0x002fc60005800000 */
[----:B------:R-:W-:Y:S01]  /*1d980*/  IMAD R19, R19, UR39, RZ ;  /* 0x0000002713137c24 */ /* 0x000fe2000f8e02ff */
[----:B------:R-:W-:Y:S01]  /*1d990*/  STL [R1+0xf7c], R29 ;  /* 0x000f7c1d01007387 */ /* 0x000fe20000100800 */
[----:B------:R-:W-:Y:S01]  /*1d9a0*/  LOP3.LUT R8, R10, 0x56, RZ, 0xfc, !PT ;  /* 0x000000560a087812 */ /* 0x000fe200078efcff */
[----:B------:R-:W-:Y:S01]  /*1d9b0*/  IMAD R12, R12, UR42, RZ ;  /* 0x0000002a0c0c7c24 */ /* 0x000fe2000f8e02ff */
[----:B------:R-:W0:Y:S01]  /*1d9c0*/  LDCU UR39, c[0x0][0x3b0] ;  /* 0x00007600ff2777ac */ /* 0x000e220008000800 */
[----:B------:R-:W-:Y:S01]  /*1d9d0*/  IMAD R20, R20, UR38, RZ ;  /* 0x0000002614147c24 */ /* 0x000fe2000f8e02ff */
[----:B------:R-:W-:Y:S01]  /*1d9e0*/  STL [R1+0x110], R19 ;  /* 0x0001101301007387 */ /* 0x000fe20000100800 */
[----:B------:R-:W-:Y:S01]  /*1d9f0*/  @P6 IMAD.MOV.U32 R21, RZ, RZ, R87 ;  /* 0x000000ffff156224 */ /* 0x000fe200078e0057 */
[----:B------:R-:W-:Y:S01]  /*1da00*/  ISETP.LT.AND P5, PT, R8, R9, P0 ;  /* 0x000000090800720c */ /* 0x000fe200007a1270 */
[----:B--2---:R-:W-:Y:S01]  /*1da10*/  IMAD R14, R14, UR41, RZ ;  /* 0x000000290e0e7c24 */ /* 0x004fe2000f8e02ff */
[----:B------:R1:W-:Y:S01]  /*1da20*/  STL [R1+0x1e4], R20 ;  /* 0x0001e41401007387 */ /* 0x0003e20000100800 */
[----:B------:R-:W2:Y:S01]  /*1da30*/  LDCU UR38, c[0x0][0x3b0] ;  /* 0x00007600ff2677ac */ /* 0x000ea20008000800 */
[----:B------:R-:W0:Y:S01]  /*1da40*/  LDCU UR41, c[0x0][0x3b0] ;  /* 0x00007600ff2977ac */ /* 0x000e220008000800 */
[----:B------:R-:W0:Y:S01]  /*1da50*/  LDCU UR42, c[0x0][0x3b0] ;  /* 0x00007600ff2a77ac */ /* 0x000e220008000800 */
[----:B-1----:R-:W-:-:S05]  /*1da60*/  @P6 IMAD.MOV.U32 R20, RZ, RZ, R89 ;  /* 0x000000ffff146224 */ /* 0x002fca00078e0059 */
[----:B------:R1:W2:Y:S02]  /*1da70*/  @P6 LDG.E.U16 R7, desc[UR16][R20.64] ;  /* 0x0000001014076981 */ /* 0x0002a4000c1e1500 */
[----:B-1----:R-:W-:Y:S02]  /*1da80*/  @P5 IMAD.MOV.U32 R20, RZ, RZ, R91 ;  /* 0x000000ffff145224 */ /* 0x002fe400078e005b */
[----:B------:R-:W-:-:S05]  /*1da90*/  @P5 IMAD.MOV.U32 R21, RZ, RZ, R35 ;  /* 0x000000ffff155224 */ /* 0x000fca00078e0023 */
[----:B------:R1:W3:Y:S01]  /*1daa0*/  @P5 LDG.E.U16 R6, desc[UR16][R20.64] ;  /* 0x0000001014065981 */ /* 0x0002e2000c1e1500 */
[----:B------:R-:W-:-:S05]  /*1dab0*/  SEL R19, R11, R80, !P3 ;  /* 0x000000500b137207 */ /* 0x000fca0005800000 */
[----:B------:R-:W-:Y:S01]  /*1dac0*/  IMAD R8, R19, UR37, RZ ;  /* 0x0000002513087c24 */ /* 0x000fe2000f8e02ff */
[C---:B------:R-:W-:Y:S01]  /*1dad0*/  SEL R19, R11.reuse, R84, !P3 ;  /* 0x000000540b137207 */ /* 0x040fe20005800000 */
[----:B------:R-:W0:Y:S03]  /*1dae0*/  LDCU UR37, c[0x0][0x3b0] ;  /* 0x00007600ff2577ac */ /* 0x000e260008000800 */
[----:B------:R4:W-:Y:S01]  /*1daf0*/  STL [R1+0x100], R8 ;  /* 0x0001000801007387 */ /* 0x0009e20000100800 */
[----:B-1----:R-:W-:Y:S01]  /*1db00*/  SEL R20, R11, R88, !P3 ;  /* 0x000000580b147207 */ /* 0x002fe20005800000 */
[----:B----4-:R-:W-:Y:S01]  /*1db10*/  IMAD R8, R19, UR35, RZ ;  /* 0x0000002313087c24 */ /* 0x010fe2000f8e02ff */
[C---:B------:R-:W-:Y:S01]  /*1db20*/  SEL R19, R11.reuse, R86, !P3 ;  /* 0x000000560b137207 */ /* 0x040fe20005800000 */
[----:B------:R-:W1:Y:S01]  /*1db30*/  LDCU UR35, c[0x0][0x3b0] ;  /* 0x00007600ff2377ac */ /* 0x000e620008000800 */
[----:B--2---:R2:W-:Y:S04]  /*1db40*/  STL [R1+0xf74], R7 ;  /* 0x000f740701007387 */ /* 0x0045e80000100800 */
[----:B------:R-:W4:Y:S01]  /*1db50*/  LDL.LU R29, [R1] ;  /* 0x00000000011d7983 */ /* 0x000f220000300800 */
[----:B--2---:R-:W-:Y:S01]  /*1db60*/  IMAD R7, R22, UR36, RZ ;  /* 0x0000002416077c24 */ /* 0x004fe2000f8e02ff */
[----:B------:R-:W-:Y:S01]  /*1db70*/  SEL R22, R11, R92, !P3 ;  /* 0x0000005c0b167207 */ /* 0x000fe20005800000 */
[----:B------:R-:W2:Y:S03]  /*1db80*/  LDCU UR36, c[0x0][0x3b0] ;  /* 0x00007600ff2477ac */ /* 0x000ea60008000800 */
[----:B------:R0:W-:Y:S02]  /*1db90*/  STL [R1+0x1e0], R7 ;  /* 0x0001e00701007387 */ /* 0x0001e40000100800 */
[----:B0-----:R-:W-:-:S02]  /*1dba0*/  LOP3.LUT R7, R10, 0x5e, RZ, 0xfc, !PT ;  /* 0x0000005e0a077812 */ /* 0x001fc400078efcff */
[----:B------:R-:W-:Y:S02]  /*1dbb0*/  STL [R1+0xf0], R8 ;  /* 0x0000f00801007387 */ /* 0x000fe40000100800 */
[----:B------:R-:W-:Y:S02]  /*1dbc0*/  ISETP.LT.AND P6, PT, R7, R9, P0 ;  /* 0x000000090700720c */ /* 0x000fe400007c1270 */
[----:B------:R-:W2:Y:S04]  /*1dbd0*/  LDL.LU R39, [R1+0x4] ;  /* 0x0000040001277983 */ /* 0x000ea80000300800 */
[----:B---3--:R0:W-:Y:S04]  /*1dbe0*/  STL [R1+0xf70], R6 ;  /* 0x000f700601007387 */ /* 0x0081e80000100800 */
[----:B------:R-:W3:Y:S01]  /*1dbf0*/  LDL.LU R28, [R1+0x8] ;  /* 0x00000800011c7983 */ /* 0x000ee20000300800 */
[----:B0-----:R-:W-:-:S02]  /*1dc00*/  IMAD R6, R19, UR34, RZ ;  /* 0x0000002213067c24 */ /* 0x001fc4000f8e02ff */
[----:B------:R-:W-:Y:S01]  /*1dc10*/  @P6 IMAD.MOV.U32 R21, RZ, RZ, R31 ;  /* 0x000000ffff156224 */ /* 0x000fe200078e001f */
[----:B------:R-:W-:Y:S01]  /*1dc20*/  SEL R19, R11, R90, !P3 ;  /* 0x0000005a0b137207 */ /* 0x000fe20005800000 */
[----:B------:R-:W0:Y:S01]  /*1dc30*/  LDCU UR34, c[0x0][0x3b0] ;  /* 0x00007600ff2277ac */ /* 0x000e220008000800 */
[----:B------:R1:W-:Y:S04]  /*1dc40*/  STL [R1+0x1d8], R6 ;  /* 0x0001d80601007387 */ /* 0x0003e80000100800 */
[----:B------:R-:W3:Y:S01]  /*1dc50*/  LDL.LU R38, [R1+0xc] ;  /* 0x00000c0001267983 */ /* 0x000ee20000300800 */
[----:B-1----:R-:W-:Y:S01]  /*1dc60*/  IMAD R6, R20, UR33, RZ ;  /* 0x0000002114067c24 */ /* 0x002fe2000f8e02ff */
[----:B------:R-:W-:Y:S01]  /*1dc70*/  ISETP.GE.AND P5, PT, R34, RZ, PT ;  /* 0x000000ff2200720c */ /* 0x000fe20003fa6270 */
[----:B------:R-:W-:Y:S01]  /*1dc80*/  @P6 IMAD.MOV.U32 R20, RZ, RZ, R30 ;  /* 0x000000ffff146224 */ /* 0x000fe200078e001e */
[----:B------:R-:W1:Y:S04]  /*1dc90*/  LDCU UR33, c[0x0][0x3b0] ;  /* 0x00007600ff2177ac */ /* 0x000e680008000800 */
[----:B------:R0:W3:Y:S04]  /*1dca0*/  @P6 LDG.E.U16 R5, desc[UR16][R20.64] ;  /* 0x0000001014056981 */ /* 0x0000e8000c1e1500 */
[----:B------:R0:W-:Y:S02]  /*1dcb0*/  STL [R1+0xec], R6 ;  /* 0x0000ec0601007387 */ /* 0x0001e40000100800 */
[----:B0-----:R-:W-:Y:S01]  /*1dcc0*/  IMAD R6, R19, UR32, RZ ;  /* 0x0000002013067c24 */ /* 0x001fe2000f8e02ff */
[C---:B------:R-:W-:Y:S01]  /*1dcd0*/  SEL R20, R11.reuse, R93, !P3 ;  /* 0x0000005d0b147207 */ /* 0x040fe20005800000 */
[----:B------:R-:W-:Y:S01]  /*1dce0*/  @!P5 IMAD.MOV R16, RZ, RZ, -R16 ;  /* 0x000000ffff10d224 */ /* 0x000fe200078e0a10 */
[----:B------:R-:W0:Y:S02]  /*1dcf0*/  LDCU UR32, c[0x0][0x3b0] ;  /* 0x00007600ff2077ac */ /* 0x000e240008000800 */
[----:B------:R1:W-:Y:S04]  /*1dd00*/  STL [R1+0x1d0], R6 ;  /* 0x0001d00601007387 */ /* 0x0003e80000100800 */
[----:B------:R-:W3:Y:S01]  /*1dd10*/  LDL.LU R35, [R1+0x10] ;  /* 0x0000100001237983 */ /* 0x000ee20000300800 */
[----:B-1----:R-:W-:Y:S01]  /*1dd20*/  IMAD R6, R20, UR30, RZ ;  /* 0x0000001e14067c24 */ /* 0x002fe2000f8e02ff */
[C---:B----4-:R-:W-:Y:S01]  /*1dd30*/  SEL R19, R11.reuse, R29, !P3 ;  /* 0x0000001d0b137207 */ /* 0x050fe20005800000 */
[----:B------:R-:W1:Y:S01]  /*1dd40*/  LDCU UR30, c[0x0][0x3b0] ;  /* 0x00007600ff1e77ac */ /* 0x000e620008000800 */
[C---:B--2---:R-:W-:Y:S01]  /*1dd50*/  SEL R20, R11.reuse, R39, !P3 ;  /* 0x000000270b147207 */ /* 0x044fe20005800000 */
[----:B---3--:R2:W-:Y:S04]  /*1dd60*/  STL [R1+0xf6c], R5 ;  /* 0x000f6c0501007387 */ /* 0x0085e80000100800 */
[----:B------:R-:W3:Y:S01]  /*1dd70*/  LDL.LU R34, [R1+0x14] ;  /* 0x0000140001227983 */ /* 0x000ee20000300800 */
[----:B--2---:R-:W-:Y:S01]  /*1dd80*/  IMAD R5, R22, UR31, RZ ;  /* 0x0000001f16057c24 */ /* 0x004fe2000f8e02ff */
[----:B------:R-:W-:Y:S01]  /*1dd90*/  SEL R22, R11, R38, !P3 ;  /* 0x000000260b167207 */ /* 0x000fe20005800000 */
[----:B------:R-:W2:Y:S03]  /*1dda0*/  LDCU UR31, c[0x0][0x3b0] ;  /* 0x00007600ff1f77ac */ /* 0x000ea60008000800 */
[----:B------:R4:W-:Y:S04]  /*1ddb0*/  STL [R1+0xe4], R5 ;  /* 0x0000e40501007387 */ /* 0x0009e80000100800 */
[----:B------:R-:W2:Y:S01]  /*1ddc0*/  LDL.LU R31, [R1+0x18] ;  /* 0x00001800011f7983 */ /* 0x000ea20000300800 */
[----:B----4-:R-:W-:-:S04]  /*1ddd0*/  LOP3.LUT R5, R10, 0x66, RZ, 0xfc, !PT ;  /* 0x000000660a057812 */ /* 0x010fc800078efcff */
[----:B------:R-:W-:Y:S01]  /*1dde0*/  ISETP.LT.AND P2, PT, R5, R9, P0 ;  /* 0x000000090500720c */ /* 0x000fe20000741270 */
[----:B------:R4:W-:Y:S04]  /*1ddf0*/  STL [R1+0x1cc], R6 ;  /* 0x0001cc0601007387 */ /* 0x0009e80000100800 */
[----:B------:R-:W2:Y:S04]  /*1de00*/  LDL.LU R30, [R1+0x12c] ;  /* 0x00012c00011e7983 */ /* 0x000ea80000300800 */
[----:B------:R-:W2:Y:S01]  /*1de10*/  LDL.LU R29, [R1+0x1c] ;  /* 0x00001c00011d7983 */ /* 0x000ea20000300800 */
[----:B----4-:R-:W-:-:S03]  /*1de20*/  IMAD R6, R19, UR29, RZ ;  /* 0x0000001d13067c24 */ /* 0x010fc6000f8e02ff */
[----:B------:R-:W-:Y:S01]  /*1de30*/  @P2 IMAD.MOV.U32 R21, RZ, RZ, R37 ;  /* 0x000000ffff152224 */ /* 0x000fe200078e0025 */
[----:B------:R-:W-:Y:S01]  /*1de40*/  LOP3.LUT R5, R10, 0x6e, RZ, 0xfc, !PT ;  /* 0x0000006e0a057812 */ /* 0x000fe200078efcff */
[----:B------:R-:W4:Y:S01]  /*1de50*/  LDCU UR29, c[0x0][0x3b0] ;  /* 0x00007600ff1d77ac */ /* 0x000f220008000800 */
[----:B------:R0:W-:Y:S02]  /*1de60*/  STL [R1+0xdc], R6 ;  /* 0x0000dc0601007387 */ /* 0x0001e40000100800 */
[----:B0-----:R-:W-:Y:S01]  /*1de70*/  IMAD R6, R20, UR28, RZ ;  /* 0x0000001c14067c24 */ /* 0x001fe2000f8e02ff */
[----:B------:R-:W-:Y:S01]  /*1de80*/  ISETP.LT.AND P6, PT, R5, R9, P0 ;  /* 0x000000090500720c */ /* 0x000fe200007c1270 */
[----:B------:R-:W-:Y:S01]  /*1de90*/  @P2 IMAD.MOV.U32 R20, RZ, RZ, R36 ;  /* 0x000000ffff142224 */ /* 0x000fe200078e0024 */
[----:B------:R-:W-:Y:S01]  /*1dea0*/  SEL R19, R11, R28, !P3 ;  /* 0x0000001c0b137207 */ /* 0x000fe20005800000 */
[----:B------:R-:W0:Y:S01]  /*1deb0*/  LDCU UR28, c[0x0][0x3b0] ;  /* 0x00007600ff1c77ac */ /* 0x000e220008000800 */
[----:B------:R-:W4:Y:S04]  /*1dec0*/  LDL.LU R28, [R1+0x20] ;  /* 0x00002000011c7983 */ /* 0x000f280000300800 */
[----:B------:R1:W4:Y:S05]  /*1ded0*/  @P2 LDG.E.U16 R4, desc[UR16][R20.64] ;  /* 0x0000001014042981 */ /* 0x00032a000c1e1500 */
[----:B-1----:R-:W-:-:S02]  /*1dee0*/  @P6 IMAD.MOV.U32 R20, RZ, RZ, R32 ;  /* 0x000000ffff146224 */ /* 0x002fc400078e0020 */
[----:B------:R-:W-:-:S05]  /*1def0*/  @P6 IMAD.MOV.U32 R21, RZ, RZ, R33 ;  /* 0x000000ffff156224 */ /* 0x000fca00078e0021 */
[----:B------:R2:W4:Y:S01]  /*1df00*/  @P6 LDG.E.U16 R3, desc[UR16][R20.64] ;  /* 0x0000001014036981 */ /* 0x000522000c1e1500 */
[----:B------:R-:W-:-:S03]  /*1df10*/  IMAD R5, R19, UR27, RZ ;  /* 0x0000001b13057c24 */ /* 0x000fc6000f8e02ff */
[----:B------:R-:W-:Y:S01]  /*1df20*/  STL [R1+0x1c8], R6 ;  /* 0x0001c80601007387 */ /* 0x000fe20000100800 */
[----:B------:R-:W-:Y:S01]  /*1df30*/  SEL R19, R11, R35, !P3 ;  /* 0x000000230b137207 */ /* 0x000fe20005800000 */
[----:B------:R-:W1:Y:S02]  /*1df40*/  LDCU UR27, c[0x0][0x3b0] ;  /* 0x00007600ff1b77ac */ /* 0x000e640008000800 */
[----:B------:R0:W-:Y:S02]  /*1df50*/  STL [R1+0xd8], R5 ;  /* 0x0000d80501007387 */ /* 0x0001e40000100800 */
[----:B0-----:R-:W-:Y:S01]  /*1df60*/  IMAD R5, R19, UR25, RZ ;  /* 0x0000001913057c24 */ /* 0x001fe2000f8e02ff */
[C---:B------:R-:W-:Y:S01]  /*1df70*/  SEL R16, R11.reuse, R16, !P3 ;  /* 0x000000100b107207 */ /* 0x040fe20005800000 */
[----:B------:R-:W0:Y:S01]  /*1df80*/  LDCU UR25, c[0x0][0x3b0] ;  /* 0x00007600ff1977ac */ /* 0x000e220008000800 */
[C---:B---3--:R-:W-:Y:S02]  /*1df90*/  SEL R19, R11.reuse, R34, !P3 ;  /* 0x000000220b137207 */ /* 0x048fe40005800000 */
[----:B--2---:R-:W-:-:S05]  /*1dfa0*/  SEL R20, R11, R31, !P3 ;  /* 0x0000001f0b147207 */ /* 0x004fca0005800000 */
[----:B------:R-:W-:Y:S01]  /*1dfb0*/  IMAD R8, R20, UR23, RZ ;  /* 0x0000001714087c24 */ /* 0x000fe2000f8e02ff */
[----:B------:R-:W2:Y:S01]  /*1dfc0*/  LDCU UR23, c[0x0][0x3b0] ;  /* 0x00007600ff1777ac */ /* 0x000ea20008000800 */
[----:B------:R-:W-:Y:S01]  /*1dfd0*/  ISETP.GE.AND P6, PT, R30, RZ, PT ;  /* 0x000000ff1e00720c */ /* 0x000fe20003fc6270 */
[----:B----4-:R3:W-:Y:S02]  /*1dfe0*/  STL [R1+0xf68], R4 ;  /* 0x000f680401007387 */ /* 0x0107e40000100800 */
[----:B---3--:R-:W-:Y:S01]  /*1dff0*/  IMAD R4, R22, UR26, RZ ;  /* 0x0000001a16047c24 */ /* 0x008fe2000f8e02ff */
[----:B------:R-:W-:-:S09]  /*1e000*/  SEL R22, R11, R28, !P3 ;  /* 0x0000001c0b167207 */ /* 0x000fd20005800000 */
[----:B------:R-:W-:Y:S01]  /*1e010*/  @!P6 IMAD.MOV R17, RZ, RZ, -R17 ;  /* 0x000000ffff11e224 */ /* 0x000fe200078e0a11 */
[----:B------:R-:W3:Y:S01]  /*1e020*/  LDCU UR26, c[0x0][0x3b0] ;  /* 0x00007600ff1a77ac */ /* 0x000ee20008000800 */
[----:B------:R4:W-:Y:S02]  /*1e030*/  STL [R1+0x1c4], R4 ;  /* 0x0001c40401007387 */ /* 0x0009e40000100800 */
[----:B----4-:R-:W-:-:S04]  /*1e040*/  LOP3.LUT R4, R10, 0x76, RZ, 0xfc, !PT ;  /* 0x000000760a047812 */ /* 0x010fc800078efcff */
[----:B------:R-:W-:Y:S01]  /*1e050*/  ISETP.LT.AND P2, PT, R4, R9, P0 ;  /* 0x000000090400720c */ /* 0x000fe20000741270 */
[----:B------:R-:W-:Y:S04]  /*1e060*/  STL [R1+0xcc], R5 ;  /* 0x0000cc0501007387 */ /* 0x000fe80000100800 */
[----:B------:R4:W-:Y:S08]  /*1e070*/  STL [R1+0xf64], R3 ;  /* 0x000f640301007387 */ /* 0x0009f00000100800 */
[----:B------:R-:W-:-:S02]  /*1e080*/  @P2 IMAD.MOV.U32 R20, RZ, RZ, R26 ;  /* 0x000000ffff142224 */ /* 0x000fc400078e001a */
[----:B------:R-:W-:Y:S02]  /*1e090*/  @P2 IMAD.MOV.U32 R21, RZ, RZ, R27 ;  /* 0x000000ffff152224 */ /* 0x000fe400078e001b */
[----:B----4-:R-:W-:Y:S01]  /*1e0a0*/  IMAD R3, R19, UR24, RZ ;  /* 0x0000001813037c24 */ /* 0x010fe2000f8e02ff */
[C---:B------:R-:W-:Y:S01]  /*1e0b0*/  SEL R19, R11.reuse, R29, !P3 ;  /* 0x0000001d0b137207 */ /* 0x040fe20005800000 */
[----:B------:R-:W-:Y:S01]  /*1e0c0*/  IMAD R7, R22, UR11, RZ ;  /* 0x0000000b16077c24 */ /* 0x000fe2000f8e02ff */
[----:B------:R4:W3:Y:S01]  /*1e0d0*/  @P2 LDG.E.U16 R2, desc[UR16][R20.64] ;  /* 0x0000001014022981 */ /* 0x0008e2000c1e1500 */
[C---:B------:R-:W-:Y:S01]  /*1e0e0*/  SEL R17, R11.reuse, R17, !P3 ;  /* 0x000000110b117207 */ /* 0x040fe20005800000 */
[----:B------:R-:W-:Y:S01]  /*1e0f0*/  IMAD R16, R16, UR40, RZ ;  /* 0x0000002810107c24 */ /* 0x000fe2000f8e02ff */
[----:B------:R-:W0:Y:S01]  /*1e100*/  LDCU UR24, c[0x0][0x3b0] ;  /* 0x00007600ff1877ac */ /* 0x000e220008000800 */
[----:B------:R1:W-:Y:S01]  /*1e110*/  STL [R1+0x1c0], R3 ;  /* 0x0001c00301007387 */ /* 0x0003e20000100800 */
[----:B------:R-:W-:Y:S01]  /*1e120*/  ISETP.LT.AND P2, PT, R0, R9, P0 ;  /* 0x000000090000720c */ /* 0x000fe20000741270 */
[----:B------:R-:W0:Y:S02]  /*1e130*/  LDCU UR11, c[0x0][0x3b0] ;  /* 0x00007600ff0b77ac */ /* 0x000e240008000800 */
[----:B------:R-:W3:Y:S01]  /*1e140*/  LDL.LU R30, [R1+0x84] ;  /* 0x00008400011e7983 */ /* 0x000ee20000300800 */
[----:B----4-:R-:W-:Y:S01]  /*1e150*/  SEL R20, R11, R25, !P3 ;  /* 0x000000190b147207 */ /* 0x010fe20005800000 */
[----:B--2---:R-:W-:-:S02]  /*1e160*/  IMAD R13, R13, UR23, RZ ;  /* 0x000000170d0d7c24 */ /* 0x004fc4000f8e02ff */
[----:B------:R-:W-:Y:S01]  /*1e170*/  STL [R1+0x1e38], R8 ;  /* 0x001e380801007387 */ /* 0x000fe20000100800 */
[----:B------:R-:W2:Y:S01]  /*1e180*/  LDCU UR23, c[0x0][0x3b0] ;  /* 0x00007600ff1777ac */ /* 0x000ea20008000800 */
[----:B-1----:R-:W-:Y:S02]  /*1e190*/  IMAD R3, R19, UR22, RZ ;  /* 0x0000001613037c24 */ /* 0x002fe4000f8e02ff */
[----:B------:R-:W4:Y:S01]  /*1e1a0*/  LDL.LU R42, [R1+0x80] ;  /* 0x00008000012a7983 */ /* 0x000f220000300800 */
[----:B------:R-:W1:Y:S03]  /*1e1b0*/  LDCU UR22, c[0x0][0x3b0] ;  /* 0x00007600ff1677ac */ /* 0x000e660008000800 */
[----:B------:R-:W2:Y:S01]  /*1e1c0*/  LDL.LU R29, [R1+0x7c] ;  /* 0x00007c00011d7983 */ /* 0x000ea20000300800 */
[----:B------:R-:W0:Y:S03]  /*1e1d0*/  LDCU UR40, c[0x0][0x3b0] ;  /* 0x00007600ff2877ac */ /* 0x000e260008000800 */
[----:B------:R-:W-:Y:S04]  /*1e1e0*/  STL [R1+0x128], R3 ;  /* 0x0001280301007387 */ /* 0x000fe80000100800 */
[----:B------:R-:W2:Y:S04]  /*1e1f0*/  LDL.LU R28, [R1+0x78] ;  /* 0x00007800011c7983 */ /* 0x000ea80000300800 */
        /* <DEDUP_REMOVED lines=10> */
[----:B------:R-:W-:Y:S04]  /*1e2a0*/  STL [R1+0x1e3c], R7 ;  /* 0x001e3c0701007387 */ /* 0x000fe80000100800 */
[----:B---3--:R3:W-:Y:S04]  /*1e2b0*/  STL [R1+0xf60], R2 ;  /* 0x000f600201007387 */ /* 0x0087e80000100800 */
[----:B------:R0:W-:Y:S04]  /*1e2c0*/  STL [R1+0x1cd0], R0 ;  /* 0x001cd00001007387 */ /* 0x0001e80000100800 */
[----:B------:R-:W2:Y:S01]  /*1e2d0*/  LDL.LU R40, [R1+0x4c] ;  /* 0x00004c0001287983 */ /* 0x000ea20000300800 */
[----:B---3--:R-:W-:-:S03]  /*1e2e0*/  IMAD.MOV.U32 R2, RZ, RZ, R18 ;  /* 0x000000ffff027224 */ /* 0x008fc600078e0012 */
[----:B------:R-:W3:Y:S01]  /*1e2f0*/  LDL.LU R32, [R1+0x48] ;  /* 0x0000480001207983 */ /* 0x000ee20000300800 */
[C---:B0-----:R-:W-:Y:S01]  /*1e300*/  SEL R0, R11.reuse, R30, !P3 ;  /* 0x0000001e0b007207 */ /* 0x041fe20005800000 */
[----:B------:R-:W-:Y:S01]  /*1e310*/  @!P4 IMAD.MOV R2, RZ, RZ, -R2 ;  /* 0x000000ffff02c224 */ /* 0x000fe200078e0a02 */
[----:B----4-:R-:W-:-:S03]  /*1e320*/  SEL R3, R11, R42, !P3 ;  /* 0x0000002a0b037207 */ /* 0x010fc60005800000 */
[----:B------:R2:W-:Y:S04]  /*1e330*/  STL [R1+0x84], R0 ;  /* 0x0000840001007387 */ /* 0x0005e80000100800 */
[----:B------:R-:W4:Y:S04]  /*1e340*/  LDL.LU R31, [R1+0x44] ;  /* 0x00004400011f7983 */ /* 0x000f280000300800 */
[----:B------:R-:W4:Y:S01]  /*1e350*/  LDL.LU R30, [R1+0x40] ;  /* 0x00004000011e7983 */ /* 0x000f220000300800 */
[----:B--2---:R-:W-:-:S03]  /*1e360*/  SEL R0, R11, R29, !P3 ;  /* 0x0000001d0b007207 */ /* 0x004fc60005800000 */
[----:B------:R0:W-:Y:S04]  /*1e370*/  STL [R1+0xc8], R2 ;  /* 0x0000c80201007387 */ /* 0x0001e80000100800 */
[----:B------:R2:W-:Y:S04]  /*1e380*/  STL [R1+0x80], R3 ;  /* 0x0000800301007387 */ /* 0x0005e80000100800 */
[----:B------:R-:W4:Y:S01]  /*1e390*/  LDL.LU R29, [R1+0x3c] ;  /* 0x00003c00011d7983 */ /* 0x000f220000300800 */
[----:B0-----:R-:W-:-:S03]  /*1e3a0*/  SEL R2, R11, R28, !P3 ;  /* 0x0000001c0b027207 */ /* 0x001fc60005800000 */
[----:B------:R0:W-:Y:S01]  /*1e3b0*/  STL [R1+0x7c], R0 ;  /* 0x00007c0001007387 */ /* 0x0001e20000100800 */
[----:B--2---:R-:W-:-:S03]  /*1e3c0*/  SEL R3, R11, R41, !P3 ;  /* 0x000000290b037207 */ /* 0x004fc60005800000 */
[----:B------:R2:W-:Y:S04]  /*1e3d0*/  STL [R1+0x78], R2 ;  /* 0x0000780201007387 */ /* 0x0005e80000100800 */
[----:B------:R-:W4:Y:S01]  /*1e3e0*/  LDL.LU R28, [R1+0x38] ;  /* 0x00003800011c7983 */ /* 0x000f220000300800 */
[----:B0-----:R-:W-:-:S03]  /*1e3f0*/  SEL R0, R11, R27, !P3 ;  /* 0x0000001b0b007207 */ /* 0x001fc60005800000 */
[----:B------:R-:W4:Y:S01]  /*1e400*/  LDL.LU R27, [R1+0x34] ;  /* 0x00003400011b7983 */ /* 0x000f220000300800 */
[----:B--2---:R-:W-:-:S03]  /*1e410*/  SEL R2, R11, R39, !P3 ;  /* 0x000000270b027207 */ /* 0x004fc60005800000 */
[----:B------:R0:W-:Y:S04]  /*1e420*/  STL [R1+0x74], R0 ;  /* 0x0000740001007387 */ /* 0x0001e80000100800 */
[----:B------:R2:W-:Y:S01]  /*1e430*/  STL [R1+0x70], R3 ;  /* 0x0000700301007387 */ /* 0x0005e20000100800 */
[----:B0-----:R-:W-:-:S03]  /*1e440*/  SEL R0, R11, R38, !P3 ;  /* 0x000000260b007207 */ /* 0x001fc60005800000 */
[----:B------:R0:W-:Y:S01]  /*1e450*/  STL [R1+0x6c], R2 ;  /* 0x00006c0201007387 */ /* 0x0001e20000100800 */
[----:B--2---:R-:W-:-:S03]  /*1e460*/  SEL R3, R11, R37, !P3 ;  /* 0x000000250b037207 */ /* 0x004fc60005800000 */
[----:B------:R-:W2:Y:S04]  /*1e470*/  LDL.LU R39, [R1+0x30] ;  /* 0x0000300001277983 */ /* 0x000ea80000300800 */
[----:B------:R1:W-:Y:S04]  /*1e480*/  STL [R1+0x68], R0 ;  /* 0x0000680001007387 */ /* 0x0003e80000100800 */
[----:B------:R-:W2:Y:S01]  /*1e490*/  LDL.LU R38, [R1+0x2c] ;  /* 0x00002c0001267983 */ /* 0x000ea20000300800 */
[----:B0-----:R-:W-:-:S03]  /*1e4a0*/  SEL R2, R11, R35, !P3 ;  /* 0x000000230b027207 */ /* 0x001fc60005800000 */
[----:B------:R-:W2:Y:S01]  /*1e4b0*/  LDL.LU R37, [R1+0x28] ;  /* 0x0000280001257983 */ /* 0x000ea20000300800 */
[----:B-1----:R-:W-:-:S03]  /*1e4c0*/  SEL R0, R11, R36, !P3 ;  /* 0x000000240b007207 */ /* 0x002fc60005800000 */
[----:B------:R-:W-:Y:S04]  /*1e4d0*/  STL [R1+0x1e60], R3 ;  /* 0x001e600301007387 */ /* 0x000fe80000100800 */
[----:B------:R-:W2:Y:S04]  /*1e4e0*/  LDL.LU R36, [R1+0x24] ;  /* 0x0000240001247983 */ /* 0x000ea80000300800 */
[----:B------:R0:W-:Y:S04]  /*1e4f0*/  STL [R1+0x14], R0 ;  /* 0x0000140001007387 */ /* 0x0001e80000100800 */
[----:B------:R-:W2:Y:S01]  /*1e500*/  LDL.LU R35, [R1+0x88] ;  /* 0x0000880001237983 */ /* 0x000ea20000300800 */
[----:B0-----:R-:W-:-:S03]  /*1e510*/  SEL R0, R11, R34, !P3 ;  /* 0x000000220b007207 */ /* 0x001fc60005800000 */
[----:B------:R0:W-:Y:S04]  /*1e520*/  STL [R1+0x5c], R2 ;  /* 0x00005c0201007387 */ /* 0x0001e80000100800 */
[----:B------:R-:W2:Y:S04]  /*1e530*/  LDL.LU R34, [R1+0x8c] ;  /* 0x00008c0001227983 */ /* 0x000ea80000300800 */
[----:B------:R1:W-:Y:S01]  /*1e540*/  STL [R1+0x58], R0 ;  /* 0x0000580001007387 */ /* 0x0003e20000100800 */
[----:B0-----:R-:W-:-:S03]  /*1e550*/  SEL R2, R11, R33, !P3 ;  /* 0x000000210b027207 */ /* 0x001fc60005800000 */
[----:B------:R-:W2:Y:S04]  /*1e560*/  LDL.LU R33, [R1+0x90] ;  /* 0x0000900001217983 */ /* 0x000ea80000300800 */
[----:B------:R3:W-:Y:S01]  /*1e570*/  STL [R1+0x54], R2 ;  /* 0x0000540201007387 */ /* 0x0007e20000100800 */
[----:B-1----:R-:W-:-:S03]  /*1e580*/  SEL R0, R11, R26, !P3 ;  /* 0x0000001a0b007207 */ /* 0x002fc60005800000 */
[----:B------:R-:W2:Y:S04]  /*1e590*/  LDL.LU R26, [R1+0x94] ;  /* 0x00009400011a7983 */ /* 0x000ea80000300800 */
[----:B------:R4:W-:Y:S01]  /*1e5a0*/  STL [R1+0x50], R0 ;  /* 0x0000500001007387 */ /* 0x0009e20000100800 */
[C---:B------:R-:W-:Y:S02]  /*1e5b0*/  SEL R58, R11.reuse, R40, !P3 ;  /* 0x000000280b3a7207 */ /* 0x040fe40005800000 */
[----:B---3--:R-:W-:-:S03]  /*1e5c0*/  SEL R2, R11, R32, !P3 ;  /* 0x000000200b027207 */ /* 0x008fc60005800000 */
[----:B------:R-:W-:Y:S04]  /*1e5d0*/  STL [R1+0x1e4c], R58 ;  /* 0x001e4c3a01007387 */ /* 0x000fe80000100800 */
[----:B------:R-:W-:Y:S04]  /*1e5e0*/  STL [R1+0x48], R2 ;  /* 0x0000480201007387 */ /* 0x000fe80000100800 */
[----:B------:R-:W3:Y:S01]  /*1e5f0*/  LDL.LU R32, [R1+0x98] ;  /* 0x0000980001207983 */ /* 0x000ee20000300800 */
[C---:B----4-:R-:W-:Y:S02]  /*1e600*/  SEL R0, R11.reuse, R31, !P3 ;  /* 0x0000001f0b007207 */ /* 0x050fe40005800000 */
[----:B------:R-:W-:-:S03]  /*1e610*/  SEL R10, R11, R30, !P3 ;  /* 0x0000001e0b0a7207 */ /* 0x000fc60005800000 */
[----:B------:R0:W-:Y:S04]  /*1e620*/  STL [R1+0x44], R0 ;  /* 0x0000440001007387 */ /* 0x0001e80000100800 */
[----:B------:R-:W4:Y:S04]  /*1e630*/  LDL.LU R31, [R1+0x9c] ;  /* 0x00009c00011f7983 */ /* 0x000f280000300800 */
[----:B------:R-:W4:Y:S01]  /*1e640*/  LDL.LU R30, [R1+0xa0] ;  /* 0x0000a000011e7983 */ /* 0x000f220000300800 */
[----:B------:R-:W-:-:S03]  /*1e650*/  SEL R7, R11, R29, !P3 ;  /* 0x0000001d0b077207 */ /* 0x000fc60005800000 */
[----:B------:R-:W-:Y:S04]  /*1e660*/  STL [R1+0x1e48], R10 ;  /* 0x001e480a01007387 */ /* 0x000fe80000100800 */
[----:B------:R-:W-:Y:S04]  /*1e670*/  STL [R1+0x1e50], R7 ;  /* 0x001e500701007387 */ /* 0x000fe80000100800 */
[----:B------:R-:W4:Y:S01]  /*1e680*/  LDL.LU R29, [R1+0xa4] ;  /* 0x0000a400011d7983 */ /* 0x000f220000300800 */
[C---:B0-----:R-:W-:Y:S02]  /*1e690*/  SEL R0, R11.reuse, R28, !P3 ;  /* 0x0000001c0b007207 */ /* 0x041fe40005800000 */
[----:B------:R-:W-:-:S03]  /*1e6a0*/  SEL R60, R11, R27, !P3 ;  /* 0x0000001b0b3c7207 */ /* 0x000fc60005800000 */
[----:B------:R2:W-:Y:S04]  /*1e6b0*/  STL [R1+0x38], R0 ;  /* 0x0000380001007387 */ /* 0x0005e80000100800 */
[----:B------:R-:W4:Y:S04]  /*1e6c0*/  LDL.LU R28, [R1+0xb0] ;  /* 0x0000b000011c7983 */ /* 0x000f280000300800 */
[----:B------:R-:W4:Y:S04]  /*1e6d0*/  LDL.LU R27, [R1+0xb4] ;  /* 0x0000b400011b7983 */ /* 0x000f280000300800 */
[----:B------:R-:W-:Y:S01]  /*1e6e0*/  STL [R1+0x1e54], R60 ;  /* 0x001e543c01007387 */ /* 0x000fe20000100800 */
[----:B--2---:R-:W-:-:S02]  /*1e6f0*/  SEL R0, R11, R39, !P3 ;  /* 0x000000270b007207 */ /* 0x004fc40005800000 */
[C---:B------:R-:W-:Y:S02]  /*1e700*/  SEL R9, R11.reuse, R38, !P3 ;  /* 0x000000260b097207 */ /* 0x040fe40005800000 */
[----:B------:R-:W-:-:S03]  /*1e710*/  SEL R6, R11, R37, !P3 ;  /* 0x000000250b067207 */ /* 0x000fc60005800000 */
[----:B------:R-:W-:Y:S04]  /*1e720*/  STL [R1+0x1e58], R9 ;  /* 0x001e580901007387 */ /* 0x000fe80000100800 */
[----:B------:R0:W-:Y:S01]  /*1e730*/  STL [R1+0x20], R0 ;  /* 0x0000200001007387 */ /* 0x0001e20000100800 */
[----:B------:R-:W-:-:S03]  /*1e740*/  SEL R4, R11, R36, !P3 ;  /* 0x000000240b047207 */ /* 0x000fc60005800000 */
[----:B------:R-:W-:Y:S01]  /*1e750*/  STL [R1+0x1e5c], R6 ;  /* 0x001e5c0601007387 */ /* 0x000fe20000100800 */
[----:B------:R-:W-:-:S03]  /*1e760*/  SEL R8, R11, R35, !P3 ;  /* 0x000000230b087207 */ /* 0x000fc60005800000 */
[----:B------:R-:W-:Y:S04]  /*1e770*/  STL [R1+0x1e64], R4 ;  /* 0x001e640401007387 */ /* 0x000fe80000100800 */
[----:B------:R-:W-:Y:S01]  /*1e780*/  STL [R1+0x1e68], R8 ;  /* 0x001e680801007387 */ /* 0x000fe20000100800 */
[C---:B------:R-:W-:Y:S02]  /*1e790*/  SEL R5, R11.reuse, R34, !P3 ;  /* 0x000000220b057207 */ /* 0x040fe40005800000 */
[----:B0-----:R-:W-:-:S03]  /*1e7a0*/  SEL R0, R11, R33, !P3 ;  /* 0x000000210b007207 */ /* 0x001fc60005800000 */
[----:B------:R-:W-:Y:S04]  /*1e7b0*/  STL [R1+0x1e6c], R5 ;  /* 0x001e6c0501007387 */ /* 0x000fe80000100800 */
[----:B------:R0:W-:Y:S04]  /*1e7c0*/  STL [R1+0x1e70], R0 ;  /* 0x001e700001007387 */ /* 0x0001e80000100800 */
[----:B------:R-:W2:Y:S01]  /*1e7d0*/  LDL.LU R50, [R1+0xb8] ;  /* 0x0000b80001327983 */ /* 0x000ea20000300800 */
[----:B------:R-:W-:-:S03]  /*1e7e0*/  SEL R2, R11, R26, !P3 ;  /* 0x0000001a0b027207 */ /* 0x000fc60005800000 */
[----:B------:R-:W2:Y:S04]  /*1e7f0*/  LDL.LU R49, [R1+0xbc] ;  /* 0x0000bc0001317983 */ /* 0x000ea80000300800 */
[----:B------:R-:W2:Y:S04]  /*1e800*/  LDL.LU R34, [R1+0xc0] ;  /* 0x0000c00001227983 */ /* 0x000ea80000300800 */
[----:B------:R-:W2:Y:S04]  /*1e810*/  LDL.LU R33, [R1+0xc4] ;  /* 0x0000c40001217983 */ /* 0x000ea80000300800 */
[----:B------:R-:W2:Y:S04]  /*1e820*/  LDL.LU R26, [R1+0xd0] ;  /* 0x0000d000011a7983 */ /* 0x000ea80000300800 */
[----:B------:R-:W2:Y:S04]  /*1e830*/  LDL.LU R48, [R1+0xd4] ;  /* 0x0000d40001307983 */ /* 0x000ea80000300800 */
[----:B------:R-:W2:Y:S01]  /*1e840*/  LDL.LU R47, [R1+0xe8] ;  /* 0x0000e800012f7983 */ /* 0x000ea20000300800 */
[----:B---3--:R-:W-:-:S03]  /*1e850*/  SEL R93, R11, R32, !P3 ;  /* 0x000000200b5d7207 */ /* 0x008fc60005800000 */
[----:B------:R-:W3:Y:S01]  /*1e860*/  LDL.LU R32, [R1+0x20c] ;  /* 0x00020c0001207983 */ /* 0x000ee20000300800 */
[----:B----4-:R-:W-:-:S03]  /*1e870*/  SEL R92, R11, R31, !P3 ;  /* 0x0000001f0b5c7207 */ /* 0x010fc60005800000 */
[----:B------:R-:W4:Y:S01]  /*1e880*/  LDL.LU R31, [R1+0x210] ;  /* 0x00021000011f7983 */ /* 0x000f220000300800 */
[----:B------:R-:W-:-:S03]  /*1e890*/  SEL R91, R11, R30, !P3 ;  /* 0x0000001e0b5b7207 */ /* 0x000fc60005800000 */
[----:B------:R-:W4:Y:S04]  /*1e8a0*/  LDL.LU R30, [R1+0x224] ;  /* 0x00022400011e7983 */ /* 0x000f280000300800 */
[----:B------:R-:W4:Y:S04]  /*1e8b0*/  LDL.LU R46, [R1+0x228] ;  /* 0x00022800012e7983 */ /* 0x000f280000300800 */
[----:B------:R-:W4:Y:S04]  /*1e8c0*/  LDL.LU R45, [R1+0x230] ;  /* 0x00023000012d7983 */ /* 0x000f280000300800 */
[----:B------:R-:W4:Y:S04]  /*1e8d0*/  LDL.LU R44, [R1+0x22c] ;  /* 0x00022c00012c7983 */ /* 0x000f280000300800 */
[----:B------:R-:W4:Y:S04]  /*1e8e0*/  LDL.LU R43, [R1+0x214] ;  /* 0x00021400012b7983 */ /* 0x000f280000300800 */
[----:B------:R-:W4:Y:S04]  /*1e8f0*/  LDL.LU R42, [R1+0x218] ;  /* 0x00021800012a7983 */ /* 0x000f280000300800 */
[----:B------:R-:W4:Y:S04]  /*1e900*/  LDL.LU R41, [R1+0x21c] ;  /* 0x00021c0001297983 */ /* 0x000f280000300800 */
[----:B------:R-:W4:Y:S04]  /*1e910*/  LDL.LU R40, [R1+0x220] ;  /* 0x0002200001287983 */ /* 0x000f280000300800 */
[----:B------:R-:W4:Y:S01]  /*1e920*/  LDL.LU R39, [R1+0x1a4] ;  /* 0x0001a40001277983 */ /* 0x000f220000300800 */
[----:B------:R-:W-:-:S03]  /*1e930*/  SEL R90, R11, R29, !P3 ;  /* 0x0000001d0b5a7207 */ /* 0x000fc60005800000 */
[----:B------:R-:W4:Y:S01]  /*1e940*/  LDL.LU R38, [R1+0x1a8] ;  /* 0x0001a80001267983 */ /* 0x000f220000300800 */
[----:B------:R-:W-:-:S03]  /*1e950*/  SEL R89, R11, R28, !P3 ;  /* 0x0000001c0b597207 */ /* 0x000fc60005800000 */
[----:B------:R-:W4:Y:S01]  /*1e960*/  LDL.LU R37, [R1+0x1ac] ;  /* 0x0001ac0001257983 */ /* 0x000f220000300800 */
[----:B------:R-:W-:-:S03]  /*1e970*/  SEL R88, R11, R27, !P3 ;  /* 0x0000001b0b587207 */ /* 0x000fc60005800000 */
[----:B------:R-:W4:Y:S04]  /*1e980*/  LDL.LU R36, [R1+0x208] ;  /* 0x0002080001247983 */ /* 0x000f280000300800 */
[----:B------:R-:W4:Y:S04]  /*1e990*/  LDL.LU R35, [R1+0x1b0] ;  /* 0x0001b00001237983 */ /* 0x000f280000300800 */
[----:B------:R-:W4:Y:S04]  /*1e9a0*/  LDL.LU R29, [R1+0x1b4] ;  /* 0x0001b400011d7983 */ /* 0x000f280000300800 */
[----:B------:R-:W4:Y:S04]  /*1e9b0*/  LDL.LU R28, [R1+0x1d4] ;  /* 0x0001d400011c7983 */ /* 0x000f280000300800 */
[----:B------:R-:W4:Y:S01]  /*1e9c0*/  LDL.LU R27, [R1+0x1dc] ;  /* 0x0001dc00011b7983 */ /* 0x000f220000300800 */
[----:B--2---:R-:W-:-:S03]  /*1e9d0*/  SEL R85, R11, R34, !P3 ;  /* 0x000000220b557207 */ /* 0x004fc60005800000 */
[----:B------:R-:W2:Y:S01]  /*1e9e0*/  LDL.LU R34, [R1+0x1b8] ;  /* 0x0001b80001227983 */ /* 0x000ea20000300800 */
[----:B------:R-:W-:-:S03]  /*1e9f0*/  SEL R84, R11, R33, !P3 ;  /* 0x000000210b547207 */ /* 0x000fc60005800000 */
[----:B------:R-:W2:Y:S01]  /*1ea00*/  LDL.LU R33, [R1+0x1bc] ;  /* 0x0001bc0001217983 */ /* 0x000ea20000300800 */
[----:B------:R-:W-:-:S03]  /*1ea10*/  SEL R83, R11, R26, !P3 ;  /* 0x0000001a0b537207 */ /* 0x000fc60005800000 */
[----:B------:R-:W2:Y:S01]  /*1ea20*/  LDL.LU R26, [R1+0x1a0] ;  /* 0x0001a000011a7983 */ /* 0x000ea20000300800 */
[C---:B------:R-:W-:Y:S02]  /*1ea30*/  SEL R87, R11.reuse, R50, !P3 ;  /* 0x000000320b577207 */ /* 0x040fe40005800000 */
[C---:B------:R-:W-:Y:S02]  /*1ea40*/  SEL R86, R11.reuse, R49, !P3 ;  /* 0x000000310b567207 */ /* 0x040fe40005800000 */
[C---:B------:R-:W-:Y:S02]  /*1ea50*/  SEL R82, R11.reuse, R48, !P3 ;  /* 0x000000300b527207 */ /* 0x040fe40005800000 */
[C---:B------:R-:W-:Y:S02]  /*1ea60*/  SEL R81, R11.reuse, R47, !P3 ;  /* 0x0000002f0b517207 */ /* 0x040fe40005800000 */
[C---:B---3--:R-:W-:Y:S02]  /*1ea70*/  SEL R80, R11.reuse, R32, !P3 ;  /* 0x000000200b507207 */ /* 0x048fe40005800000 */
[----:B------:R-:W3:Y:S01]  /*1ea80*/  LDL.LU R32, [R1+0x19c] ;  /* 0x00019c0001207983 */ /* 0x000ee20000300800 */
[----:B----4-:R-:W-:-:S03]  /*1ea90*/  SEL R79, R11, R31, !P3 ;  /* 0x0000001f0b4f7207 */ /* 0x010fc60005800000 */
[----:B------:R-:W4:Y:S01]  /*1eaa0*/  LDL.LU R31, [R1+0x144] ;  /* 0x00014400011f7983 */ /* 0x000f220000300800 */
[----:B------:R-:W-:-:S03]  /*1eab0*/  SEL R78, R11, R30, !P3 ;  /* 0x0000001e0b4e7207 */ /* 0x000fc60005800000 */
[----:B------:R-:W4:Y:S04]  /*1eac0*/  LDL.LU R30, [R1+0x148] ;  /* 0x00014800011e7983 */ /* 0x000f280000300800 */
[----:B------:R-:W4:Y:S04]  /*1ead0*/  LDL.LU R50, [R1+0x164] ;  /* 0x0001640001327983 */ /* 0x000f280000300800 */
[----:B------:R-:W4:Y:S01]  /*1eae0*/  LDL.LU R49, [R1+0x198] ;  /* 0x0001980001317983 */ /* 0x000f220000300800 */
[C---:B------:R-:W-:Y:S02]  /*1eaf0*/  SEL R77, R11.reuse, R46, !P3 ;  /* 0x0000002e0b4d7207 */ /* 0x040fe40005800000 */
[----:B------:R-:W-:-:S02]  /*1eb00*/  SEL R76, R11, R45, !P3 ;  /* 0x0000002d0b4c7207 */ /* 0x000fc40005800000 */
[C---:B------:R-:W-:Y:S02]  /*1eb10*/  SEL R65, R11.reuse, R29, !P3 ;  /* 0x0000001d0b417207 */ /* 0x040fe40005800000 */
        /* <DEDUP_REMOVED lines=11> */
[C---:B------:R-:W-:Y:S02]  /*1ebd0*/  SEL R75, R11.reuse, R44, !P3 ;  /* 0x0000002c0b4b7207 */ /* 0x040fe40005800000 */
[C---:B------:R-:W-:Y:S01]  /*1ebe0*/  SEL R74, R11.reuse, R43, !P3 ;  /* 0x0000002b0b4a7207 */ /* 0x040fe20005800000 */
[----:B------:R-:W2:Y:S01]  /*1ebf0*/  LDL.LU R44, [R1+0x15c] ;  /* 0x00015c00012c7983 */ /* 0x000ea20000300800 */
[C---:B------:R-:W-:Y:S02]  /*1ec00*/  SEL R73, R11.reuse, R42, !P3 ;  /* 0x0000002a0b497207 */ /* 0x040fe40005800000 */
[C---:B------:R-:W-:Y:S01]  /*1ec10*/  SEL R72, R11.reuse, R41, !P3 ;  /* 0x000000290b487207 */ /* 0x040fe20005800000 */
[----:B------:R-:W2:Y:S01]  /*1ec20*/  LDL.LU R43, [R1+0x160] ;  /* 0x00016000012b7983 */ /* 0x000ea20000300800 */
[----:B------:R-:W-:-:S03]  /*1ec30*/  SEL R71, R11, R40, !P3 ;  /* 0x000000280b477207 */ /* 0x000fc60005800000 */
        /* <DEDUP_REMOVED lines=22> */
[----:B------:R-:W4:Y:S01]  /*1eda0*/  LDL.LU R30, [R1+0x120] ;  /* 0x00012000011e7983 */ /* 0x000f220000300800 */
[C---:B------:R-:W-:Y:S02]  /*1edb0*/  SEL R54, R11.reuse, R50, !P3 ;  /* 0x000000320b367207 */ /* 0x040fe40005800000 */
[C---:B------:R-:W-:Y:S02]  /*1edc0*/  SEL R53, R11.reuse, R49, !P3 ;  /* 0x000000310b357207 */ /* 0x040fe40005800000 */
[C---:B------:R-:W-:Y:S02]  /*1edd0*/  SEL R52, R11.reuse, R29, !P3 ;  /* 0x0000001d0b347207 */ /* 0x040fe40005800000 */
[----:B------:R-:W4:Y:S01]  /*1ede0*/  LDL.LU R29, [R1+0x134] ;  /* 0x00013400011d7983 */ /* 0x000f220000300800 */
[----:B------:R-:W-:-:S03]  /*1edf0*/  SEL R51, R11, R28, !P3 ;  /* 0x0000001c0b337207 */ /* 0x000fc60005800000 */
[----:B------:R-:W4:Y:S01]  /*1ee00*/  LDL.LU R28, [R1+0x130] ;  /* 0x00013000011c7983 */ /* 0x000f220000300800 */
[----:B------:R-:W-:-:S03]  /*1ee10*/  SEL R50, R11, R27, !P3 ;  /* 0x0000001b0b327207 */ /* 0x000fc60005800000 */
[----:B------:R-:W4:Y:S01]  /*1ee20*/  LDL.LU R27, [R1+0x124] ;  /* 0x00012400011b7983 */ /* 0x000f220000300800 */
[C---:B------:R-:W-:Y:S02]  /*1ee30*/  SEL R49, R11.reuse, R48, !P3 ;  /* 0x000000300b317207 */ /* 0x040fe40005800000 */
[C---:B------:R-:W-:Y:S02]  /*1ee40*/  SEL R48, R11.reuse, R47, !P3 ;  /* 0x0000002f0b307207 */ /* 0x040fe40005800000 */
[C---:B------:R-:W-:Y:S02]  /*1ee50*/  SEL R47, R11.reuse, R46, !P3 ;  /* 0x0000002e0b2f7207 */ /* 0x040fe40005800000 */
[C---:B------:R-:W-:Y:S02]  /*1ee60*/  SEL R46, R11.reuse, R45, !P3 ;  /* 0x0000002d0b2e7207 */ /* 0x040fe40005800000 */
[C---:B--2---:R-:W-:Y:S02]  /*1ee70*/  SEL R45, R11.reuse, R26, !P3 ;  /* 0x0000001a0b2d7207 */ /* 0x044fe40005800000 */
[----:B------:R-:W2:Y:S04]  /*1ee80*/  LDL.LU R26, [R1+0x108] ;  /* 0x00010800011a7983 */ /* 0x000ea80000300800 */
[----:B------:R-:W2:Y:S04]  /*1ee90*/  LDL.LU R21, [R1+0xf8] ;  /* 0x0000f80001157983 */ /* 0x000ea80000300800 */
[----:B------:R-:W2:Y:S04]  /*1eea0*/  LDL.LU R19, [R1+0xe0] ;  /* 0x0000e00001137983 */ /* 0x000ea80000300800 */
[----:B0-----:R-:W2:Y:S04]  /*1eeb0*/  LDL.LU R0, [R1+0x80] ;  /* 0x0000800001007983 */ /* 0x001ea80000300800 */
[----:B------:R-:W2:Y:S04]  /*1eec0*/  LDL.LU R5, [R1+0x7c] ;  /* 0x00007c0001057983 */ /* 0x000ea80000300800 */
[----:B------:R-:W2:Y:S04]  /*1eed0*/  LDL.LU R8, [R1+0x74] ;  /* 0x0000740001087983 */ /* 0x000ea80000300800 */
[----:B------:R-:W2:Y:S04]  /*1eee0*/  LDL.LU R4, [R1+0x70] ;  /* 0x0000700001047983 */ /* 0x000ea80000300800 */
[----:B------:R-:W2:Y:S04]  /*1eef0*/  LDL.LU R3, [R1+0x68] ;  /* 0x0000680001037983 */ /* 0x000ea80000300800 */
[----:B------:R-:W2:Y:S04]  /*1ef00*/  LDL.LU R6, [R1+0x14] ;  /* 0x0000140001067983 */ /* 0x000ea80000300800 */
[----:B------:R-:W2:Y:S04]  /*1ef10*/  LDL.LU R9, [R1+0x5c] ;  /* 0x00005c0001097983 */ /* 0x000ea80000300800 */
[----:B------:R-:W2:Y:S04]  /*1ef20*/  LDL.LU R60, [R1+0x58] ;  /* 0x00005800013c7983 */ /* 0x000ea80000300800 */
[----:B------:R-:W2:Y:S01]  /*1ef30*/  LDL.LU R7, [R1+0x54] ;  /* 0x0000540001077983 */ /* 0x000ea20000300800 */
[----:B------:R-:W-:-:S03]  /*1ef40*/  SEL R18, R11, R23, !P3 ;  /* 0x000000170b127207 */ /* 0x000fc60005800000 */
[----:B------:R-:W2:Y:S04]  /*1ef50*/  LDL.LU R58, [R1+0x50] ;  /* 0x00005000013a7983 */ /* 0x000ea80000300800 */
[----:B------:R-:W2:Y:S01]  /*1ef60*/  LDL.LU R10, [R1+0x48] ;  /* 0x00004800010a7983 */ /* 0x000ea20000300800 */
[----:B------:R-:W-:-:S03]  /*1ef70*/  SEL R44, R11, R44, !P3 ;  /* 0x0000002c0b2c7207 */ /* 0x000fc60005800000 */
[----:B------:R-:W2:Y:S01]  /*1ef80*/  LDL.LU R25, [R1+0x6c] ;  /* 0x00006c0001197983 */ /* 0x000ea20000300800 */
[C---:B------:R-:W-:Y:S02]  /*1ef90*/  SEL R43, R11.reuse, R43, !P3 ;  /* 0x0000002b0b2b7207 */ /* 0x040fe40005800000 */
[C---:B------:R-:W-:Y:S02]  /*1efa0*/  SEL R42, R11.reuse, R42, !P3 ;  /* 0x0000002a0b2a7207 */ /* 0x040fe40005800000 */
[C---:B------:R-:W-:Y:S02]  /*1efb0*/  SEL R41, R11.reuse, R41, !P3 ;  /* 0x000000290b297207 */ /* 0x040fe40005800000 */
[C---:B------:R-:W-:Y:S02]  /*1efc0*/  SEL R40, R11.reuse, R40, !P3 ;  /* 0x000000280b287207 */ /* 0x040fe40005800000 */
[C---:B------:R-:W-:Y:S02]  /*1efd0*/  SEL R39, R11.reuse, R39, !P3 ;  /* 0x000000270b277207 */ /* 0x040fe40005800000 */
[----:B------:R-:W-:-:S02]  /*1efe0*/  SEL R38, R11, R38, !P3 ;  /* 0x000000260b267207 */ /* 0x000fc40005800000 */
[C---:B------:R-:W-:Y:S02]  /*1eff0*/  SEL R37, R11.reuse, R37, !P3 ;  /* 0x000000250b257207 */ /* 0x040fe40005800000 */
[C---:B------:R-:W-:Y:S02]  /*1f000*/  SEL R36, R11.reuse, R36, !P3 ;  /* 0x000000240b247207 */ /* 0x040fe40005800000 */
[C---:B------:R-:W-:Y:S02]  /*1f010*/  SEL R35, R11.reuse, R35, !P3 ;  /* 0x000000230b237207 */ /* 0x040fe40005800000 */
[C---:B------:R-:W-:Y:S02]  /*1f020*/  SEL R34, R11.reuse, R34, !P3 ;  /* 0x000000220b227207 */ /* 0x040fe40005800000 */
[C---:B------:R-:W-:Y:S02]  /*1f030*/  SEL R33, R11.reuse, R33, !P3 ;  /* 0x000000210b217207 */ /* 0x040fe40005800000 */
[----:B---3--:R-:W-:-:S02]  /*1f040*/  SEL R32, R11, R32, !P3 ;  /* 0x000000200b207207 */ /* 0x008fc40005800000 */
[C---:B----4-:R-:W-:Y:S02]  /*1f050*/  SEL R31, R11.reuse, R31, !P3 ;  /* 0x0000001f0b1f7207 */ /* 0x050fe40005800000 */
[C---:B------:R-:W-:Y:S02]  /*1f060*/  SEL R30, R11.reuse, R30, !P3 ;  /* 0x0000001e0b1e7207 */ /* 0x040fe40005800000 */
[C---:B------:R-:W-:Y:S02]  /*1f070*/  SEL R29, R11.reuse, R29, !P3 ;  /* 0x0000001d0b1d7207 */ /* 0x040fe40005800000 */
[C---:B------:R-:W-:Y:S02]  /*1f080*/  SEL R28, R11.reuse, R28, !P3 ;  /* 0x0000001c0b1c7207 */ /* 0x040fe40005800000 */
[C---:B------:R-:W-:Y:S02]  /*1f090*/  SEL R27, R11.reuse, R27, !P3 ;  /* 0x0000001b0b1b7207 */ /* 0x040fe40005800000 */
[----:B--2---:R-:W-:-:S02]  /*1f0a0*/  SEL R22, R11, R21, !P3 ;  /* 0x000000150b167207 */ /* 0x004fc40005800000 */
[C---:B------:R-:W-:Y:S02]  /*1f0b0*/  SEL R21, R11.reuse, R19, !P3 ;  /* 0x000000130b157207 */ /* 0x040fe40005800000 */
[C---:B------:R-:W-:Y:S01]  /*1f0c0*/  SEL R19, R11.reuse, R24, !P3 ;  /* 0x000000180b137207 */ /* 0x040fe20005800000 */
[----:B------:R-:W-:Y:S01]  /*1f0d0*/  IMAD R0, R0, UR65, RZ ;  /* 0x0000004100007c24 */ /* 0x000fe2000f8e02ff */
[----:B------:R-:W2:Y:S01]  /*1f0e0*/  LDL.LU R24, [R1+0x78] ;  /* 0x0000780001187983 */ /* 0x000ea20000300800 */
[----:B------:R-:W-:Y:S01]  /*1f0f0*/  SEL R26, R11, R26, !P3 ;  /* 0x0000001a0b1a7207 */ /* 0x000fe20005800000 */
[----:B------:R-:W-:Y:S02]  /*1f100*/  IMAD R5, R5, UR65, RZ ;  /* 0x0000004105057c24 */ /* 0x000fe4000f8e02ff */
[----:B------:R-:W3:Y:S01]  /*1f110*/  LDL.LU R23, [R1+0x84] ;  /* 0x0000840001177983 */ /* 0x000ee20000300800 */
[----:B------:R-:W-:-:S03]  /*1f120*/  IMAD R8, R8, UR65, RZ ;  /* 0x0000004108087c24 */ /* 0x000fc6000f8e02ff */
[----:B------:R0:W-:Y:S01]  /*1f130*/  STL [R1+0x1ddc], R11 ;  /* 0x001ddc0b01007387 */ /* 0x0001e20000100800 */
[----:B------:R-:W-:-:S03]  /*1f140*/  IMAD R4, R4, UR65, RZ ;  /* 0x0000004104047c24 */ /* 0x000fc6000f8e02ff */
[----:B0-----:R-:W4:Y:S01]  /*1f150*/  LDL.LU R11, [R1+0x20] ;  /* 0x00002000010b7983 */ /* 0x001f220000300800 */
[----:B------:R-:W-:-:S03]  /*1f160*/  IMAD R3, R3, UR65, RZ ;  /* 0x0000004103037c24 */ /* 0x000fc6000f8e02ff */
[----:B------:R0:W-:Y:S04]  /*1f170*/  STL [R1+0x80], R0 ;  /* 0x0000800001007387 */ /* 0x0001e80000100800 */
[----:B0-----:R-:W2:Y:S04]  /*1f180*/  LDL.LU R0, [R1+0x1e70] ;  /* 0x001e700001007983 */ /* 0x001ea80000300800 */
[----:B------:R0:W-:Y:S04]  /*1f190*/  STL [R1+0x7c], R5 ;  /* 0x00007c0501007387 */ /* 0x0001e80000100800 */
[----:B0-----:R-:W2:Y:S04]  /*1f1a0*/  LDL.LU R5, [R1+0x1e6c] ;  /* 0x001e6c0001057983 */ /* 0x001ea80000300800 */
[----:B------:R0:W-:Y:S04]  /*1f1b0*/  STL [R1+0x74], R8 ;  /* 0x0000740801007387 */ /* 0x0001e80000100800 */
[----:B0-----:R-:W2:Y:S04]  /*1f1c0*/  LDL.LU R8, [R1+0x1e68] ;  /* 0x001e680001087983 */ /* 0x001ea80000300800 */
[----:B------:R0:W-:Y:S04]  /*1f1d0*/  STL [R1+0x70], R4 ;  /* 0x0000700401007387 */ /* 0x0001e80000100800 */
[----:B0-----:R-:W2:Y:S04]  /*1f1e0*/  LDL.LU R4, [R1+0x1e64] ;  /* 0x001e640001047983 */ /* 0x001ea80000300800 */
[----:B------:R0:W-:Y:S04]  /*1f1f0*/  STL [R1+0x60], R3 ;  /* 0x0000600301007387 */ /* 0x0001e80000100800 */
[----:B0-----:R-:W2:Y:S01]  /*1f200*/  LDL.LU R3, [R1+0x1e60] ;  /* 0x001e600001037983 */ /* 0x001ea20000300800 */
[----:B------:R-:W-:-:S02]  /*1f210*/  IMAD R6, R6, UR65, RZ ;  /* 0x0000004106067c24 */ /* 0x000fc4000f8e02ff */
[----:B------:R-:W-:Y:S02]  /*1f220*/  IMAD R9, R9, UR65, RZ ;  /* 0x0000004109097c24 */ /* 0x000fe4000f8e02ff */
[----:B------:R-:W-:Y:S02]  /*1f230*/  IMAD R60, R60, UR65, RZ ;  /* 0x000000413c3c7c24 */ /* 0x000fe4000f8e02ff */
[----:B------:R-:W-:Y:S02]  /*1f240*/  IMAD R7, R7, UR65, RZ ;  /* 0x0000004107077c24 */ /* 0x000fe4000f8e02ff */
[----:B------:R-:W-:Y:S02]  /*1f250*/  IMAD R58, R58, UR65, RZ ;  /* 0x000000413a3a7c24 */ /* 0x000fe4000f8e02ff */
[----:B--2---:R-:W-:-:S05]  /*1f260*/  IMAD R3, R3, UR65, RZ ;  /* 0x0000004103037c24 */ /* 0x004fca000f8e02ff */
        /* <DEDUP_REMOVED lines=13> */
[----:B--2---:R-:W-:-:S05]  /*1f340*/  IMAD R58, R58, UR65, RZ ;  /* 0x000000413a3a7c24 */ /* 0x004fca000f8e02ff */
[----:B------:R0:W-:Y:S04]  /*1f350*/  STL [R1+0x1e18], R58 ;  /* 0x001e183a01007387 */ /* 0x0001e80000100800 */
[----:B0-----:R-:W2:Y:S04]  /*1f360*/  LDL.LU R58, [R1+0x44] ;  /* 0x00004400013a7983 */ /* 0x001ea80000300800 */
[----:B------:R0:W-:Y:S04]  /*1f370*/  STL [R1+0x2c], R10 ;  /* 0x00002c0a01007387 */ /* 0x0001e80000100800 */
[----:B0-----:R-:W2:Y:S01]  /*1f380*/  LDL.LU R10, [R1+0x1e48] ;  /* 0x001e4800010a7983 */ /* 0x001ea20000300800 */
[----:B------:R-:W-:-:S02]  /*1f390*/  IMAD R60, R60, UR65, RZ ;  /* 0x000000413c3c7c24 */ /* 0x000fc4000f8e02ff */
[----:B------:R-:W-:Y:S01]  /*1f3a0*/  IMAD R79, R79, UR7, RZ ;  /* 0x000000074f4f7c24 */ /* 0x000fe2000f8e02ff */
[----:B------:R-:W0:Y:S01]  /*1f3b0*/  LDCU UR7, c[0x0][0x3b0] ;  /* 0x00007600ff0777ac */ /* 0x000e220008000800 */
[----:B------:R-:W-:Y:S02]  /*1f3c0*/  IMAD R77, R77, UR73, RZ ;  /* 0x000000494d4d7c24 */ /* 0x000fe4000f8e02ff */
[----:B------:R-:W-:Y:S01]  /*1f3d0*/  IMAD R75, R75, UR71, RZ ;  /* 0x000000474b4b7c24 */ /* 0x000fe2000f8e02ff */
[----:B------:R-:W1:Y:S01]  /*1f3e0*/  LDCU UR71, c[0x0][0x3b0] ;  /* 0x00007600ff4777ac */ /* 0x000e620008000800 */
[----:B------:R-:W-:Y:S02]  /*1f3f0*/  IMAD R73, R73, UR69, RZ ;  /* 0x0000004549497c24 */ /* 0x000fe4000f8e02ff */
[----:B------:R-:W-:Y:S01]  /*1f400*/  IMAD R71, R71, UR67, RZ ;  /* 0x0000004347477c24 */ /* 0x000fe2000f8e02ff */
[----:B------:R-:W0:Y:S01]  /*1f410*/  LDCU UR67, c[0x0][0x3b0] ;  /* 0x00007600ff4377ac */ /* 0x000e220008000800 */
[----:B---3--:R-:W-:-:S02]  /*1f420*/  IMAD R23, R23, UR65, RZ ;  /* 0x0000004117177c24 */ /* 0x008fc4000f8e02ff */
[----:B------:R-:W-:Y:S01]  /*1f430*/  IMAD R24, R24, UR65, RZ ;  /* 0x0000004118187c24 */ /* 0x000fe2000f8e02ff */
[----:B------:R-:W3:Y:S01]  /*1f440*/  LDCU UR69, c[0x0][0x3b0] ;  /* 0x00007600ff4577ac */ /* 0x000ee20008000800 */
[----:B------:R-:W-:Y:S02]  /*1f450*/  IMAD R25, R25, UR65, RZ ;  /* 0x0000004119197c24 */ /* 0x000fe4000f8e02ff */
[----:B------:R-:W-:Y:S01]  /*1f460*/  IMAD R7, R7, UR65, RZ ;  /* 0x0000004107077c24 */ /* 0x000fe2000f8e02ff */
[----:B------:R-:W0:Y:S01]  /*1f470*/  LDCU UR73, c[0x0][0x3b0] ;  /* 0x00007600ff4977ac */ /* 0x000e220008000800 */
[----:B--2---:R-:W-:-:S05]  /*1f480*/  IMAD R10, R10, UR65, RZ ;  /* 0x000000410a0a7c24 */ /* 0x004fca000f8e02ff */
[----:B------:R2:W-:Y:S04]  /*1f490*/  STL [R1+0x1e14], R10 ;  /* 0x001e140a01007387 */ /* 0x0005e80000100800 */
[----:B------:R4:W-:Y:S01]  /*1f4a0*/  STL [R1+0x1e0c], R60 ;  /* 0x001e0c3c01007387 */ /* 0x0009e20000100800 */
[----:B--2---:R-:W-:Y:S02]  /*1f4b0*/  IMAD R10, R3, UR65, RZ ;  /* 0x00000041030a7c24 */ /* 0x004fe4000f8e02ff */
[----:B----4-:R-:W-:Y:S02]  /*1f4c0*/  IMAD R60, R11, UR65, RZ ;  /* 0x000000410b3c7c24 */ /* 0x010fe4000f8e02ff */
[----:B------:R-:W-:Y:S02]  /*1f4d0*/  IMAD R11, R6, UR65, RZ ;  /* 0x00000041060b7c24 */ /* 0x000fe4000f8e02ff */
[----:B------:R-:W2:Y:S01]  /*1f4e0*/  LDL.LU R6, [R1+0x1e44] ;  /* 0x001e440001067983 */ /* 0x000ea20000300800 */
[----:B------:R-:W-:-:S03]  /*1f4f0*/  IMAD R3, R5, UR65, RZ ;  /* 0x0000004105037c24 */ /* 0x000fc6000f8e02ff */
[----:B------:R-:W4:Y:S04]  /*1f500*/  LDL.LU R5, [R1+0x1e40] ;  /* 0x001e400001057983 */ /* 0x000f280000300800 */
[----:B------:R0:W-:Y:S04]  /*1f510*/  STL [R1+0x1e24], R79 ;  /* 0x001e244f01007387 */ /* 0x0001e80000100800 */
[----:B0-----:R-:W3:Y:S04]  /*1f520*/  LDL.LU R79, [R1+0x2c] ;  /* 0x00002c00014f7983 */ /* 0x001ee80000300800 */
[----:B------:R0:W-:Y:S04]  /*1f530*/  STL [R1+0x1e28], R77 ;  /* 0x001e284d01007387 */ /* 0x0001e80000100800 */
[----:B0-----:R-:W3:Y:S04]  /*1f540*/  LDL.LU R77, [R1+0x28] ;  /* 0x00002800014d7983 */ /* 0x001ee80000300800 */
[----:B------:R0:W-:Y:S04]  /*1f550*/  STL [R1+0x1e2c], R75 ;  /* 0x001e2c4b01007387 */ /* 0x0001e80000100800 */
[----:B0-----:R-:W3:Y:S04]  /*1f560*/  LDL.LU R75, [R1+0x14] ;  /* 0x00001400014b7983 */ /* 0x001ee80000300800 */
[----:B------:R-:W-:Y:S04]  /*1f570*/  STL [R1+0x1e30], R73 ;  /* 0x001e304901007387 */ /* 0x000fe80000100800 */
[----:B------:R2:W-:Y:S01]  /*1f580*/  STL [R1+0x1e34], R71 ;  /* 0x001e344701007387 */ /* 0x0005e20000100800 */
[----:B------:R-:W-:-:S02]  /*1f590*/  IMAD R8, R8, UR65, RZ ;  /* 0x0000004108087c24 */ /* 0x000fc4000f8e02ff */
[----:B------:R-:W-:Y:S02]  /*1f5a0*/  IMAD R0, R0, UR65, RZ ;  /* 0x0000004100007c24 */ /* 0x000fe4000f8e02ff */
[----:B------:R-:W-:Y:S02]  /*1f5b0*/  IMAD R93, R93, UR65, RZ ;  /* 0x000000415d5d7c24 */ /* 0x000fe4000f8e02ff */
[----:B------:R-:W-:Y:S02]  /*1f5c0*/  IMAD R91, R91, UR65, RZ ;  /* 0x000000415b5b7c24 */ /* 0x000fe4000f8e02ff */
[----:B------:R-:W-:Y:S02]  /*1f5d0*/  IMAD R89, R89, UR65, RZ ;  /* 0x0000004159597c24 */ /* 0x000fe4000f8e02ff */
[----:B------:R-:W-:Y:S02]  /*1f5e0*/  IMAD R87, R87, UR65, RZ ;  /* 0x0000004157577c24 */ /* 0x000fe4000f8e02ff */
[----:B------:R-:W-:Y:S01]  /*1f5f0*/  IMAD R85, R85, UR65, RZ ;  /* 0x0000004155557c24 */ /* 0x000fe2000f8e02ff */
[----:B--2---:R-:W-:-:S02]  /*1f600*/  LEA R71, P4, R23, R6, 0x1 ;  /* 0x0000000617477211 */ /* 0x004fc400078808ff */
[-C--:B------:R-:W-:Y:S02]  /*1f610*/  LEA R73, P5, R24, R6.reuse, 0x1 ;  /* 0x0000000618497211 */ /* 0x080fe400078a08ff */
[----:B----4-:R-:W-:Y:S01]  /*1f620*/  LEA.HI.X.SX32 R23, R23, R5, 0x1, P4 ;  /* 0x0000000517177211 */ /* 0x010fe200020f0eff */
[----:B------:R0:W-:Y:S04]  /*1f630*/  STL [R1+0x5b8], R71 ;  /* 0x0005b84701007387 */ /* 0x0001e80000100800 */
[----:B------:R-:W-:Y:S04]  /*1f640*/  STL [R1+0x618], R73 ;  /* 0x0006184901007387 */ /* 0x000fe80000100800 */
[----:B------:R2:W-:Y:S01]  /*1f650*/  STL [R1+0x5b4], R23 ;  /* 0x0005b41701007387 */ /* 0x0005e20000100800 */
[----:B0-----:R-:W-:-:S05]  /*1f660*/  LEA R71, P6, R25, R6, 0x1 ;  /* 0x0000000619477211 */ /* 0x001fca00078c08ff */
[----:B------:R3:W-:Y:S01]  /*1f670*/  STL [R1+0x11b4], R71 ;  /* 0x0011b44701007387 */ /* 0x0007e20000100800 */
[-C--:B--2---:R-:W-:Y:S02]  /*1f680*/  LEA.HI.X.SX32 R23, R24, R5.reuse, 0x1, P5 ;  /* 0x0000000518177211 */ /* 0x084fe400028f0eff */
[----:B------:R-:W-:Y:S02]  /*1f690*/  LEA.HI.X.SX32 R24, R25, R5, 0x1, P6 ;  /* 0x0000000519187211 */ /* 0x000fe400030f0eff */
[-C--:B---3--:R-:W-:Y:S02]  /*1f6a0*/  LEA R71, P5, R77, R6.reuse, 0x1 ;  /* 0x000000064d477211 */ /* 0x088fe400078a08ff */
[----:B------:R-:W-:-:S05]  /*1f6b0*/  LEA R73, P4, R75, R6, 0x1 ;  /* 0x000000064b497211 */ /* 0x000fca00078808ff */
[----:B------:R-:W-:Y:S04]  /*1f6c0*/  STL [R1+0x11cc], R73 ;  /* 0x0011cc4901007387 */ /* 0x000fe80000100800 */
[----:B------:R0:W-:Y:S01]  /*1f6d0*/  STL [R1+0x614], R23 ;  /* 0x0006141701007387 */ /* 0x0001e20000100800 */
[----:B------:R-:W-:-:S03]  /*1f6e0*/  LEA.HI.X.SX32 R25, R75, R5, 0x1, P4 ;  /* 0x000000054b197211 */ /* 0x000fc600020f0eff */
[----:B------:R-:W-:Y:S01]  /*1f6f0*/  STL [R1+0x11e4], R71 ;  /* 0x0011e44701007387 */ /* 0x000fe20000100800 */
[----:B0-----:R-:W-:-:S03]  /*1f700*/  LEA R23, P6, R79, R6, 0x1 ;  /* 0x000000064f177211 */ /* 0x001fc600078c08ff */
[----:B------:R0:W-:Y:S04]  /*1f710*/  STL [R1+0x11b0], R24 ;  /* 0x0011b01801007387 */ /* 0x0001e80000100800 */
[----:B------:R2:W-:Y:S01]  /*1f720*/  STL [R1+0x11fc], R23 ;  /* 0x0011fc1701007387 */ /* 0x0005e20000100800 */
[----:B0-----:R-:W-:-:S03]  /*1f730*/  LEA R24, P4, R7, R6, 0x1 ;  /* 0x0000000607187211 */ /* 0x001fc600078808ff */
[----:B------:R0:W-:Y:S01]  /*1f740*/  STL [R1+0x11c8], R25 ;  /* 0x0011c81901007387 */ /* 0x0001e20000100800 */
[----:B--2---:R-:W-:-:S03]  /*1f750*/  LEA.HI.X.SX32 R23, R77, R5, 0x1, P5 ;  /* 0x000000054d177211 */ /* 0x004fc600028f0eff */
[----:B------:R2:W-:Y:S04]  /*1f760*/  STL [R1+0x1214], R24 ;  /* 0x0012141801007387 */ /* 0x0005e80000100800 */
[----:B------:R3:W-:Y:S01]  /*1f770*/  STL [R1+0x11e0], R23 ;  /* 0x0011e01701007387 */ /* 0x0007e20000100800 */
[----:B0-----:R-:W-:Y:S02]  /*1f780*/  LEA R25, P5, R60, R6, 0x1 ;  /* 0x000000063c197211 */ /* 0x001fe400078a08ff */
[----:B--2---:R-:W-:-:S03]  /*1f790*/  LEA.HI.X.SX32 R24, R79, R5, 0x1, P6 ;  /* 0x000000054f187211 */ /* 0x004fc600030f0eff */
[----:B------:R0:W-:Y:S01]  /*1f7a0*/  STL [R1+0x1228], R25 ;  /* 0x0012281901007387 */ /* 0x0001e20000100800 */
[----:B---3--:R-:W-:-:S03]  /*1f7b0*/  LEA R23, P6, R11, R6, 0x1 ;  /* 0x000000060b177211 */ /* 0x008fc600078c08ff */
[----:B------:R2:W-:Y:S01]  /*1f7c0*/  STL [R1+0x11f8], R24 ;  /* 0x0011f81801007387 */ /* 0x0005e20000100800 */
[----:B0-----:R-:W-:-:S03]  /*1f7d0*/  LEA.HI.X.SX32 R25, R7, R5, 0x1, P4 ;  /* 0x0000000507197211 */ /* 0x001fc600020f0eff */
[----:B------:R-:W3:Y:S04]  /*1f7e0*/  LDL.LU R7, [R1+0x1e3c] ;  /* 0x001e3c0001077983 */ /* 0x000ee80000300800 */
[----:B------:R0:W-:Y:S01]  /*1f7f0*/  STL [R1+0x1238], R23 ;  /* 0x0012381701007387 */ /* 0x0001e20000100800 */
[----:B--2---:R-:W-:-:S03]  /*1f800*/  LEA.HI.X.SX32 R24, R60, R5, 0x1, P5 ;  /* 0x000000053c187211 */ /* 0x004fc600028f0eff */
[----:B------:R2:W-:Y:S01]  /*1f810*/  STL [R1+0x1210], R25 ;  /* 0x0012101901007387 */ /* 0x0005e20000100800 */
[----:B0-----:R-:W-:-:S03]  /*1f820*/  LEA R23, P4, R8, R6, 0x1 ;  /* 0x0000000608177211 */ /* 0x001fc600078808ff */
[----:B--2---:R-:W2:Y:S01]  /*1f830*/  LDL.LU R25, [R1+0x188] ;  /* 0x0001880001197983 */ /* 0x004ea20000300800 */
[----:B------:R-:W-:-:S03]  /*1f840*/  LEA.HI.X.SX32 R11, R11, R5, 0x1, P6 ;  /* 0x000000050b0b7211 */ /* 0x000fc600030f0eff */
[----:B------:R0:W-:Y:S01]  /*1f850*/  STL [R1+0x1248], R23 ;  /* 0x0012481701007387 */ /* 0x0001e20000100800 */
[----:B------:R-:W-:-:S03]  /*1f860*/  LEA R60, P6, R93, R6, 0x1 ;  /* 0x000000065d3c7211 */ /* 0x000fc600078c08ff */
[----:B------:R4:W-:Y:S01]  /*1f870*/  STL [R1+0x1224], R24 ;  /* 0x0012241801007387 */ /* 0x0009e20000100800 */
[----:B0-----:R-:W-:-:S03]  /*1f880*/  LEA R23, P5, R0, R6, 0x1 ;  /* 0x0000000600177211 */ /* 0x001fc600078a08ff */
[----:B----4-:R-:W4:Y:S04]  /*1f890*/  LDL.LU R24, [R1+0x11c] ;  /* 0x00011c0001187983 */ /* 0x010f280000300800 */
[----:B------:R0:W-:Y:S01]  /*1f8a0*/  STL [R1+0x1258], R23 ;  /* 0x0012581701007387 */ /* 0x0001e20000100800 */
[----:B------:R-:W-:-:S03]  /*1f8b0*/  LEA.HI.X.SX32 R0, R0, R5, 0x1, P5 ;  /* 0x0000000500007211 */ /* 0x000fc600028f0eff */
[----:B0-----:R-:W3:Y:S04]  /*1f8c0*/  LDL.LU R23, [R1+0x118] ;  /* 0x0001180001177983 */ /* 0x001ee80000300800 */
[----:B------:R0:W-:Y:S04]  /*1f8d0*/  STL [R1+0x1234], R11 ;  /* 0x0012340b01007387 */ /* 0x0001e80000100800 */
[----:B------:R-:W3:Y:S01]  /*1f8e0*/  LDL.LU R71, [R1+0x110] ;  /* 0x0001100001477983 */ /* 0x000ee20000300800 */
[----:B0-----:R-:W-:-:S03]  /*1f8f0*/  LEA.HI.X.SX32 R11, R8, R5, 0x1, P4 ;  /* 0x00000005080b7211 */ /* 0x001fc600020f0eff */
[----:B------:R-:W-:Y:S01]  /*1f900*/  STL [R1+0x1268], R60 ;  /* 0x0012683c01007387 */ /* 0x000fe20000100800 */
[----:B------:R-:W-:-:S03]  /*1f910*/  LEA R8, P4, R91, R6, 0x1 ;  /* 0x000000065b087211 */ /* 0x000fc600078808ff */
[----:B------:R-:W3:Y:S04]  /*1f920*/  LDL.LU R73, [R1+0x100] ;  /* 0x0001000001497983 */ /* 0x000ee80000300800 */
[----:B------:R-:W-:Y:S04]  /*1f930*/  STL [R1+0x1244], R11 ;  /* 0x0012440b01007387 */ /* 0x000fe80000100800 */
[----:B------:R-:W3:Y:S04]  /*1f940*/  LDL.LU R75, [R1+0xf0] ;  /* 0x0000f000014b7983 */ /* 0x000ee80000300800 */
[----:B------:R0:W-:Y:S04]  /*1f950*/  STL [R1+0x1278], R8 ;  /* 0x0012780801007387 */ /* 0x0001e80000100800 */
[----:B------:R-:W3:Y:S04]  /*1f960*/  LDL.LU R77, [R1+0xec] ;  /* 0x0000ec00014d7983 */ /* 0x000ee80000300800 */
[----:B------:R1:W-:Y:S01]  /*1f970*/  STL [R1+0x1254], R0 ;  /* 0x0012540001007387 */ /* 0x0003e20000100800 */
[----:B0-----:R-:W-:-:S03]  /*1f980*/  LEA R8, P5, R89, R6, 0x1 ;  /* 0x0000000659087211 */ /* 0x001fc600078a08ff */
[----:B------:R-:W3:Y:S04]  /*1f990*/  LDL.LU R79, [R1+0xe4] ;  /* 0x0000e400014f7983 */ /* 0x000ee80000300800 */
[----:B------:R0:W-:Y:S01]  /*1f9a0*/  STL [R1+0x1288], R8 ;  /* 0x0012880801007387 */ /* 0x0001e20000100800 */
[----:B-1----:R-:W-:-:S03]  /*1f9b0*/  LEA.HI.X.SX32 R0, R93, R5, 0x1, P6 ;  /* 0x000000055d007211 */ /* 0x002fc600030f0eff */
[----:B------:R-:W3:Y:S04]  /*1f9c0*/  LDL.LU R93, [R1+0x190] ;  /* 0x00019000015d7983 */ /* 0x000ee80000300800 */
[----:B------:R-:W4:Y:S04]  /*1f9d0*/  LDL.LU R60, [R1+0xdc] ;  /* 0x0000dc00013c7983 */ /* 0x000f280000300800 */
[----:B------:R1:W-:Y:S01]  /*1f9e0*/  STL [R1+0x1264], R0 ;  /* 0x0012640001007387 */ /* 0x0003e20000100800 */
[----:B0-----:R-:W-:-:S03]  /*1f9f0*/  LEA.HI.X.SX32 R8, R91, R5, 0x1, P4 ;  /* 0x000000055b087211 */ /* 0x001fc600020f0eff */
[----:B------:R-:W4:Y:S01]  /*1fa00*/  LDL.LU R11, [R1+0xd8] ;  /* 0x0000d800010b7983 */ /* 0x000f220000300800 */
[----:B-1----:R-:W-:-:S05]  /*1fa10*/  LEA R0, P6, R87, R6, 0x1 ;  /* 0x0000000657007211 */ /* 0x002fca00078c08ff */
[----:B------:R0:W-:Y:S04]  /*1fa20*/  STL [R1+0x1298], R0 ;  /* 0x0012980001007387 */ /* 0x0001e80000100800 */
[----:B------:R-:W4:Y:S04]  /*1fa30*/  LDL.LU R91, [R1+0x194] ;  /* 0x00019400015b7983 */ /* 0x000f280000300800 */
[----:B0-----:R-:W4:Y:S04]  /*1fa40*/  LDL.LU R0, [R1+0xcc] ;  /* 0x0000cc0001007983 */ /* 0x001f280000300800 */
[----:B------:R0:W-:Y:S02]  /*1fa50*/  STL [R1+0x1274], R8 ;  /* 0x0012740801007387 */ /* 0x0001e40000100800 */
[----:B0-----:R-:W-:-:S05]  /*1fa60*/  LEA R8, P4, R85, R6, 0x1 ;  /* 0x0000000655087211 */ /* 0x001fca00078808ff */
[----:B------:R0:W-:Y:S04]  /*1fa70*/  STL [R1+0x12a8], R8 ;  /* 0x0012a80801007387 */ /* 0x0001e80000100800 */
[----:B0-----:R-:W4:Y:S01]  /*1fa80*/  LDL.LU R8, [R1+0x1e38] ;  /* 0x001e380001087983 */ /* 0x001f220000300800 */
[----:B------:R-:W-:Y:S01]  /*1fa90*/  LEA.HI.X.SX32 R89, R89, R5, 0x1, P5 ;  /* 0x0000000559597211 */ /* 0x000fe200028f0eff */
[----:B------:R-:W-:-:S04]  /*1faa0*/  IMAD R83, R83, UR65, RZ ;  /* 0x0000004153537c24 */ /* 0x000fc8000f8e02ff */
[----:B------:R0:W-:Y:S01]  /*1fab0*/  STL [R1+0x1284], R89 ;  /* 0x0012845901007387 */ /* 0x0001e20000100800 */
[----:B------:R-:W-:Y:S01]  /*1fac0*/  IMAD R81, R81, UR65, RZ ;  /* 0x0000004151517c24 */ /* 0x000fe2000f8e02ff */
[----:B------:R-:W-:Y:S02]  /*1fad0*/  LEA.HI.X.SX32 R85, R85, R5, 0x1, P4 ;  /* 0x0000000555557211 */ /* 0x000fe400020f0eff */
[----:B0-----:R-:W-:-:S05]  /*1fae0*/  LEA R89, P5, R83, R6, 0x1 ;  /* 0x0000000653597211 */ /* 0x001fca00078a08ff */
[----:B------:R0:W-:Y:S02]  /*1faf0*/  STL [R1+0x12b8], R89 ;  /* 0x0012b85901007387 */ /* 0x0001e40000100800 */
[----:B0-----:R-:W-:Y:S02]  /*1fb00*/  LEA.HI.X.SX32 R89, R87, R5, 0x1, P6 ;  /* 0x0000000557597211 */ /* 0x001fe400030f0eff */
[----:B------:R-:W-:-:S03]  /*1fb10*/  LEA R87, P6, R81, R6, 0x1 ;  /* 0x0000000651577211 */ /* 0x000fc600078c08ff */
[----:B------:R-:W-:Y:S04]  /*1fb20*/  STL [R1+0x1294], R89 ;  /* 0x0012945901007387 */ /* 0x000fe80000100800 */
[----:B------:R0:W-:Y:S04]  /*1fb30*/  STL [R1+0x12c8], R87 ;  /* 0x0012c85701007387 */ /* 0x0001e80000100800 */
[----:B------:R3:W-:Y:S01]  /*1fb40*/  STL [R1+0x12a4], R85 ;  /* 0x0012a45501007387 */ /* 0x0007e20000100800 */
[-C--:B0-----:R-:W-:Y:S02]  /*1fb50*/  LEA.HI.X.SX32 R87, R83, R5.reuse, 0x1, P5 ;  /* 0x0000000553577211 */ /* 0x081fe400028f0eff */
[----:B------:R-:W-:Y:S01]  /*1fb60*/  LEA.HI.X.SX32 R83, R81, R5, 0x1, P6 ;  /* 0x0000000551537211 */ /* 0x000fe200030f0eff */
[----:B------:R-:W-:Y:S01]  /*1fb70*/  IMAD R78, R78, UR74, RZ ;  /* 0x0000004a4e4e7c24 */ /* 0x000fe2000f8e02ff */
[----:B------:R-:W0:Y:S01]  /*1fb80*/  LDCU UR74, c[0x0][0x3b0] ;  /* 0x00007600ff4a77ac */ /* 0x000e220008000800 */
[----:B------:R-:W-:-:S02]  /*1fb90*/  IMAD R76, R76, UR72, RZ ;  /* 0x000000484c4c7c24 */ /* 0x000fc4000f8e02ff */
[----:B------:R-:W-:Y:S01]  /*1fba0*/  IMAD R74, R74, UR70, RZ ;  /* 0x000000464a4a7c24 */ /* 0x000fe2000f8e02ff */
[----:B------:R-:W1:Y:S01]  /*1fbb0*/  LDCU UR70, c[0x0][0x3b0] ;  /* 0x00007600ff4677ac */ /* 0x000e620008000800 */
[----:B------:R-:W-:Y:S02]  /*1fbc0*/  IMAD R72, R72, UR68, RZ ;  /* 0x0000004448487c24 */ /* 0x000fe4000f8e02ff */
[----:B------:R-:W-:Y:S01]  /*1fbd0*/  IMAD R70, R70, UR66, RZ ;  /* 0x0000004246467c24 */ /* 0x000fe2000f8e02ff */
[----:B------:R-:W0:Y:S01]  /*1fbe0*/  LDCU UR66, c[0x0][0x3b0] ;  /* 0x00007600ff4277ac */ /* 0x000e220008000800 */
[----:B------:R-:W-:Y:S02]  /*1fbf0*/  IMAD R68, R68, UR63, RZ ;  /* 0x0000003f44447c24 */ /* 0x000fe4000f8e02ff */
[----:B------:R-:W-:Y:S01]  /*1fc00*/  IMAD R66, R66, UR61, RZ ;  /* 0x0000003d42427c24 */ /* 0x000fe2000f8e02ff */
[----:B------:R-:W0:Y:S01]  /*1fc10*/  LDCU UR68, c[0x0][0x3b0] ;  /* 0x00007600ff4477ac */ /* 0x000e220008000800 */
[----:B------:R-:W-:-:S02]  /*1fc20*/  IMAD R64, R64, UR59, RZ ;  /* 0x0000003b40407c24 */ /* 0x000fc4000f8e02ff */
[----:B------:R-:W-:Y:S01]  /*1fc30*/  IMAD R62, R62, UR57, RZ ;  /* 0x000000393e3e7c24 */ /* 0x000fe2000f8e02ff */
[----:B------:R-:W0:Y:S01]  /*1fc40*/  LDCU UR72, c[0x0][0x3b0] ;  /* 0x00007600ff4877ac */ /* 0x000e220008000800 */
        /* <DEDUP_REMOVED lines=63> */
[----:B--2---:R-:W-:Y:S01]  /*20040*/  LEA R81, P6, R25, R6, 0x1 ;  /* 0x0000000619517211 */ /* 0x004fe200078c08ff */
[----:B------:R-:W-:Y:S02]  /*20050*/  IMAD R43, R43, UR35, RZ ;  /* 0x000000232b2b7c24 */ /* 0x000fe4000f8e02ff */
[----:B------:R-:W-:Y:S01]  /*20060*/  IMAD R41, R41, UR34, RZ ;  /* 0x0000002229297c24 */ /* 0x000fe2000f8e02ff */
[----:B------:R-:W2:Y:S01]  /*20070*/  LDCU UR34, c[0x0][0x3b0] ;  /* 0x00007600ff2277ac */ /* 0x000ea20008000800 */
        /* <DEDUP_REMOVED lines=31> */
[-C--:B---3--:R-:W-:Y:S01]  /*20270*/  LEA R85, P5, R93, R6.reuse, 0x1 ;  /* 0x000000065d557211 */ /* 0x088fe200078a08ff */
[----:B------:R-:W3:Y:S01]  /*20280*/  LDCU UR57, c[0x0][0x3b0] ;  /* 0x00007600ff3977ac */ /* 0x000ee20008000800 */
[----:B------:R-:W0:Y:S01]  /*20290*/  LDCU UR58, c[0x0][0x3b0] ;  /* 0x00007600ff3a77ac */ /* 0x000e220008000800 */
[----:B------:R-:W0:Y:S01]  /*202a0*/  LDCU UR59, c[0x0][0x3b0] ;  /* 0x00007600ff3b77ac */ /* 0x000e220008000800 */
[----:B------:R-:W0:Y:S01]  /*202b0*/  LDCU UR61, c[0x0][0x3b0] ;  /* 0x00007600ff3d77ac */ /* 0x000e220008000800 */
[----:B------:R-:W0:Y:S01]  /*202c0*/  LDCU UR60, c[0x0][0x3b0] ;  /* 0x00007600ff3c77ac */ /* 0x000e220008000800 */
[----:B------:R-:W0:Y:S01]  /*202d0*/  LDCU UR63, c[0x0][0x3b0] ;  /* 0x00007600ff3f77ac */ /* 0x000e220008000800 */
[----:B------:R-:W0:Y:S01]  /*202e0*/  LDCU UR62, c[0x0][0x3b0] ;  /* 0x00007600ff3e77ac */ /* 0x000e220008000800 */
[C---:B----4-:R-:W-:Y:S01]  /*202f0*/  LEA R89, P4, R91.reuse, R6, 0x1 ;  /* 0x000000065b597211 */ /* 0x050fe200078808ff */
[----:B------:R-:W4:Y:S04]  /*20300*/  LDCU UR64, c[0x0][0x3b0] ;  /* 0x00007600ff4077ac */ /* 0x000f280008000800 */
[----:B------:R-:W-:Y:S04]  /*20310*/  STL [R1+0x12d8], R89 ;  /* 0x0012d85901007387 */ /* 0x000fe80000100800 */
[----:B------:R-:W-:Y:S04]  /*20320*/  STL [R1+0x12b4], R87 ;  /* 0x0012b45701007387 */ /* 0x000fe80000100800 */
[----:B------:R0:W-:Y:S04]  /*20330*/  STL [R1+0x12e8], R85 ;  /* 0x0012e85501007387 */ /* 0x0001e80000100800 */
[----:B------:R1:W-:Y:S04]  /*20340*/  STL [R1+0x12c4], R83 ;  /* 0x0012c45301007387 */ /* 0x0003e80000100800 */
[----:B------:R2:W-:Y:S01]  /*20350*/  STL [R1+0x12f8], R81 ;  /* 0x0012f85101007387 */ /* 0x0005e20000100800 */
[----:B0-----:R-:W-:-:S02]  /*20360*/  LEA.HI.X.SX32 R85, R91, R5, 0x1, P4 ;  /* 0x000000055b557211 */ /* 0x001fc400020f0eff */
[----:B-1----:R-:W-:-:S03]  /*20370*/  LEA R83, P4, R24, R6, 0x1 ;  /* 0x0000000618537211 */ /* 0x002fc600078808ff */
[----:B------:R0:W-:Y:S01]  /*20380*/  STL [R1+0x12d4], R85 ;  /* 0x0012d45501007387 */ /* 0x0001e20000100800 */
[----:B--2---:R-:W-:-:S03]  /*20390*/  LEA.HI.X.SX32 R81, R93, R5, 0x1, P5 ;  /* 0x000000055d517211 */ /* 0x004fc600028f0eff */
[----:B------:R1:W-:Y:S04]  /*203a0*/  STL [R1+0x1308], R83 ;  /* 0x0013085301007387 */ /* 0x0003e80000100800 */
[----:B------:R2:W-:Y:S01]  /*203b0*/  STL [R1+0x12e4], R81 ;  /* 0x0012e45101007387 */ /* 0x0005e20000100800 */
[-C--:B0-----:R-:W-:Y:S02]  /*203c0*/  LEA R85, P5, R23, R6.reuse, 0x1 ;  /* 0x0000000617557211 */ /* 0x081fe400078a08ff */
[-C--:B-1----:R-:W-:Y:S02]  /*203d0*/  LEA.HI.X.SX32 R83, R25, R5.reuse, 0x1, P6 ;  /* 0x0000000519537211 */ /* 0x082fe400030f0eff */
[----:B------:R-:W-:Y:S02]  /*203e0*/  LEA.HI.X.SX32 R25, R24, R5, 0x1, P4 ;  /* 0x0000000518197211 */ /* 0x000fe400020f0eff */
[-C--:B--2---:R-:W-:Y:S01]  /*203f0*/  LEA R81, P6, R71, R6.reuse, 0x1 ;  /* 0x0000000647517211 */ /* 0x084fe200078c08ff */
[----:B------:R-:W-:Y:S01]  /*20400*/  STL [R1+0x1318], R85 ;  /* 0x0013185501007387 */ /* 0x000fe20000100800 */
[----:B------:R-:W-:-:S02]  /*20410*/  LEA R24, P4, R73, R6, 0x1 ;  /* 0x0000000649187211 */ /* 0x000fc400078808ff */
[----:B------:R-:W-:Y:S01]  /*20420*/  LEA.HI.X.SX32 R23, R23, R5, 0x1, P5 ;  /* 0x0000000517177211 */ /* 0x000fe200028f0eff */
[----:B------:R-:W-:Y:S04]  /*20430*/  STL [R1+0x12f4], R83 ;  /* 0x0012f45301007387 */ /* 0x000fe80000100800 */
[----:B------:R-:W-:Y:S04]  /*20440*/  STL [R1+0x1328], R81 ;  /* 0x0013285101007387 */ /* 0x000fe80000100800 */
[----:B------:R0:W-:Y:S04]  /*20450*/  STL [R1+0x1304], R25 ;  /* 0x0013041901007387 */ /* 0x0001e80000100800 */
[----:B------:R1:W-:Y:S04]  /*20460*/  STL [R1+0x1338], R24 ;  /* 0x0013381801007387 */ /* 0x0003e80000100800 */
[----:B------:R2:W-:Y:S01]  /*20470*/  STL [R1+0x1314], R23 ;  /* 0x0013141701007387 */ /* 0x0005e20000100800 */
[----:B0-----:R-:W-:-:S02]  /*20480*/  LEA R25, P5, R75, R6, 0x1 ;  /* 0x000000064b197211 */ /* 0x001fc400078a08ff */
[----:B-1----:R-:W-:-:S03]  /*20490*/  LEA.HI.X.SX32 R24, R71, R5, 0x1, P6 ;  /* 0x0000000547187211 */ /* 0x002fc600030f0eff */
[----:B------:R0:W-:Y:S01]  /*204a0*/  STL [R1+0x1348], R25 ;  /* 0x0013481901007387 */ /* 0x0001e20000100800 */
[----:B--2---:R-:W-:-:S03]  /*204b0*/  LEA R23, P6, R77, R6, 0x1 ;  /* 0x000000064d177211 */ /* 0x004fc600078c08ff */
[----:B------:R1:W-:Y:S04]  /*204c0*/  STL [R1+0x1324], R24 ;  /* 0x0013241801007387 */ /* 0x0003e80000100800 */
[----:B------:R2:W-:Y:S01]  /*204d0*/  STL [R1+0x1358], R23 ;  /* 0x0013581701007387 */ /* 0x0005e20000100800 */
[----:B0-----:R-:W-:Y:S02]  /*204e0*/  LEA.HI.X.SX32 R25, R73, R5, 0x1, P4 ;  /* 0x0000000549197211 */ /* 0x001fe400020f0eff */
[----:B-1----:R-:W-:-:S03]  /*204f0*/  LEA R24, P4, R79, R6, 0x1 ;  /* 0x000000064f187211 */ /* 0x002fc600078808ff */
[----:B------:R0:W-:Y:S01]  /*20500*/  STL [R1+0x1334], R25 ;  /* 0x0013341901007387 */ /* 0x0001e20000100800 */
[----:B--2---:R-:W-:-:S03]  /*20510*/  LEA.HI.X.SX32 R23, R75, R5, 0x1, P5 ;  /* 0x000000054b177211 */ /* 0x004fc600028f0eff */
[----:B------:R1:W-:Y:S04]  /*20520*/  STL [R1+0x1368], R24 ;  /* 0x0013681801007387 */ /* 0x0003e80000100800 */
[----:B------:R2:W-:Y:S01]  /*20530*/  STL [R1+0x1344], R23 ;  /* 0x0013441701007387 */ /* 0x0005e20000100800 */
[----:B0-----:R-:W-:Y:S02]  /*20540*/  LEA R25, P5, R60, R6, 0x1 ;  /* 0x000000063c197211 */ /* 0x001fe400078a08ff */
        /* <DEDUP_REMOVED lines=24> */
[-C--:B-1----:R-:W-:Y:S02]  /*206d0*/  LEA.HI.X.SX32 R0, R7, R5.reuse, 0x1, P6 ;  /* 0x0000000507007211 */ /* 0x082fe400030f0eff */
[----:B------:R-:W-:Y:S02]  /*206e0*/  LEA.HI.X.SX32 R7, R78, R5, 0x1, P4 ;  /* 0x000000054e077211 */ /* 0x000fe400020f0eff */
[-C--:B--2---:R-:W-:Y:S01]  /*206f0*/  LEA R8, P6, R74, R6.reuse, 0x1 ;  /* 0x000000064a087211 */ /* 0x084fe200078c08ff */
        /* <DEDUP_REMOVED lines=56> */
[----:B------:R-:W-:Y:S04]  /*20a80*/  STL [R1+0x1494], R8 ;  /* 0x0014940801007387 */ /* 0x000fe80000100800 */
[----:B------:R1:W-:Y:S01]  /*20a90*/  STL [R1+0x14c8], R7 ;  /* 0x0014c80701007387 */ /* 0x0003e20000100800 */
[----:B0-----:R-:W-:-:S05]  /*20aa0*/  LEA.HI.X.SX32 R0, R48, R5, 0x1, P6 ;  /* 0x0000000530007211 */ /* 0x001fca00030f0eff */
[----:B------:R0:W-:Y:S01]  /*20ab0*/  STL [R1+0x14a4], R0 ;  /* 0x0014a40001007387 */ /* 0x0001e20000100800 */
[----:B-1----:R-:W-:-:S05]  /*20ac0*/  LEA.HI.X.SX32 R7, R46, R5, 0x1, P4 ;  /* 0x000000052e077211 */ /* 0x002fca00020f0eff */
[----:B------:R1:W-:Y:S01]  /*20ad0*/  STL [R1+0x14b4], R7 ;  /* 0x0014b40701007387 */ /* 0x0003e20000100800 */
[----:B0-----:R-:W-:-:S03]  /*20ae0*/  LEA.HI.X.SX32 R0, R44, R5, 0x1, P5 ;  /* 0x000000052c007211 */ /* 0x001fc600028f0eff */
[----:B------:R-:W2:Y:S04]  /*20af0*/  LDL.LU R73, [R1+0x80] ;  /* 0x0000800001497983 */ /* 0x000ea80000300800 */
[----:B------:R-:W3:Y:S04]  /*20b00*/  LDL.LU R75, [R1+0x74] ;  /* 0x00007400014b7983 */ /* 0x000ee80000300800 */
[----:B------:R2:W-:Y:S04]  /*20b10*/  STL [R1+0x14c4], R0 ;  /* 0x0014c40001007387 */ /* 0x0005e80000100800 */
[----:B------:R-:W4:Y:S04]  /*20b20*/  LDL.LU R77, [R1+0x60] ;  /* 0x00006000014d7983 */ /* 0x000f280000300800 */
[----:B------:R-:W4:Y:S04]  /*20b30*/  LDL.LU R79, [R1+0x5c] ;  /* 0x00005c00014f7983 */ /* 0x000f280000300800 */
[----:B------:R-:W4:Y:S01]  /*20b40*/  LDL.LU R60, [R1+0x50] ;  /* 0x00005000013c7983 */ /* 0x000f220000300800 */
[----:B------:R-:W-:-:S03]  /*20b50*/  LEA R11, P6, R42, R6, 0x1 ;  /* 0x000000062a0b7211 */ /* 0x000fc600078c08ff */
[----:B------:R-:W-:Y:S04]  /*20b60*/  STL [R1+0x1de0], R44 ;  /* 0x001de02c01007387 */ /* 0x000fe80000100800 */
[----:B------:R-:W-:Y:S04]  /*20b70*/  STL [R1+0x1de8], R44 ;  /* 0x001de82c01007387 */ /* 0x000fe80000100800 */
[----:B------:R-:W-:Y:S04]  /*20b80*/  STL [R1+0x1df0], R44 ;  /* 0x001df02c01007387 */ /* 0x000fe80000100800 */
[----:B------:R-:W-:Y:S04]  /*20b90*/  STL [R1+0x1df8], R44 ;  /* 0x001df82c01007387 */ /* 0x000fe80000100800 */
[----:B------:R-:W-:Y:S01]  /*20ba0*/  STL [R1+0x1e00], R44 ;  /* 0x001e002c01007387 */ /* 0x000fe20000100800 */
[----:B------:R-:W-:-:S03]  /*20bb0*/  LEA R48, P4, R40, R6, 0x1 ;  /* 0x0000000628307211 */ /* 0x000fc600078808ff */
[----:B------:R-:W-:Y:S04]  /*20bc0*/  STL [R1+0x1e08], R44 ;  /* 0x001e082c01007387 */ /* 0x000fe80000100800 */
[----:B------:R-:W-:Y:S01]  /*20bd0*/  STL [R1+0x14d8], R11 ;  /* 0x0014d80b01007387 */ /* 0x000fe20000100800 */
[----:B------:R-:W-:-:S03]  /*20be0*/  LEA R52, P5, R38, R6, 0x1 ;  /* 0x0000000626347211 */ /* 0x000fc600078a08ff */
[----:B------:R-:W-:Y:S01]  /*20bf0*/  STL [R1+0x1de4], R11 ;  /* 0x001de40b01007387 */ /* 0x000fe20000100800 */
[----:B------:R-:W-:-:S03]  /*20c00*/  LEA.HI.X.SX32 R42, R42, R5, 0x1, P6 ;  /* 0x000000052a2a7211 */ /* 0x000fc600030f0eff */
        /* <DEDUP_REMOVED lines=8> */
[----:B------:R0:W-:Y:S01]  /*20c90*/  STL [R1+0x1e10], R11 ;  /* 0x001e100b01007387 */ /* 0x0001e20000100800 */
        /* <DEDUP_REMOVED lines=32> */
[----:B-1----:R-:W-:-:S03]  /*20ea0*/  LEA R7, P4, R16, R6, 0x1 ;  /* 0x0000000610077211 */ /* 0x002fc600078808ff */
[----:B------:R-:W-:Y:S01]  /*20eb0*/  STL [R1+0x1544], R76 ;  /* 0x0015444c01007387 */ /* 0x000fe20000100800 */
[----:B------:R-:W-:-:S03]  /*20ec0*/  LEA.HI.X.SX32 R81, R12, R5, 0x1, P5 ;  /* 0x000000050c517211 */ /* 0x000fc600028f0eff */
[----:B------:R-:W-:Y:S01]  /*20ed0*/  STL [R1+0x1568], R87 ;  /* 0x0015685701007387 */ /* 0x000fe20000100800 */
[----:B------:R-:W-:-:S03]  /*20ee0*/  LEA.HI.X.SX32 R24, R14, R5, 0x1, P6 ;  /* 0x000000050e187211 */ /* 0x000fc600030f0eff */
[----:B------:R-:W-:Y:S04]  /*20ef0*/  STL [R1+0x1554], R93 ;  /* 0x0015545d01007387 */ /* 0x000fe80000100800 */
[----:B------:R-:W-:Y:S01]  /*20f00*/  STL [R1+0x1578], R83 ;  /* 0x0015785301007387 */ /* 0x000fe20000100800 */
[----:B------:R-:W-:-:S03]  /*20f10*/  LEA.HI.X.SX32 R8, R16, R5, 0x1, P4 ;  /* 0x0000000510087211 */ /* 0x000fc600020f0eff */
[----:B------:R-:W-:Y:S04]  /*20f20*/  STL [R1+0x1564], R89 ;  /* 0x0015645901007387 */ /* 0x000fe80000100800 */
[----:B------:R-:W-:Y:S04]  /*20f30*/  STL [R1+0x1588], R25 ;  /* 0x0015881901007387 */ /* 0x000fe80000100800 */
[----:B------:R-:W-:Y:S04]  /*20f40*/  STL [R1+0x1574], R85 ;  /* 0x0015745501007387 */ /* 0x000fe80000100800 */
[----:B------:R-:W-:Y:S04]  /*20f50*/  STL [R1+0x1598], R23 ;  /* 0x0015981701007387 */ /* 0x000fe80000100800 */
[----:B------:R-:W-:Y:S04]  /*20f60*/  STL [R1+0x1584], R81 ;  /* 0x0015845101007387 */ /* 0x000fe80000100800 */
[----:B------:R-:W-:Y:S04]  /*20f70*/  STL [R1+0x15a8], R7 ;  /* 0x0015a80701007387 */ /* 0x000fe80000100800 */
[----:B------:R-:W-:Y:S01]  /*20f80*/  STL [R1+0x1594], R24 ;  /* 0x0015941801007387 */ /* 0x000fe20000100800 */
[----:B--2---:R-:W-:-:S02]  /*20f90*/  LEA R0, P5, R73, R6, 0x1 ;  /* 0x0000000649007211 */ /* 0x004fc400078a08ff */
[----:B---3--:R-:W-:Y:S02]  /*20fa0*/  LEA R70, P6, R75, R6, 0x1 ;  /* 0x000000064b467211 */ /* 0x008fe400078c08ff */
[-C--:B------:R-:W-:Y:S01]  /*20fb0*/  LEA.HI.X.SX32 R19, R73, R5.reuse, 0x1, P5 ;  /* 0x0000000549137211 */ /* 0x080fe200028f0eff */
[----:B------:R-:W-:Y:S01]  /*20fc0*/  STL [R1+0x5c0], R0 ;  /* 0x0005c00001007387 */ /* 0x000fe20000100800 */
[----:B------:R-:W-:-:S03]  /*20fd0*/  LEA.HI.X.SX32 R16, R75, R5, 0x1, P6 ;  /* 0x000000054b107211 */ /* 0x000fc600030f0eff */
[----:B------:R-:W-:Y:S01]  /*20fe0*/  STL [R1+0x15a4], R8 ;  /* 0x0015a40801007387 */ /* 0x000fe20000100800 */
[-C--:B----4-:R-:W-:Y:S02]  /*20ff0*/  LEA R72, P4, R77, R6.reuse, 0x1 ;  /* 0x000000064d487211 */ /* 0x090fe400078808ff */
[----:B0-----:R-:W-:Y:S01]  /*21000*/  LEA R11, P5, R79, R6, 0x1 ;  /* 0x000000064f0b7211 */ /* 0x001fe200078a08ff */
[----:B------:R-:W-:Y:S04]  /*21010*/  STL [R1+0x11a4], R70 ;  /* 0x0011a44601007387 */ /* 0x000fe80000100800 */
[----:B------:R-:W-:Y:S04]  /*21020*/  STL [R1+0x5bc], R19 ;  /* 0x0005bc1301007387 */ /* 0x000fe80000100800 */
[----:B------:R0:W-:Y:S01]  /*21030*/  STL [R1+0x11d4], R11 ;  /* 0x0011d40b01007387 */ /* 0x0001e20000100800 */
[----:B------:R-:W-:-:S02]  /*21040*/  LEA.HI.X.SX32 R14, R77, R5, 0x1, P4 ;  /* 0x000000054d0e7211 */ /* 0x000fc400020f0eff */
[-C--:B------:R-:W-:Y:S01]  /*21050*/  LEA R44, P4, R58, R6.reuse, 0x1 ;  /* 0x000000063a2c7211 */ /* 0x080fe200078808ff */
[----:B------:R-:W-:Y:S01]  /*21060*/  STL [R1+0x11bc], R72 ;  /* 0x0011bc4801007387 */ /* 0x000fe20000100800 */
[----:B0-----:R-:W-:-:S03]  /*21070*/  LEA R11, P6, R60, R6, 0x1 ;  /* 0x000000063c0b7211 */ /* 0x001fc600078c08ff */
[----:B------:R-:W-:Y:S04]  /*21080*/  STL [R1+0x11a0], R16 ;  /* 0x0011a01001007387 */ /* 0x000fe80000100800 */
[----:B------:R0:W-:Y:S04]  /*21090*/  STL [R1+0x11ec], R11 ;  /* 0x0011ec0b01007387 */ /* 0x0001e80000100800 */
[----:B------:R-:W-:Y:S01]  /*210a0*/  STL [R1+0x1204], R44 ;  /* 0x0012042c01007387 */ /* 0x000fe20000100800 */
[----:B0-----:R-:W-:-:S03]  /*210b0*/  LEA.HI.X.SX32 R11, R79, R5, 0x1, P5 ;  /* 0x000000054f0b7211 */ /* 0x001fc600028f0eff */
[----:B------:R-:W-:Y:S01]  /*210c0*/  STL [R1+0x11b8], R14 ;  /* 0x0011b80e01007387 */ /* 0x000fe20000100800 */
[----:B------:R-:W-:-:S03]  /*210d0*/  LEA R12, P5, R10, R6, 0x1 ;  /* 0x000000060a0c7211 */ /* 0x000fc600078a08ff */
[----:B------:R0:W-:Y:S04]  /*210e0*/  STL [R1+0x11d0], R11 ;  /* 0x0011d00b01007387 */ /* 0x0001e80000100800 */
[----:B------:R1:W-:Y:S01]  /*210f0*/  STL [R1+0x121c], R12 ;  /* 0x00121c0c01007387 */ /* 0x0003e20000100800 */
[-C--:B0-----:R-:W-:Y:S02]  /*21100*/  LEA.HI.X.SX32 R11, R60, R5.reuse, 0x1, P6 ;  /* 0x000000053c0b7211 */ /* 0x081fe400030f0eff */
[----:B------:R-:W-:Y:S02]  /*21110*/  LEA R44, P6, R9, R6, 0x1 ;  /* 0x00000006092c7211 */ /* 0x000fe400078c08ff */
[-C--:B-1----:R-:W-:Y:S01]  /*21120*/  LEA.HI.X.SX32 R12, R58, R5.reuse, 0x1, P4 ;  /* 0x000000053a0c7211 */ /* 0x082fe200020f0eff */
[----:B------:R0:W-:Y:S01]  /*21130*/  STL [R1+0x11e8], R11 ;  /* 0x0011e80b01007387 */ /* 0x0001e20000100800 */
[----:B------:R-:W-:-:S03]  /*21140*/  LEA.HI.X.SX32 R10, R10, R5, 0x1, P5 ;  /* 0x000000050a0a7211 */ /* 0x000fc600028f0eff */
[----:B------:R-:W-:Y:S01]  /*21150*/  STL [R1+0x1230], R44 ;  /* 0x0012302c01007387 */ /* 0x000fe20000100800 */
[----:B0-----:R-:W-:-:S03]  /*21160*/  LEA R11, P4, R4, R6, 0x1 ;  /* 0x00000006040b7211 */ /* 0x001fc600078808ff */
[----:B------:R-:W-:Y:S04]  /*21170*/  STL [R1+0x1200], R12 ;  /* 0x0012000c01007387 */ /* 0x000fe80000100800 */
[----:B------:R-:W2:Y:S04]  /*21180*/  LDL.LU R71, [R1+0x204] ;  /* 0x0002040001477983 */ /* 0x000ea80000300800 */
[----:B------:R0:W-:Y:S04]  /*21190*/  STL [R1+0x1240], R11 ;  /* 0x0012400b01007387 */ /* 0x0001e80000100800 */
[----:B------:R1:W-:Y:S04]  /*211a0*/  STL [R1+0x1218], R10 ;  /* 0x0012180a01007387 */ /* 0x0003e80000100800 */
[----:B------:R-:W3:Y:S01]  /*211b0*/  LDL.LU R73, [R1+0x200] ;  /* 0x0002000001497983 */ /* 0x000ee20000300800 */
[----:B0-----:R-:W-:-:S02]  /*211c0*/  LEA R11, P5, R3, R6, 0x1 ;  /* 0x00000006030b7211 */ /* 0x001fc400078a08ff */
[-C--:B-1----:R-:W-:Y:S02]  /*211d0*/  LEA.HI.X.SX32 R10, R9, R5.reuse, 0x1, P6 ;  /* 0x00000005090a7211 */ /* 0x082fe400030f0eff */
[----:B------:R-:W-:Y:S01]  /*211e0*/  LEA R9, P6, R2, R6, 0x1 ;  /* 0x0000000602097211 */ /* 0x000fe200078c08ff */
[----:B------:R-:W-:Y:S04]  /*211f0*/  STL [R1+0x1250], R11 ;  /* 0x0012500b01007387 */ /* 0x000fe80000100800 */
[----:B------:R0:W-:Y:S04]  /*21200*/  STL [R1+0x122c], R10 ;  /* 0x00122c0a01007387 */ /* 0x0001e80000100800 */
[----:B------:R-:W4:Y:S04]  /*21210*/  LDL.LU R75, [R1+0x1fc] ;  /* 0x0001fc00014b7983 */ /* 0x000f280000300800 */
[----:B------:R1:W-:Y:S01]  /*21220*/  STL [R1+0x1260], R9 ;  /* 0x0012600901007387 */ /* 0x0003e20000100800 */
[----:B0-----:R-:W-:-:S02]  /*21230*/  LEA.HI.X.SX32 R10, R4, R5, 0x1, P4 ;  /* 0x00000005040a7211 */ /* 0x001fc400020f0eff */
[----:B------:R-:W-:Y:S02]  /*21240*/  LEA.HI.X.SX32 R4, R3, R5, 0x1, P5 ;  /* 0x0000000503047211 */ /* 0x000fe400028f0eff */
[-C--:B-1----:R-:W-:Y:S01]  /*21250*/  LEA R9, P4, R92, R6.reuse, 0x1 ;  /* 0x000000065c097211 */ /* 0x082fe200078808ff */
[----:B------:R-:W-:Y:S04]  /*21260*/  STL [R1+0x123c], R10 ;  /* 0x00123c0a01007387 */ /* 0x000fe80000100800 */
[----:B------:R-:W-:Y:S01]  /*21270*/  STL [R1+0x1270], R9 ;  /* 0x0012700901007387 */ /* 0x000fe20000100800 */
[----:B------:R-:W-:-:S03]  /*21280*/  LEA R3, P5, R90, R6, 0x1 ;  /* 0x000000065a037211 */ /* 0x000fc600078a08ff */
[----:B------:R-:W4:Y:S04]  /*21290*/  LDL.LU R77, [R1+0x1f8] ;  /* 0x0001f800014d7983 */ /* 0x000f280000300800 */
[----:B------:R0:W-:Y:S04]  /*212a0*/  STL [R1+0x124c], R4 ;  /* 0x00124c0401007387 */ /* 0x0001e80000100800 */
[----:B------:R1:W-:Y:S01]  /*212b0*/  STL [R1+0x1280], R3 ;  /* 0x0012800301007387 */ /* 0x0003e20000100800 */
[-C--:B0-----:R-:W-:Y:S02]  /*212c0*/  LEA.HI.X.SX32 R4, R2, R5.reuse, 0x1, P6 ;  /* 0x0000000502047211 */ /* 0x081fe400030f0eff */
[----:B------:R-:W-:-:S03]  /*212d0*/  LEA.HI.X.SX32 R2, R92, R5, 0x1, P4 ;  /* 0x000000055c027211 */ /* 0x000fc600020f0eff */
[----:B------:R0:W-:Y:S01]  /*212e0*/  STL [R1+0x125c], R4 ;  /* 0x00125c0401007387 */ /* 0x0001e20000100800 */
[----:B-1----:R-:W-:-:S03]  /*212f0*/  LEA R3, P6, R88, R6, 0x1 ;  /* 0x0000000658037211 */ /* 0x002fc600078c08ff */
[----:B------:R-:W4:Y:S04]  /*21300*/  LDL.LU R79, [R1+0x1e8] ;  /* 0x0001e800014f7983 */ /* 0x000f280000300800 */
[----:B------:R1:W-:Y:S04]  /*21310*/  STL [R1+0x1290], R3 ;  /* 0x0012900301007387 */ /* 0x0003e80000100800 */
[----:B------:R1:W-:Y:S01]  /*21320*/  STL [R1+0x126c], R2 ;  /* 0x00126c0201007387 */ /* 0x0003e20000100800 */
[----:B0-----:R-:W-:-:S03]  /*21330*/  LEA R4, P4, R86, R6, 0x1 ;  /* 0x0000000656047211 */ /* 0x001fc600078808ff */
[----:B-1----:R-:W4:Y:S04]  /*21340*/  LDL.LU R3, [R1+0x1e4] ;  /* 0x0001e40001037983 */ /* 0x002f280000300800 */
[----:B------:R0:W-:Y:S01]  /*21350*/  STL [R1+0x12a0], R4 ;  /* 0x0012a00401007387 */ /* 0x0001e20000100800 */
[----:B------:R-:W-:-:S03]  /*21360*/  LEA.HI.X.SX32 R2, R90, R5, 0x1, P5 ;  /* 0x000000055a027211 */ /* 0x000fc600028f0eff */
[----:B------:R-:W4:Y:S04]  /*21370*/  LDL.LU R12, [R1+0x1e0] ;  /* 0x0001e000010c7983 */ /* 0x000f280000300800 */
[----:B------:R1:W-:Y:S04]  /*21380*/  STL [R1+0x127c], R2 ;  /* 0x00127c0201007387 */ /* 0x0003e80000100800 */
[----:B------:R-:W4:Y:S01]  /*21390*/  LDL.LU R48, [R1+0x1d8] ;  /* 0x0001d80001307983 */ /* 0x000f220000300800 */
[----:B0-----:R-:W-:Y:S02]  /*213a0*/  LEA R4, P5, R84, R6, 0x1 ;  /* 0x0000000654047211 */ /* 0x001fe400078a08ff */
[----:B-1----:R-:W-:-:S03]  /*213b0*/  LEA.HI.X.SX32 R2, R88, R5, 0x1, P6 ;  /* 0x0000000558027211 */ /* 0x002fc600030f0eff */
[----:B------:R0:W-:Y:S04]  /*213c0*/  STL [R1+0x12b0], R4 ;  /* 0x0012b00401007387 */ /* 0x0001e80000100800 */
[----:B------:R-:W4:Y:S04]  /*213d0*/  LDL.LU R11, [R1+0x1d0] ;  /* 0x0001d000010b7983 */ /* 0x000f280000300800 */
[----:B------:R1:W-:Y:S01]  /*213e0*/  STL [R1+0x128c], R2 ;  /* 0x00128c0201007387 */ /* 0x0003e20000100800 */
[----:B0-----:R-:W-:-:S03]  /*213f0*/  LEA R4, P6, R82, R6, 0x1 ;  /* 0x0000000652047211 */ /* 0x001fc600078c08ff */
[----:B------:R-:W4:Y:S01]  /*21400*/  LDL.LU R44, [R1+0x1cc] ;  /* 0x0001cc00012c7983 */ /* 0x000f220000300800 */
[----:B-1----:R-:W-:-:S03]  /*21410*/  LEA.HI.X.SX32 R2, R86, R5, 0x1, P4 ;  /* 0x0000000556027211 */ /* 0x002fc600020f0eff */
[----:B------:R0:W-:Y:S04]  /*21420*/  STL [R1+0x12c0], R4 ;  /* 0x0012c00401007387 */ /* 0x0001e80000100800 */
[----:B------:R-:W4:Y:S04]  /*21430*/  LDL.LU R60, [R1+0x1c8] ;  /* 0x0001c800013c7983 */ /* 0x000f280000300800 */
[----:B------:R1:W-:Y:S01]  /*21440*/  STL [R1+0x129c], R2 ;  /* 0x00129c0201007387 */ /* 0x0003e20000100800 */
[----:B0-----:R-:W-:-:S03]  /*21450*/  LEA R4, P4, R80, R6, 0x1 ;  /* 0x0000000650047211 */ /* 0x001fc600078808ff */
[----:B------:R-:W4:Y:S01]  /*21460*/  LDL.LU R10, [R1+0x1c4] ;  /* 0x0001c400010a7983 */ /* 0x000f220000300800 */
[----:B-1----:R-:W-:-:S03]  /*21470*/  LEA.HI.X.SX32 R2, R84, R5, 0x1, P5 ;  /* 0x0000000554027211 */ /* 0x002fc600028f0eff */
[----:B------:R-:W-:Y:S04]  /*21480*/  STL [R1+0x12d0], R4 ;  /* 0x0012d00401007387 */ /* 0x000fe80000100800 */
[----:B------:R-:W4:Y:S04]  /*21490*/  LDL.LU R58, [R1+0x1c0] ;  /* 0x0001c000013a7983 */ /* 0x000f280000300800 */
[----:B------:R0:W-:Y:S04]  /*214a0*/  STL [R1+0x12ac], R2 ;  /* 0x0012ac0201007387 */ /* 0x0001e80000100800 */
[----:B------:R-:W4:Y:S01]  /*214b0*/  LDL.LU R9, [R1+0x128] ;  /* 0x0001280001097983 */ /* 0x000f220000300800 */
[----:B0-----:R-:W-:-:S02]  /*214c0*/  LEA.HI.X.SX32 R2, R82, R5, 0x1, P6 ;  /* 0x0000000552027211 */ /* 0x001fc400030f0eff */
[----:B--2---:R-:W-:-:S05]  /*214d0*/  LEA R4, P5, R71, R6, 0x1 ;  /* 0x0000000647047211 */ /* 0x004fca00078a08ff */
[----:B------:R3:W-:Y:S04]  /*214e0*/  STL [R1+0x12e0], R4 ;  /* 0x0012e00401007387 */ /* 0x0007e80000100800 */
[----:B------:R0:W-:Y:S01]  /*214f0*/  STL [R1+0x12bc], R2 ;  /* 0x0012bc0201007387 */ /* 0x0001e20000100800 */
[-C--:B------:R-:W-:Y:S02]  /*21500*/  LEA.HI.X.SX32 R71, R71, R5.reuse, 0x1, P5 ;  /* 0x0000000547477211 */ /* 0x080fe400028f0eff */
[----:B---3--:R-:W-:Y:S02]  /*21510*/  LEA R4, P6, R73, R6, 0x1 ;  /* 0x0000000649047211 */ /* 0x008fe400078c08ff */
[----:B0-----:R-:W-:-:S05]  /*21520*/  LEA.HI.X.SX32 R2, R80, R5, 0x1, P4 ;  /* 0x0000000550027211 */ /* 0x001fca00020f0eff */
[----:B------:R4:W-:Y:S04]  /*21530*/  STL [R1+0x12cc], R2 ;  /* 0x0012cc0201007387 */ /* 0x0009e80000100800 */
[----:B------:R-:W-:Y:S04]  /*21540*/  STL [R1+0x12f0], R4 ;  /* 0x0012f00401007387 */ /* 0x000fe80000100800 */
[----:B------:R-:W-:Y:S04]  /*21550*/  STL [R1+0x1d9c], R4 ;  /* 0x001d9c0401007387 */ /* 0x000fe80000100800 */
[----:B------:R0:W-:Y:S01]  /*21560*/  STL [R1+0x12dc], R71 ;  /* 0x0012dc4701007387 */ /* 0x0001e20000100800 */
[----:B----4-:R-:W-:-:S02]  /*21570*/  LEA R2, P4, R75, R6, 0x1 ;  /* 0x000000064b027211 */ /* 0x010fc400078808ff */
[----:B------:R-:W-:Y:S01]  /*21580*/  LEA.HI.X.SX32 R73, R73, R5, 0x1, P6 ;  /* 0x0000000549497211 */ /* 0x000fe200030f0eff */
[----:B------:R-:W-:Y:S01]  /*21590*/  STL [R1+0x1da0], R4 ;  /* 0x001da00401007387 */ /* 0x000fe20000100800 */
[----:B0-----:R-:W-:-:S05]  /*215a0*/  LEA R71, P5, R77, R6, 0x1 ;  /* 0x000000064d477211 */ /* 0x001fca00078a08ff */
[----:B------:R0:W-:Y:S01]  /*215b0*/  STL [R1+0x1310], R71 ;  /* 0x0013104701007387 */ /* 0x0001e20000100800 */
[----:B------:R-:W-:-:S03]  /*215c0*/  LEA.HI.X.SX32 R75, R75, R5, 0x1, P4 ;  /* 0x000000054b4b7211 */ /* 0x000fc600020f0eff */
[----:B0-----:R-:W2:Y:S04]  /*215d0*/  LDL.LU R71, [R1+0x1e34] ;  /* 0x001e340001477983 */ /* 0x001ea80000300800 */
[----:B------:R-:W-:Y:S04]  /*215e0*/  STL [R1+0x1300], R2 ;  /* 0x0013000201007387 */ /* 0x000fe80000100800 */
[----:B------:R-:W-:Y:S04]  /*215f0*/  STL [R1+0x1da4], R2 ;  /* 0x001da40201007387 */ /* 0x000fe80000100800 */
[----:B------:R0:W-:Y:S02]  /*21600*/  STL [R1+0x12ec], R73 ;  /* 0x0012ec4901007387 */ /* 0x0001e40000100800 */
[----:B0-----:R-:W-:-:S05]  /*21610*/  LEA R73, P6, R79, R6, 0x1 ;  /* 0x000000064f497211 */ /* 0x001fca00078c08ff */
[----:B------:R0:W-:Y:S01]  /*21620*/  STL [R1+0x1320], R73 ;  /* 0x0013204901007387 */ /* 0x0001e20000100800 */
[----:B------:R-:W-:-:S03]  /*21630*/  LEA.HI.X.SX32 R77, R77, R5, 0x1, P5 ;  /* 0x000000054d4d7211 */ /* 0x000fc600028f0eff */
[----:B0-----:R-:W3:Y:S04]  /*21640*/  LDL.LU R73, [R1+0x1e30] ;  /* 0x001e300001497983 */ /* 0x001ee80000300800 */
[----:B------:R0:W-:Y:S02]  /*21650*/  STL [R1+0x12fc], R75 ;  /* 0x0012fc4b01007387 */ /* 0x0001e40000100800 */
[----:B0-----:R-:W-:-:S05]  /*21660*/  LEA R75, P4, R3, R6, 0x1 ;  /* 0x00000006034b7211 */ /* 0x001fca00078808ff */
[----:B------:R0:W-:Y:S01]  /*21670*/  STL [R1+0x1330], R75 ;  /* 0x0013304b01007387 */ /* 0x0001e20000100800 */
[----:B------:R-:W-:-:S03]  /*21680*/  LEA.HI.X.SX32 R79, R79, R5, 0x1, P6 ;  /* 0x000000054f4f7211 */ /* 0x000fc600030f0eff */
[----:B0-----:R-:W4:Y:S04]  /*21690*/  LDL.LU R75, [R1+0x1e2c] ;  /* 0x001e2c00014b7983 */ /* 0x001f280000300800 */
[----:B------:R0:W-:Y:S02]  /*216a0*/  STL [R1+0x130c], R77 ;  /* 0x00130c4d01007387 */ /* 0x0001e40000100800 */
[----:B0-----:R-:W-:-:S05]  /*216b0*/  LEA R77, P5, R12, R6, 0x1 ;  /* 0x000000060c4d7211 */ /* 0x001fca00078a08ff */
[----:B------:R0:W-:Y:S04]  /*216c0*/  STL [R1+0x1340], R77 ;  /* 0x0013404d01007387 */ /* 0x0001e80000100800 */
[----:B0-----:R-:W2:Y:S04]  /*216d0*/  LDL.LU R77, [R1+0x1e28] ;  /* 0x001e2800014d7983 */ /* 0x001ea80000300800 */
[----:B------:R0:W-:Y:S02]  /*216e0*/  STL [R1+0x131c], R79 ;  /* 0x00131c4f01007387 */ /* 0x0001e40000100800 */
[----:B0-----:R-:W-:-:S05]  /*216f0*/  LEA R79, P6, R48, R6, 0x1 ;  /* 0x00000006304f7211 */ /* 0x001fca00078c08ff */
[----:B------:R0:W-:Y:S04]  /*21700*/  STL [R1+0x1350], R79 ;  /* 0x0013504f01007387 */ /* 0x0001e80000100800 */
[----:B0-----:R-:W3:Y:S01]  /*21710*/  LDL.LU R79, [R1+0x1e24] ;  /* 0x001e2400014f7983 */ /* 0x001ee20000300800 */
[-C--:B------:R-:W-:Y:S02]  /*21720*/  LEA.HI.X.SX32 R3, R3, R5.reuse, 0x1, P4 ;  /* 0x0000000503037211 */ /* 0x080fe400020f0eff */
[----:B------:R-:W-:-:S03]  /*21730*/  LEA.HI.X.SX32 R12, R12, R5, 0x1, P5 ;  /* 0x000000050c0c7211 */ /* 0x000fc600028f0eff */
[----:B------:R0:W-:Y:S02]  /*21740*/  STL [R1+0x132c], R3 ;  /* 0x00132c0301007387 */ /* 0x0001e40000100800 */
[----:B0-----:R-:W-:-:S05]  /*21750*/  LEA R3, P4, R11, R6, 0x1 ;  /* 0x000000060b037211 */ /* 0x001fca00078808ff */
[----:B------:R0:W-:Y:S04]  /*21760*/  STL [R1+0x1360], R3 ;  /* 0x0013600301007387 */ /* 0x0001e80000100800 */
[----:B0-----:R-:W4:Y:S04]  /*21770*/  LDL.LU R3, [R1+0x1e20] ;  /* 0x001e200001037983 */ /* 0x001f280000300800 */
[----:B------:R0:W-:Y:S02]  /*21780*/  STL [R1+0x133c], R12 ;  /* 0x00133c0c01007387 */ /* 0x0001e40000100800 */
[----:B0-----:R-:W-:-:S05]  /*21790*/  LEA R12, P5, R44, R6, 0x1 ;  /* 0x000000062c0c7211 */ /* 0x001fca00078a08ff */
[----:B------:R0:W-:Y:S02]  /*217a0*/  STL [R1+0x1370], R12 ;  /* 0x0013700c01007387 */ /* 0x0001e40000100800 */
[----:B0-----:R-:W-:Y:S02]  /*217b0*/  LEA.HI.X.SX32 R12, R48, R5, 0x1, P6 ;  /* 0x00000005300c7211 */ /* 0x001fe400030f0eff */
[----:B------:R-:W-:-:S03]  /*217c0*/  LEA R48, P6, R60, R6, 0x1 ;  /* 0x000000063c307211 */ /* 0x000fc600078c08ff */
[----:B------:R0:W-:Y:S01]  /*217d0*/  STL [R1+0x134c], R12 ;  /* 0x00134c0c01007387 */ /* 0x0001e20000100800 */
[----:B------:R-:W-:-:S03]  /*217e0*/  LEA.HI.X.SX32 R44, R44, R5, 0x1, P5 ;  /* 0x000000052c2c7211 */ /* 0x000fc600028f0eff */
[----:B------:R-:W-:Y:S01]  /*217f0*/  STL [R1+0x1380], R48 ;  /* 0x0013803001007387 */ /* 0x000fe20000100800 */
[----:B0-----:R-:W-:Y:S02]  /*21800*/  LEA.HI.X.SX32 R12, R11, R5, 0x1, P4 ;  /* 0x000000050b0c7211 */ /* 0x001fe400020f0eff */
[----:B------:R-:W-:-:S03]  /*21810*/  LEA R11, P4, R10, R6, 0x1 ;  /* 0x000000060a0b7211 */ /* 0x000fc600078808ff */
[----:B------:R0:W-:Y:S04]  /*21820*/  STL [R1+0x135c], R12 ;  /* 0x00135c0c01007387 */ /* 0x0001e80000100800 */
[----:B------:R1:W-:Y:S01]  /*21830*/  STL [R1+0x1390], R11 ;  /* 0x0013900b01007387 */ /* 0x0003e20000100800 */
[----:B0-----:R-:W-:-:S03]  /*21840*/  LEA R12, P5, R58, R6, 0x1 ;  /* 0x000000063a0c7211 */ /* 0x001fc600078a08ff */
[----:B------:R0:W-:Y:S01]  /*21850*/  STL [R1+0x136c], R44 ;  /* 0x00136c2c01007387 */ /* 0x0001e20000100800 */
[----:B-1----:R-:W-:-:S03]  /*21860*/  LEA.HI.X.SX32 R11, R60, R5, 0x1, P6 ;  /* 0x000000053c0b7211 */ /* 0x002fc600030f0eff */
[----:B------:R1:W-:Y:S04]  /*21870*/  STL [R1+0x13a0], R12 ;  /* 0x0013a00c01007387 */ /* 0x0003e80000100800 */
[----:B------:R-:W-:Y:S01]  /*21880*/  STL [R1+0x137c], R11 ;  /* 0x00137c0b01007387 */ /* 0x000fe20000100800 */
[----:B0-----:R-:W-:Y:S02]  /*21890*/  LEA R44, P6, R9, R6, 0x1 ;  /* 0x00000006092c7211 */ /* 0x001fe400078c08ff */
[----:B-1----:R-:W-:-:S03]  /*218a0*/  LEA.HI.X.SX32 R12, R10, R5, 0x1, P4 ;  /* 0x000000050a0c7211 */ /* 0x002fc600020f0eff */
[----:B------:R-:W-:Y:S01]  /*218b0*/  STL [R1+0x13b0], R44 ;  /* 0x0013b02c01007387 */ /* 0x000fe20000100800 */
[----:B------:R-:W-:-:S03]  /*218c0*/  LEA.HI.X.SX32 R10, R58, R5, 0x1, P5 ;  /* 0x000000053a0a7211 */ /* 0x000fc600028f0eff */
[----:B------:R2:W-:Y:S02]  /*218d0*/  STL [R1+0x138c], R12 ;  /* 0x00138c0c01007387 */ /* 0x0005e40000100800 */
[-C--:B--2---:R-:W-:Y:S02]  /*218e0*/  LEA R12, P5, R77, R6.reuse, 0x1 ;  /* 0x000000064d0c7211 */ /* 0x084fe400078a08ff */
[----:B---3--:R-:W-:-:S05]  /*218f0*/  LEA R11, P4, R79, R6, 0x1 ;  /* 0x000000064f0b7211 */ /* 0x008fca00078808ff */
[----:B------:R0:W-:Y:S04]  /*21900*/  STL [R1+0x13c0], R11 ;  /* 0x0013c00b01007387 */ /* 0x0001e80000100800 */
[----:B------:R4:W-:Y:S01]  /*21910*/  STL [R1+0x139c], R10 ;  /* 0x00139c0a01007387 */ /* 0x0009e20000100800 */
[----:B0-----:R-:W-:-:S03]  /*21920*/  LEA.HI.X.SX32 R11, R9, R5, 0x1, P6 ;  /* 0x00000005090b7211 */ /* 0x001fc600030f0eff */
[----:B------:R-:W-:Y:S01]  /*21930*/  STL [R1+0x13d0], R12 ;  /* 0x0013d00c01007387 */ /* 0x000fe20000100800 */
[----:B------:R-:W-:Y:S02]  /*21940*/  LEA.HI.X.SX32 R9, R79, R5, 0x1, P4 ;  /* 0x000000054f097211 */ /* 0x000fe400020f0eff */
[-C--:B----4-:R-:W-:Y:S01]  /*21950*/  LEA R10, P6, R75, R6.reuse, 0x1 ;  /* 0x000000064b0a7211 */ /* 0x090fe200078c08ff */
[----:B------:R0:W-:Y:S04]  /*21960*/  STL [R1+0x13ac], R11 ;  /* 0x0013ac0b01007387 */ /* 0x0001e80000100800 */
[----:B------:R1:W-:Y:S01]  /*21970*/  STL [R1+0x13e0], R10 ;  /* 0x0013e00a01007387 */ /* 0x0003e20000100800 */
[----:B0-----:R-:W-:-:S03]  /*21980*/  LEA R11, P4, R73, R6, 0x1 ;  /* 0x00000006490b7211 */ /* 0x001fc600078808ff */
[----:B------:R0:W-:Y:S01]  /*21990*/  STL [R1+0x13bc], R9 ;  /* 0x0013bc0901007387 */ /* 0x0001e20000100800 */
[----:B-1----:R-:W-:-:S03]  /*219a0*/  LEA.HI.X.SX32 R10, R77, R5, 0x1, P5 ;  /* 0x000000054d0a7211 */ /* 0x002fc600028f0eff */
[----:B------:R1:W-:Y:S01]  /*219b0*/  STL [R1+0x13f0], R11 ;  /* 0x0013f00b01007387 */ /* 0x0003e20000100800 */
[----:B0-----:R-:W-:-:S03]  /*219c0*/  LEA R9, P5, R71, R6, 0x1 ;  /* 0x0000000647097211 */ /* 0x001fc600078a08ff */
[----:B------:R0:W-:Y:S01]  /*219d0*/  STL [R1+0x13cc], R10 ;  /* 0x0013cc0a01007387 */ /* 0x0001e20000100800 */
[----:B-1----:R-:W-:-:S03]  /*219e0*/  LEA.HI.X.SX32 R11, R75, R5, 0x1, P6 ;  /* 0x000000054b0b7211 */ /* 0x002fc600030f0eff */
        /* <DEDUP_REMOVED lines=55> */
[----:B------:R-:W-:Y:S01]  /*21d60*/  STL [R1+0x14e0], R11 ;  /* 0x0014e00b01007387 */ /* 0x000fe20000100800 */
[----:B0-----:R-:W-:-:S03]  /*21d70*/  LEA.HI.X.SX32 R10, R45, R5, 0x1, P5 ;  /* 0x000000052d0a7211 */ /* 0x001fc600028f0eff */
[----:B------:R-:W2:Y:S01]  /*21d80*/  LDL.LU R58, [R1+0x7c] ;  /* 0x00007c00013a7983 */ /* 0x000ea20000300800 */
[----:B-1----:R-:W-:-:S03]  /*21d90*/  LEA R9, P5, R39, R6, 0x1 ;  /* 0x0000000627097211 */ /* 0x002fc600078a08ff */
[----:B------:R0:W-:Y:S04]  /*21da0*/  STL [R1+0x14bc], R10 ;  /* 0x0014bc0a01007387 */ /* 0x0001e80000100800 */
[----:B------:R-:W-:Y:S01]  /*21db0*/  STL [R1+0x14f0], R9 ;  /* 0x0014f00901007387 */ /* 0x000fe20000100800 */
[----:B0-----:R-:W-:-:S05]  /*21dc0*/  LEA.HI.X.SX32 R10, R43, R5, 0x1, P6 ;  /* 0x000000052b0a7211 */ /* 0x001fca00030f0eff */
[----:B------:R0:W-:Y:S01]  /*21dd0*/  STL [R1+0x14cc], R10 ;  /* 0x0014cc0a01007387 */ /* 0x0001e20000100800 */
[----:B------:R-:W-:-:S03]  /*21de0*/  LEA R11, P6, R37, R6, 0x1 ;  /* 0x00000006250b7211 */ /* 0x000fc600078c08ff */
[----:B0-----:R-:W3:Y:S01]  /*21df0*/  LDL.LU R10, [R1+0x70] ;  /* 0x00007000010a7983 */ /* 0x001ee20000300800 */
[----:B------:R-:W-:-:S03]  /*21e00*/  LEA.HI.X.SX32 R9, R41, R5, 0x1, P4 ;  /* 0x0000000529097211 */ /* 0x000fc600020f0eff */
[----:B------:R0:W-:Y:S04]  /*21e10*/  STL [R1+0x1500], R11 ;  /* 0x0015000b01007387 */ /* 0x0001e80000100800 */
[----:B------:R-:W-:Y:S01]  /*21e20*/  STL [R1+0x14dc], R9 ;  /* 0x0014dc0901007387 */ /* 0x000fe20000100800 */
[----:B0-----:R-:W-:-:S05]  /*21e30*/  LEA R11, P4, R35, R6, 0x1 ;  /* 0x00000006230b7211 */ /* 0x001fca00078808ff */
[----:B------:R0:W-:Y:S04]  /*21e40*/  STL [R1+0x1510], R11 ;  /* 0x0015100b01007387 */ /* 0x0001e80000100800 */
[----:B0-----:R-:W4:Y:S01]  /*21e50*/  LDL.LU R11, [R1+0x58] ;  /* 0x00005800010b7983 */ /* 0x001f220000300800 */
[----:B------:R-:W-:Y:S02]  /*21e60*/  LEA.HI.X.SX32 R12, R39, R5, 0x1, P5 ;  /* 0x00000005270c7211 */ /* 0x000fe400028f0eff */
[----:B------:R-:W-:-:S03]  /*21e70*/  LEA R9, P5, R33, R6, 0x1 ;  /* 0x0000000621097211 */ /* 0x000fc600078a08ff */
[----:B------:R0:W-:Y:S04]  /*21e80*/  STL [R1+0x14ec], R12 ;  /* 0x0014ec0c01007387 */ /* 0x0001e80000100800 */
[----:B------:R1:W-:Y:S01]  /*21e90*/  STL [R1+0x1520], R9 ;  /* 0x0015200901007387 */ /* 0x0003e20000100800 */
[-C--:B------:R-:W-:Y:S02]  /*21ea0*/  LEA.HI.X.SX32 R44, R35, R5.reuse, 0x1, P4 ;  /* 0x00000005232c7211 */ /* 0x080fe400020f0eff */
[----:B0-----:R-:W-:Y:S02]  /*21eb0*/  LEA.HI.X.SX32 R12, R37, R5, 0x1, P6 ;  /* 0x00000005250c7211 */ /* 0x001fe400030f0eff */
[----:B-1----:R-:W-:-:S03]  /*21ec0*/  LEA R9, P6, R31, R6, 0x1 ;  /* 0x000000061f097211 */ /* 0x002fc600078c08ff */
[----:B------:R0:W-:Y:S04]  /*21ed0*/  STL [R1+0x14fc], R12 ;  /* 0x0014fc0c01007387 */ /* 0x0001e80000100800 */
[----:B------:R1:W-:Y:S01]  /*21ee0*/  STL [R1+0x1530], R9 ;  /* 0x0015300901007387 */ /* 0x0003e20000100800 */
[----:B0-----:R-:W-:-:S03]  /*21ef0*/  LEA R12, P4, R29, R6, 0x1 ;  /* 0x000000061d0c7211 */ /* 0x001fc600078808ff */
[----:B------:R0:W-:Y:S01]  /*21f00*/  STL [R1+0x150c], R44 ;  /* 0x00150c2c01007387 */ /* 0x0001e20000100800 */
[----:B-1----:R-:W-:-:S03]  /*21f10*/  LEA.HI.X.SX32 R9, R33, R5, 0x1, P5 ;  /* 0x0000000521097211 */ /* 0x002fc600028f0eff */
[----:B------:R-:W4:Y:S04]  /*21f20*/  LDL.LU R60, [R1+0x1ec] ;  /* 0x0001ec00013c7983 */ /* 0x000f280000300800 */
[----:B------:R1:W-:Y:S01]  /*21f30*/  STL [R1+0x1540], R12 ;  /* 0x0015400c01007387 */ /* 0x0003e20000100800 */
[----:B0-----:R-:W-:-:S03]  /*21f40*/  LEA R44, P5, R27, R6, 0x1 ;  /* 0x000000061b2c7211 */ /* 0x001fc600078a08ff */
[----:B------:R0:W-:Y:S01]  /*21f50*/  STL [R1+0x151c], R9 ;  /* 0x00151c0901007387 */ /* 0x0001e20000100800 */
[----:B-1----:R-:W-:-:S03]  /*21f60*/  LEA.HI.X.SX32 R12, R31, R5, 0x1, P6 ;  /* 0x000000051f0c7211 */ /* 0x002fc600030f0eff */
[----:B------:R1:W-:Y:S01]  /*21f70*/  STL [R1+0x1550], R44 ;  /* 0x0015502c01007387 */ /* 0x0003e20000100800 */
[----:B0-----:R-:W-:-:S03]  /*21f80*/  LEA R9, P6, R22, R6, 0x1 ;  /* 0x0000000616097211 */ /* 0x001fc600078c08ff */
[----:B------:R0:W-:Y:S04]  /*21f90*/  STL [R1+0x152c], R12 ;  /* 0x00152c0c01007387 */ /* 0x0001e80000100800 */
[----:B------:R0:W-:Y:S01]  /*21fa0*/  STL [R1+0x1560], R9 ;  /* 0x0015600901007387 */ /* 0x0001e20000100800 */
[----:B-1----:R-:W-:Y:S02]  /*21fb0*/  LEA.HI.X.SX32 R44, R29, R5, 0x1, P4 ;  /* 0x000000051d2c7211 */ /* 0x002fe400020f0eff */
[----:B0-----:R-:W-:-:S03]  /*21fc0*/  LEA R12, P4, R20, R6, 0x1 ;  /* 0x00000006140c7211 */ /* 0x001fc600078808ff */
[----:B------:R0:W-:Y:S01]  /*21fd0*/  STL [R1+0x153c], R44 ;  /* 0x00153c2c01007387 */ /* 0x0001e20000100800 */
[-C--:B------:R-:W-:Y:S02]  /*21fe0*/  LEA.HI.X.SX32 R9, R27, R5.reuse, 0x1, P5 ;  /* 0x000000051b097211 */ /* 0x080fe400028f0eff */
[----:B------:R-:W-:Y:S01]  /*21ff0*/  LEA R48, P5, R18, R6, 0x1 ;  /* 0x0000000612307211 */ /* 0x000fe200078a08ff */
[----:B0-----:R-:W4:Y:S04]  /*22000*/  LDL.LU R44, [R1+0x1f0] ;  /* 0x0001f000012c7983 */ /* 0x001f280000300800 */
[----:B------:R-:W-:Y:S04]  /*22010*/  STL [R1+0x1570], R12 ;  /* 0x0015700c01007387 */ /* 0x000fe80000100800 */
[----:B------:R0:W-:Y:S04]  /*22020*/  STL [R1+0x154c], R9 ;  /* 0x00154c0901007387 */ /* 0x0001e80000100800 */
[----:B------:R1:W-:Y:S01]  /*22030*/  STL [R1+0x1580], R48 ;  /* 0x0015803001007387 */ /* 0x0003e20000100800 */
[----:B0-----:R-:W-:-:S02]  /*22040*/  LEA.HI.X.SX32 R9, R22, R5, 0x1, P6 ;  /* 0x0000000516097211 */ /* 0x001fc400030f0eff */
[-C--:B------:R-:W-:Y:S02]  /*22050*/  LEA R12, P6, R13, R6.reuse, 0x1 ;  /* 0x000000060d0c7211 */ /* 0x080fe400078c08ff */
[----:B-1----:R-:W-:Y:S01]  /*22060*/  LEA.HI.X.SX32 R48, R20, R5, 0x1, P4 ;  /* 0x0000000514307211 */ /* 0x002fe200020f0eff */
[----:B------:R0:W-:Y:S04]  /*22070*/  STL [R1+0x155c], R9 ;  /* 0x00155c0901007387 */ /* 0x0001e80000100800 */
[----:B------:R1:W-:Y:S01]  /*22080*/  STL [R1+0x1590], R12 ;  /* 0x0015900c01007387 */ /* 0x0003e20000100800 */
[----:B0-----:R-:W-:-:S03]  /*22090*/  LEA R9, P4, R15, R6, 0x1 ;  /* 0x000000060f097211 */ /* 0x001fc600078808ff */
[----:B------:R0:W-:Y:S01]  /*220a0*/  STL [R1+0x156c], R48 ;  /* 0x00156c3001007387 */ /* 0x0001e20000100800 */
[----:B-1----:R-:W-:-:S03]  /*220b0*/  LEA.HI.X.SX32 R12, R18, R5, 0x1, P5 ;  /* 0x00000005120c7211 */ /* 0x002fc600028f0eff */
[----:B------:R1:W-:Y:S01]  /*220c0*/  STL [R1+0x15a0], R9 ;  /* 0x0015a00901007387 */ /* 0x0003e20000100800 */
[----:B0-----:R-:W-:-:S03]  /*220d0*/  LEA R48, P5, R17, R6, 0x1 ;  /* 0x0000000611307211 */ /* 0x001fc600078a08ff */
[----:B-1----:R-:W4:Y:S04]  /*220e0*/  LDL.LU R9, [R1+0x1f4] ;  /* 0x0001f40001097983 */ /* 0x002f280000300800 */
[----:B------:R0:W-:Y:S04]  /*220f0*/  STL [R1+0x157c], R12 ;  /* 0x00157c0c01007387 */ /* 0x0001e80000100800 */
[----:B------:R-:W-:Y:S01]  /*22100*/  STL [R1+0x15b0], R48 ;  /* 0x0015b03001007387 */ /* 0x000fe20000100800 */
[----:B0-----:R-:W-:-:S03]  /*22110*/  LEA.HI.X.SX32 R12, R13, R5, 0x1, P6 ;  /* 0x000000050d0c7211 */ /* 0x001fc600030f0eff */
[----:B------:R-:W4:Y:S04]  /*22120*/  LDL R13, [R1+0x5b4] ;  /* 0x0005b400010d7983 */ /* 0x000f280000100800 */
[----:B------:R0:W-:Y:S04]  /*22130*/  STL [R1+0x158c], R12 ;  /* 0x00158c0c01007387 */ /* 0x0001e80000100800 */
[----:B0-----:R-:W4:Y:S01]  /*22140*/  LDL R12, [R1+0x5b8] ;  /* 0x0005b800010c7983 */ /* 0x001f220000100800 */
[----:B--2---:R-:W-:-:S05]  /*22150*/  LEA R48, P6, R58, R6, 0x1 ;  /* 0x000000063a307211 */ /* 0x004fca00078c08ff */
[----:B------:R0:W-:Y:S02]  /*22160*/  STL [R1+0x5c8], R48 ;  /* 0x0005c83001007387 */ /* 0x0001e40000100800 */
[----:B0-----:R-:W-:-:S05]  /*22170*/  LEA.HI.X.SX32 R48, R15, R5, 0x1, P4 ;  /* 0x000000050f307211 */ /* 0x001fca00020f0eff */
[----:B------:R3:W-:Y:S02]  /*22180*/  STL [R1+0x159c], R48 ;  /* 0x00159c3001007387 */ /* 0x0007e40000100800 */
[----:B---3--:R-:W-:-:S05]  /*22190*/  LEA R48, P4, R10, R6, 0x1 ;  /* 0x000000060a307211 */ /* 0x008fca00078808ff */
[----:B------:R0:W-:Y:S01]  /*221a0*/  STL [R1+0x11ac], R48 ;  /* 0x0011ac3001007387 */ /* 0x0001e20000100800 */
[-C--:B------:R-:W-:Y:S02]  /*221b0*/  LEA.HI.X.SX32 R58, R58, R5.reuse, 0x1, P6 ;  /* 0x000000053a3a7211 */ /* 0x080fe400030f0eff */
[----:B0-----:R-:W-:-:S05]  /*221c0*/  LEA.HI.X.SX32 R48, R17, R5, 0x1, P5 ;  /* 0x0000000511307211 */ /* 0x001fca00028f0eff */
[----:B------:R0:W-:Y:S02]  /*221d0*/  STL [R1+0x15ac], R48 ;  /* 0x0015ac3001007387 */ /* 0x0001e40000100800 */
[----:B0-----:R-:W-:-:S05]  /*221e0*/  LEA R48, P5, R3, R6, 0x1 ;  /* 0x0000000603307211 */ /* 0x001fca00078a08ff */
[----:B------:R0:W-:Y:S04]  /*221f0*/  STL [R1+0x11c4], R48 ;  /* 0x0011c43001007387 */ /* 0x0001e80000100800 */
[----:B0-----:R-:W2:Y:S04]  /*22200*/  LDL.LU R48, [R1+0x1e1c] ;  /* 0x001e1c0001307983 */ /* 0x001ea80000300800 */
[----:B------:R4:W-:Y:S02]  /*22210*/  STL [R1+0x5c4], R58 ;  /* 0x0005c43a01007387 */ /* 0x0009e40000100800 */
[----:B----4-:R-:W-:-:S05]  /*22220*/  LEA R58, P6, R11, R6, 0x1 ;  /* 0x000000060b3a7211 */ /* 0x010fca00078c08ff */
[----:B------:R0:W-:Y:S04]  /*22230*/  STL [R1+0x11dc], R58 ;  /* 0x0011dc3a01007387 */ /* 0x0001e80000100800 */
[----:B0-----:R-:W3:Y:S01]  /*22240*/  LDL.LU R58, [R1+0x1e18] ;  /* 0x001e1800013a7983 */ /* 0x001ee20000300800 */
[-C--:B------:R-:W-:Y:S02]  /*22250*/  LEA.HI.X.SX32 R10, R10, R5.reuse, 0x1, P4 ;  /* 0x000000050a0a7211 */ /* 0x080fe400020f0eff */
[----:B------:R-:W-:-:S03]  /*22260*/  LEA.HI.X.SX32 R3, R3, R5, 0x1, P5 ;  /* 0x0000000503037211 */ /* 0x000fc600028f0eff */
[----:B------:R3:W-:Y:S01]  /*22270*/  STL [R1+0x11a8], R10 ;  /* 0x0011a80a01007387 */ /* 0x0007e20000100800 */
[----:B------:R-:W-:Y:S02]  /*22280*/  LEA.HI.X.SX32 R11, R11, R5, 0x1, P6 ;  /* 0x000000050b0b7211 */ /* 0x000fe400030f0eff */
[----:B------:R-:W-:Y:S02]  /*22290*/  ISETP.GE.AND P6, PT, R60, RZ, PT ;  /* 0x000000ff3c00720c */ /* 0x000fe40003fc6270 */
[----:B---3--:R-:W-:-:S05]  /*222a0*/  LEA R10, P4, R58, R6, 0x1 ;  /* 0x000000063a0a7211 */ /* 0x008fca00078808ff */
[----:B------:R0:W-:Y:S04]  /*222b0*/  STL [R1+0x11f4], R10 ;  /* 0x0011f40a01007387 */ /* 0x0001e80000100800 */
[----:B0-----:R-:W3:Y:S04]  /*222c0*/  LDL.LU R10, [R1+0x1e14] ;  /* 0x001e1400010a7983 */ /* 0x001ee80000300800 */
[----:B------:R-:W-:Y:S04]  /*222d0*/  STL [R1+0x11c0], R3 ;  /* 0x0011c00301007387 */ /* 0x000fe80000100800 */
[----:B------:R0:W-:Y:S04]  /*222e0*/  STL [R1+0x11d8], R11 ;  /* 0x0011d80b01007387 */ /* 0x0001e80000100800 */
[----:B0-----:R-:W4:Y:S04]  /*222f0*/  LDL.LU R11, [R1+0x1e10] ;  /* 0x001e1000010b7983 */ /* 0x001f280000300800 */
[----:B------:R-:W2:Y:S01]  /*22300*/  LDL.LU R60, [R1+0x1e0c] ;  /* 0x001e0c00013c7983 */ /* 0x000ea20000300800 */
[----:B------:R-:W-:-:S02]  /*22310*/  LEA.HI.X.SX32 R58, R58, R5, 0x1, P4 ;  /* 0x000000053a3a7211 */ /* 0x000fc400020f0eff */
[----:B----4-:R-:W-:-:S06]  /*22320*/  PRMT R11, RZ, 0x7610, R11 ;  /* 0x00007610ff0b7816 */ /* 0x010fcc000000000b */
[----:B------:R-:W4:Y:S01]  /*22330*/  @P2 LDG.E.U16 R11, desc[UR16][R12.64] ;  /* 0x000000100c0b2981 */ /* 0x000f22000c1e1500 */
[----:B---3--:R-:W-:-:S04]  /*22340*/  LEA R3, P5, R10, R6, 0x1 ;  /* 0x000000060a037211 */ /* 0x008fc800078a08ff */
[----:B------:R-:W-:Y:S01]  /*22350*/  LEA.HI.X.SX32 R10, R10, R5, 0x1, P5 ;  /* 0x000000050a0a7211 */ /* 0x000fe200028f0eff */
[----:B------:R-:W-:Y:S04]  /*22360*/  STL [R1+0x120c], R3 ;  /* 0x00120c0301007387 */ /* 0x000fe80000100800 */
[----:B------:R-:W-:Y:S04]  /*22370*/  STL [R1+0x1da8], R3 ;  /* 0x001da80301007387 */ /* 0x000fe80000100800 */
[----:B------:R-:W-:Y:S04]  /*22380*/  STL [R1+0x11f0], R58 ;  /* 0x0011f03a01007387 */ /* 0x000fe80000100800 */
[----:B------:R-:W-:Y:S04]  /*22390*/  STL [R1+0x1dac], R6 ;  /* 0x001dac0601007387 */ /* 0x000fe80000100800 */
[----:B------:R0:W-:Y:S02]  /*223a0*/  STL [R1+0x1208], R10 ;  /* 0x0012080a01007387 */ /* 0x0001e40000100800 */
[----:B0-----:R-:W0:Y:S01]  /*223b0*/  S2R R10, SR_TID.X ;  /* 0x00000000000a7919 */ /* 0x001e220000002100 */
[----:B--2---:R-:W-:-:S04]  /*223c0*/  LEA R58, P4, R60, R6, 0x1 ;  /* 0x000000063c3a7211 */ /* 0x004fc800078808ff */
[----:B------:R-:W-:Y:S02]  /*223d0*/  LEA.HI.X.SX32 R60, R60, R5, 0x1, P4 ;  /* 0x000000053c3c7211 */ /* 0x000fe400020f0eff */
[----:B------:R-:W-:Y:S02]  /*223e0*/  ISETP.GE.AND P4, PT, R9, RZ, PT ;  /* 0x000000ff0900720c */ /* 0x000fe40003f86270 */
[----:B------:R-:W1:Y:S01]  /*223f0*/  LDC R9, c[0x0][0x3a0] ;  /* 0x0000e800ff097b82 */ /* 0x000e620000000800 */
[----:B------:R-:W-:Y:S01]  /*22400*/  ISETP.GE.AND P5, PT, R44, RZ, PT ;  /* 0x000000ff2c00720c */ /* 0x000fe20003fa6270 */
[----:B------:R-:W-:Y:S04]  /*22410*/  STL [R1+0x1220], R58 ;  /* 0x0012203a01007387 */ /* 0x000fe80000100800 */
[----:B------:R-:W-:Y:S04]  /*22420*/  STL [R1+0x1db0], R58 ;  /* 0x001db03a01007387 */ /* 0x000fe80000100800 */
[----:B------:R-:W-:Y:S01]  /*22430*/  STL [R1+0x1db4], R5 ;  /* 0x001db40501007387 */ /* 0x000fe20000100800 */
[----:B0-----:R-:W-:-:S04]  /*22440*/  SHF.R.U32.HI R10, RZ, 0x6, R10 ;  /* 0x00000006ff0a7819 */ /* 0x001fc8000001160a */
[----:B------:R-:W-:-:S04]  /*22450*/  SGXT.U32 R10, R10, 0x1 ;  /* 0x000000010a0a781a */ /* 0x000fc80000000000 */
[----:B------:R-:W-:-:S04]  /*22460*/  LOP3.LUT R44, R10, 0x7e, RZ, 0xfc, !PT ;  /* 0x0000007e0a2c7812 */ /* 0x000fc800078efcff */
[----:B-1----:R-:W-:Y:S02]  /*22470*/  ISETP.LT.AND P0, PT, R44, R9, P0 ;  /* 0x000000092c00720c */ /* 0x002fe40000701270 */
[----:B------:R-:W2:Y:S04]  /*22480*/  LDL.LU R44, [R1+0x1e08] ;  /* 0x001e0800012c7983 */ /* 0x000ea80000300800 */
[----:B------:R-:W-:Y:S04]  /*22490*/  STL [R1+0x6e4], R60 ;  /* 0x0006e43c01007387 */ /* 0x000fe80000100800 */
[----:B------:R-:W-:Y:S04]  /*224a0*/  STL [R1+0x1db8], R60 ;  /* 0x001db83c01007387 */ /* 0x000fe80000100800 */
[----:B----4-:R0:W-:Y:S04]  /*224b0*/  STL [R1+0x3c8], R11 ;  /* 0x0003c80b01007387 */ /* 0x0101e80000100800 */
[----:B0-----:R-:W3:Y:S04]  /*224c0*/  LDL.LU R11, [R1+0x1e04] ;  /* 0x001e0400010b7983 */ /* 0x001ee80000300800 */
[----:B------:R-:W4:Y:S04]  /*224d0*/  LDL R12, [R1+0x614] ;  /* 0x00061400010c7983 */ /* 0x000f280000100800 */
[----:B------:R-:W4:Y:S01]  /*224e0*/  LDL R13, [R1+0x618] ;  /* 0x00061800010d7983 */ /* 0x000f220000100800 */
[----:B--2---:R-:W-:-:S02]  /*224f0*/  PRMT R44, RZ, 0x7610, R44 ;  /* 0x00007610ff2c7816 */ /* 0x004fc4000000002c */
[----:B----4-:R-:W-:-:S04]  /*22500*/  @P2 LOP3.LUT R13, R13, R12, RZ, 0x3c, !PT ;  /* 0x0000000c0d0d2212 */ /* 0x010fc800078e3cff */
[----:B------:R-:W-:-:S04]  /*22510*/  @P2 LOP3.LUT R12, R13, R12, RZ, 0x3c, !PT ;  /* 0x0000000c0d0c2212 */ /* 0x000fc800078e3cff */
[----:B------:R-:W-:-:S05]  /*22520*/  @P2 LOP3.LUT R13, R13, R12, RZ, 0x3c, !PT ;  /* 0x0000000c0d0d2212 */ /* 0x000fca00078e3cff */
[----:B------:R-:W2:Y:S04]  /*22530*/  @P2 LDG.E.U16 R44, desc[UR16][R12.64] ;  /* 0x000000100c2c2981 */ /* 0x000ea8000c1e1500 */
[----:B--2---:R0:W-:Y:S04]  /*22540*/  STL [R1+0x3c4], R44 ;  /* 0x0003c42c01007387 */ /* 0x0041e80000100800 */
[----:B0-----:R-:W2:Y:S04]  /*22550*/  LDL.LU R44, [R1+0x1e00] ;  /* 0x001e0000012c7983 */ /* 0x001ea80000300800 */
[----:B------:R-:W4:Y:S04]  /*22560*/  LDL R12, [R1+0x11b0] ;  /* 0x0011b000010c7983 */ /* 0x000f280000100800 */
[----:B------:R-:W4:Y:S01]  /*22570*/  LDL R13, [R1+0x11b4] ;  /* 0x0011b400010d7983 */ /* 0x000f220000100800 */
[----:B---3--:R-:W-:-:S02]  /*22580*/  PRMT R11, RZ, 0x7610, R11 ;  /* 0x00007610ff0b7816 */ /* 0x008fc4000000000b */
[----:B----4-:R-:W-:-:S04]  /*22590*/  @P2 LOP3.LUT R13, R13, R12, RZ, 0x3c, !PT ;  /* 0x0000000c0d0d2212 */ /* 0x010fc800078e3cff */
[----:B------:R-:W-:-:S04]  /*225a0*/  @P2 LOP3.LUT R12, R13, R12, RZ, 0x3c, !PT ;  /* 0x0000000c0d0c2212 */ /* 0x000fc800078e3cff */
[----:B------:R-:W-:-:S05]  /*225b0*/  @P2 LOP3.LUT R13, R13, R12, RZ, 0x3c, !PT ;  /* 0x0000000c0d0d2212 */ /* 0x000fca00078e3cff */
[----:B------:R-:W3:Y:S04]  /*225c0*/  @P2 LDG.E.U16 R11, desc[UR16][R12.64] ;  /* 0x000000100c0b2981 */ /* 0x000ee8000c1e1500 */
[----:B---3--:R0:W-:Y:S04]  /*225d0*/  STL [R1+0x3b8], R11 ;  /* 0x0003b80b01007387 */ /* 0x0081e80000100800 */
        /* <DEDUP_REMOVED lines=12> */
[----:B------:R-:W-:-:S02]  /*226a0*/  PRMT R80, RZ, 0x7610, R80 ;  /* 0x00007610ff507816 */ /* 0x000fc40000000050 */
[----:B----4-:R-:W-:-:S04]  /*226b0*/  @P2 LOP3.LUT R13, R13, R12, RZ, 0x3c, !PT ;  /* 0x0000000c0d0d2212 */ /* 0x010fc800078e3cff */
[----:B------:R-:W-:-:S04]  /*226c0*/  @P2 LOP3.LUT R12, R13, R12, RZ, 0x3c, !PT ;  /* 0x0000000c0d0c2212 */ /* 0x000fc800078e3cff */
[----:B------:R-:W-:-:S05]  /*226d0*/  @P2 LOP3.LUT R13, R13, R12, RZ, 0x3c, !PT ;  /* 0x0000000c0d0d2212 */ /* 0x000fca00078e3cff */
[----:B------:R0:W4:Y:S04]  /*226e0*/  @P2 LDG.E.U16 R80, desc[UR16][R12.64] ;  /* 0x000000100c502981 */ /* 0x000128000c1e1500 */
[----:B------:R-:W0:Y:S04]  /*226f0*/  LDL R12, [R1+0x11f8] ;  /* 0x0011f800010c7983 */ /* 0x000e280000100800 */
[----:B------:R-:W0:Y:S01]  /*22700*/  LDL R13, [R1+0x11fc] ;  /* 0x0011fc00010d7983 */ /* 0x000e220000100800 */
[----:B---3--:R-:W-:Y:S02]  /*22710*/  PRMT R11, RZ, 0x7610, R11 ;  /* 0x00007610ff0b7816 */ /* 0x008fe4000000000b */
[----:B0-----:R-:W-:-:S04]  /*22720*/  @P2 LOP3.LUT R13, R13, R12, RZ, 0x3c, !PT ;  /* 0x0000000c0d0d2212 */ /* 0x001fc800078e3cff */
[----:B------:R-:W-:-:S04]  /*22730*/  @P2 LOP3.LUT R12, R13, R12, RZ, 0x3c, !PT ;  /* 0x0000000c0d0c2212 */ /* 0x000fc800078e3cff */
[----:B------:R-:W-:-:S05]  /*22740*/  @P2 LOP3.LUT R13, R13, R12, RZ, 0x3c, !PT ;  /* 0x0000000c0d0d2212 */ /* 0x000fca00078e3cff */
[----:B------:R-:W3:Y:S04]  /*22750*/  @P2 LDG.E.U16 R11, desc[UR16][R12.64] ;  /* 0x000000100c0b2981 */ /* 0x000ee8000c1e1500 */
[----:B----4-:R0:W-:Y:S04]  /*22760*/  STL [R1+0x3a8], R80 ;  /* 0x0003a85001007387 */ /* 0x0101e80000100800 */
[----:B0-----:R-:W4:Y:S04]  /*22770*/  LDL R80, [R1+0x1278] ;  /* 0x0012780001507983 */ /* 0x001f280000100800 */
[----:B---3--:R0:W-:Y:S04]  /*22780*/  STL [R1+0x39c], R11 ;  /* 0x00039c0b01007387 */ /* 0x0081e80000100800 */
[----:B0-----:R-:W3:Y:S04]  /*22790*/  LDL.LU R11, [R1+0x1df4] ;  /* 0x001df400010b7983 */ /* 0x001ee80000300800 */
[----:B------:R-:W3:Y:S04]  /*227a0*/  LDL R12, [R1+0x1210] ;  /* 0x00121000010c7983 */ /* 0x000ee80000100800 */
[----:B------:R-:W3:Y:S01]  /*227b0*/  LDL R13, [R1+0x1214] ;  /* 0x00121400010d7983 */ /* 0x000ee20000100800 */
[----:B--2---:R-:W-:-:S02]  /*227c0*/  PRMT R44, RZ, 0x7610, R44 ;  /* 0x00007610ff2c7816 */ /* 0x004fc4000000002c */
[----:B---3--:R-:W-:-:S04]  /*227d0*/  @P2 LOP3.LUT R13, R13, R12, RZ, 0x3c, !PT ;  /* 0x0000000c0d0d2212 */ /* 0x008fc800078e3cff */
[----:B------:R-:W-:-:S04]  /*227e0*/  @P2 LOP3.LUT R12, R13, R12, RZ, 0x3c, !PT ;  /* 0x0000000c0d0c2212 */ /* 0x000fc800078e3cff */
[----:B------:R-:W-:-:S05]  /*227f0*/  @P2 LOP3.LUT R13, R13, R12, RZ, 0x3c, !PT ;  /* 0x0000000c0d0d2212 */ /* 0x000fca00078e3cff */
[----:B------:R-:W2:Y:S04]  /*22800*/  @P2 LDG.E.U16 R44, desc[UR16][R12.64] ;  /* 0x000000100c2c2981 */ /* 0x000ea8000c1e1500 */
[----:B--2---:R0:W-:Y:S04]  /*22810*/  STL [R1+0x398], R44 ;  /* 0x0003982c01007387 */ /* 0x0041e80000100800 */
[----:B0-----:R-:W2:Y:S04]  /*22820*/  LDL.LU R44, [R1+0x1df0] ;  /* 0x001df000012c7983 */ /* 0x001ea80000300800 */
[----:B------:R-:W3:Y:S04]  /*22830*/  LDL R12, [R1+0x1224] ;  /* 0x00122400010c7983 */ /* 0x000ee80000100800 */
[----:B------:R-:W3:Y:S01]  /*22840*/  LDL R13, [R1+0x1228] ;  /* 0x00122800010d7983 */ /* 0x000ee20000100800 */
[----:B------:R-:W-:-:S02]  /*22850*/  PRMT R11, RZ, 0x7610, R11 ;  /* 0x00007610ff0b7816 */ /* 0x000fc4000000000b */
[----:B---3--:R-:W-:-:S04]  /*22860*/  @P2 LOP3.LUT R13, R13, R12, RZ, 0x3c, !PT ;  /* 0x0000000c0d0d2212 */ /* 0x008fc800078e3cff */
[----:B------:R-:W-:-:S04]  /*22870*/  @P2 LOP3.LUT R12, R13, R12, RZ, 0x3c, !PT ;  /* 0x0000000c0d0c2212 */ /* 0x000fc800078e3cff */
[----:B------:R-:W-:-:S05]  /*22880*/  @P2 LOP3.LUT R13, R13, R12, RZ, 0x3c, !PT ;  /* 0x0000000c0d0d2212 */ /* 0x000fca00078e3cff */
[----:B------:R-:W3:Y:S04]  /*22890*/  @P2 LDG.E.U16 R11, desc[UR16][R12.64] ;  /* 0x000000100c0b2981 */ /* 0x000ee8000c1e1500 */
        /* <DEDUP_REMOVED lines=18> */
[----:B------:R-:W2:Y:S04]  /*229c0*/  LDL R12, [R1+0x1254] ;  /* 0x00125400010c7983 */ /* 0x000ea80000100800 */
[----:B------:R-:W2:Y:S01]  /*229d0*/  LDL R13, [R1+0x1258] ;  /* 0x00125800010d7983 */ /* 0x000ea20000100800 */
[----:B------:R-:W-:-:S03]  /*229e0*/  PRMT R77, RZ, 0x7610, R77 ;  /* 0x00007610ff4d7816 */ /* 0x000fc6000000004d */
[----:B---3--:R0:W-:Y:S01]  /*229f0*/  STL [R1+0x378], R75 ;  /* 0x0003784b01007387 */ /* 0x0081e20000100800 */
[----:B------:R-:W-:-:S03]  /*22a00*/  PRMT R11, RZ, 0x7610, R11 ;  /* 0x00007610ff0b7816 */ /* 0x000fc6000000000b */
[----:B0-----:R-:W3:Y:S01]  /*22a10*/  LDL R75, [R1+0x12b8] ;  /* 0x0012b800014b7983 */ /* 0x001ee20000100800 */
[----:B--2---:R-:W-:-:S04]  /*22a20*/  @P2 LOP3.LUT R13, R13, R12, RZ, 0x3c, !PT ;  /* 0x0000000c0d0d2212 */ /* 0x004fc800078e3cff */
[----:B------:R-:W-:-:S04]  /*22a30*/  @P2 LOP3.LUT R12, R13, R12, RZ, 0x3c, !PT ;  /* 0x0000000c0d0c2212 */ /* 0x000fc800078e3cff */
[----:B------:R-:W-:-:S05]  /*22a40*/  @P2 LOP3.LUT R13, R13, R12, RZ, 0x3c, !PT ;  /* 0x0000000c0d0d2212 */ /* 0x000fca00078e3cff */
[----:B------:R0:W2:Y:S04]  /*22a50*/  @P2 LDG.E.U16 R77, desc[UR16][R12.64] ;  /* 0x000000100c4d2981 */ /* 0x0000a8000c1e1500 */
[----:B------:R-:W0:Y:S04]  /*22a60*/  LDL R12, [R1+0x1264] ;  /* 0x00126400010c7983 */ /* 0x000e280000100800 */
[----:B------:R-:W0:Y:S02]  /*22a70*/  LDL R13, [R1+0x1268] ;  /* 0x00126800010d7983 */ /* 0x000e240000100800 */
[----:B0-----:R-:W-:-:S04]  /*22a80*/  @P2 LOP3.LUT R13, R13, R12, RZ, 0x3c, !PT ;  /* 0x0000000c0d0d2212 */ /* 0x001fc800078e3cff */
[----:B------:R-:W-:-:S04]  /*22a90*/  @P2 LOP3.LUT R12, R13, R12, RZ, 0x3c, !PT ;  /* 0x0000000c0d0c2212 */ /* 0x000fc800078e3cff */
[----:B------:R-:W-:-:S05]  /*22aa0*/  @P2 LOP3.LUT R13, R13, R12, RZ, 0x3c, !PT ;  /* 0x0000000c0d0d2212 */ /* 0x000fca00078e3cff */
[----:B------:R-:W3:Y:S04]  /*22ab0*/  @P2 LDG.E.U16 R11, desc[UR16][R12.64] ;  /* 0x000000100c0b2981 */ /* 0x000ee8000c1e1500 */
[----:B--2---:R0:W-:Y:S04]  /*22ac0*/  STL [R1+0x370], R77 ;  /* 0x0003704d01007387 */ /* 0x0041e80000100800 */
[----:B0-----:R-:W2:Y:S04]  /*22ad0*/  LDL R77, [R1+0x12c8] ;  /* 0x0012c800014d7983 */ /* 0x001ea80000100800 */
[----:B---3--:R0:W-:Y:S04]  /*22ae0*/  STL [R1+0x36c], R11 ;  /* 0x00036c0b01007387 */ /* 0x0081e80000100800 */
[----:B0-----:R-:W3:Y:S04]  /*22af0*/  LDL.LU R11, [R1+0x1de4] ;  /* 0x001de400010b7983 */ /* 0x001ee80000300800 */
[----:B------:R-:W2:Y:S01]  /*22b00*/  LDL R13, [R1+0x1274] ;  /* 0x00127400010d7983 */ /* 0x000ea20000100800 */
[----:B------:R-:W-:Y:S01]  /*22b10*/  PRMT R44, RZ, 0x7610, R44 ;  /* 0x00007610ff2c7816 */ /* 0x000fe2000000002c */
[----:B----4-:R-:W-:-:S02]  /*22b20*/  @P2 IMAD.MOV.U32 R12, RZ, RZ, R80 ;  /* 0x000000ffff0c2224 */ /* 0x010fc400078e0050 */
[----:B------:R-:W4:Y:S04]  /*22b30*/  LDL R80, [R1+0x12d8] ;  /* 0x0012d80001507983 */ /* 0x000f280000100800 */
[----:B--2---:R-:W2:Y:S04]  /*22b40*/  @P2 LDG.E.U16 R44, desc[UR16][R12.64] ;  /* 0x000000100c2c2981 */ /* 0x004ea8000c1e1500 */
[----:B--2---:R0:W-:Y:S04]  /*22b50*/  STL [R1+0x360], R44 ;  /* 0x0003602c01007387 */ /* 0x0041e80000100800 */
[----:B0-----:R-:W2:Y:S04]  /*22b60*/  LDL.LU R44, [R1+0x1de0] ;  /* 0x001de000012c7983 */ /* 0x001ea80000300800 */
[----:B------:R-:W2:Y:S04]  /*22b70*/  LDL R12, [R1+0x1284] ;  /* 0x00128400010c7983 */ /* 0x000ea80000100800 */
[----:B------:R-:W2:Y:S01]  /*22b80*/  LDL R13, [R1+0x1288] ;  /* 0x00128800010d7983 */ /* 0x000ea20000100800 */
[----:B------:R-:W-:-:S02]  /*22b90*/  PRMT R84, RZ, 0x7610, R84 ;  /* 0x00007610ff547816 */ /* 0x000fc40000000054 */
[----:B--2---:R-:W-:-:S04]  /*22ba0*/  @P2 LOP3.LUT R13, R13, R12, RZ, 0x3c, !PT ;  /* 0x0000000c0d0d2212 */ /* 0x004fc800078e3cff */
[----:B------:R-:W-:-:S04]  /*22bb0*/  @P2 LOP3.LUT R12, R13, R12, RZ, 0x3c, !PT ;  /* 0x0000000c0d0c2212 */ /* 0x000fc800078e3cff */
[----:B------:R-:W-:-:S05]  /*22bc0*/  @P2 LOP3.LUT R13, R13, R12, RZ, 0x3c, !PT ;  /* 0x0000000c0d0d2212 */ /* 0x000fca00078e3cff */
[----:B------:R-:W2:Y:S04]  /*22bd0*/  @P2 LDG.E.U16 R84, desc[UR16][R12.64] ;  /* 0x000000100c542981 */ /* 0x000ea8000c1e1500 */
[----:B------:R-:W3:Y:S04]  /*22be0*/  LDL R12, [R1+0x1294] ;  /* 0x00129400010c7983 */ /* 0x000ee80000100800 */
[----:B------:R-:W3:Y:S01]  /*22bf0*/  LDL R13, [R1+0x1298] ;  /* 0x00129800010d7983 */ /* 0x000ee20000100800 */
[----:B------:R-:W-:-:S03]  /*22c00*/  PRMT R88, RZ, 0x7610, R88 ;  /* 0x00007610ff587816 */ /* 0x000fc60000000058 */
[----:B--2---:R0:W-:Y:S01]  /*22c10*/  STL [R1+0x358], R84 ;  /* 0x0003585401007387 */ /* 0x0041e20000100800 */
[----:B------:R-:W-:-:S03]  /*22c20*/  PRMT R92, RZ, 0x7610, R92 ;  /* 0x00007610ff5c7816 */ /* 0x000fc6000000005c */
[----:B0-----:R-:W2:Y:S01]  /*22c30*/  LDL R84, [R1+0x12e8] ;  /* 0x0012e80001547983 */ /* 0x001ea20000100800 */
[----:B---3--:R-:W-:-:S04]  /*22c40*/  @P2 LOP3.LUT R13, R13, R12, RZ, 0x3c, !PT ;  /* 0x0000000c0d0d2212 */ /* 0x008fc800078e3cff */
[----:B------:R-:W-:-:S04]  /*22c50*/  @P2 LOP3.LUT R12, R13, R12, RZ, 0x3c, !PT ;  /* 0x0000000c0d0c2212 */ /* 0x000fc800078e3cff */
[----:B------:R-:W-:-:S05]  /*22c60*/  @P2 LOP3.LUT R13, R13, R12, RZ, 0x3c, !PT ;  /* 0x0000000c0d0d2212 */ /* 0x000fca00078e3cff */
[----:B------:R-:W3:Y:S04]  /*22c70*/  @P2 LDG.E.U16 R88, desc[UR16][R12.64] ;  /* 0x000000100c582981 */ /* 0x000ee8000c1e1500 */
[----:B------:R-:W2:Y:S04]  /*22c80*/  LDL R12, [R1+0x12a4] ;  /* 0x0012a400010c7983 */ /* 0x000ea80000100800 */
[----:B------:R-:W2:Y:S04]  /*22c90*/  LDL R13, [R1+0x12a8] ;  /* 0x0012a800010d7983 */ /* 0x000ea80000100800 */
[----:B---3--:R0:W-:Y:S01]  /*22ca0*/  STL [R1+0x350], R88 ;  /* 0x0003505801007387 */ /* 0x0081e20000100800 */
[----:B------:R-:W-:-:S03]  /*22cb0*/  PRMT R73, RZ, 0x7610, R73 ;  /* 0x00007610ff497816 */ /* 0x000fc60000000049 */
[----:B0-----:R-:W3:Y:S01]  /*22cc0*/  LDL R88, [R1+0x12f8] ;  /* 0x0012f80001587983 */ /* 0x001ee20000100800 */
[----:B--2---:R-:W-:-:S04]  /*22cd0*/  @P2 LOP3.LUT R13, R13, R12, RZ, 0x3c, !PT ;  /* 0x0000000c0d0d2212 */ /* 0x004fc800078e3cff */
[----:B------:R-:W-:-:S04]  /*22ce0*/  @P2 LOP3.LUT R12, R13, R12, RZ, 0x3c, !PT ;  /* 0x0000000c0d0c2212 */ /* 0x000fc800078e3cff */
[----:B------:R-:W-:-:S05]  /*22cf0*/  @P2 LOP3.LUT R13, R13, R12, RZ, 0x3c, !PT ;  /* 0x0000000c0d0d2212 */ /* 0x000fca00078e3cff */
[----:B------:R0:W2:Y:S04]  /*22d00*/  @P2 LDG.E.U16 R92, desc[UR16][R12.64] ;  /* 0x000000100c5c2981 */ /* 0x0000a8000c1e1500 */
[----:B------:R-:W3:Y:S01]  /*22d10*/  LDL R13, [R1+0x12b4] ;  /* 0x0012b400010d7983 */ /* 0x000ee20000100800 */
[----:B0-----:R-:W-:-:S03]  /*22d20*/  @P2 IMAD.MOV.U32 R12, RZ, RZ, R75 ;  /* 0x000000ffff0c2224 */ /* 0x001fc600078e004b */
[----:B--2---:R0:W-:Y:S04]  /*22d30*/  STL [R1+0x348], R92 ;  /* 0x0003485c01007387 */ /* 0x0041e80000100800 */
[----:B---3--:R1:W2:Y:S01]  /*22d40*/  @P2 LDG.E.U16 R73, desc[UR16][R12.64] ;  /* 0x000000100c492981 */ /* 0x0082a2000c1e1500 */
[----:B------:R-:W-:-:S03]  /*22d50*/  PRMT R71, RZ, 0x7610, R71 ;  /* 0x00007610ff477816 */ /* 0x000fc60000000047 */
[----:B0-----:R-:W3:Y:S04]  /*22d60*/  LDL R92, [R1+0x1308] ;  /* 0x00130800015c7983 */ /* 0x001ee80000100800 */
[----:B------:R-:W3:Y:S01]  /*22d70*/  LDL R13, [R1+0x12c4] ;  /* 0x0012c400010d7983 */ /* 0x000ee20000100800 */
[----:B-1----:R-:W-:-:S03]  /*22d80*/  @P2 IMAD.MOV.U32 R12, RZ, RZ, R77 ;  /* 0x000000ffff0c2224 */ /* 0x002fc600078e004d */
[----:B--2---:R0:W-:Y:S01]  /*22d90*/  STL [R1+0x340], R73 ;  /* 0x0003404901007387 */ /* 0x0041e20000100800 */
[----:B------:R-:W-:-:S03]  /*22da0*/  PRMT R79, RZ, 0x7610, R79 ;  /* 0x00007610ff4f7816 */ /* 0x000fc6000000004f */
[----:B------:R-:W2:Y:S04]  /*22db0*/  LDL R75, [R1+0x1318] ;  /* 0x00131800014b7983 */ /* 0x000ea80000100800 */
[----:B---3--:R4:W3:Y:S04]  /*22dc0*/  @P2 LDG.E.U16 R71, desc[UR16][R12.64] ;  /* 0x000000100c472981 */ /* 0x0088e8000c1e1500 */
[----:B0-----:R-:W2:Y:S04]  /*22dd0*/  LDL R73, [R1+0x1314] ;  /* 0x0013140001497983 */ /* 0x001ea80000100800 */
[----:B------:R-:W2:Y:S01]  /*22de0*/  LDL R13, [R1+0x12d4] ;  /* 0x0012d400010d7983 */ /* 0x000ea20000100800 */
[----:B----4-:R-:W-:-:S03]  /*22df0*/  @P2 IMAD.MOV.U32 R12, RZ, RZ, R80 ;  /* 0x000000ffff0c2224 */ /* 0x010fc600078e0050 */
[----:B---3--:R0:W-:Y:S01]  /*22e00*/  STL [R1+0x338], R71 ;  /* 0x0003384701007387 */ /* 0x0081e20000100800 */
[----:B------:R-:W-:-:S03]  /*22e10*/  PRMT R82, RZ, 0x7610, R82 ;  /* 0x00007610ff527816 */ /* 0x000fc60000000052 */
[----:B------:R-:W3:Y:S04]  /*22e20*/  LDL R77, [R1+0x1328] ;  /* 0x00132800014d7983 */ /* 0x000ee80000100800 */
[----:B--2---:R1:W2:Y:S04]  /*22e30*/  @P2 LDG.E.U16 R79, desc[UR16][R12.64] ;  /* 0x000000100c4f2981 */ /* 0x0042a8000c1e1500 */
[----:B0-----:R-:W4:Y:S04]  /*22e40*/  LDL R71, [R1+0x1324] ;  /* 0x0013240001477983 */ /* 0x001f280000100800 */
        /* <DEDUP_REMOVED lines=8> */
[----:B-1----:R-:W-:-:S03]  /*22ed0*/  @P2 IMAD.MOV.U32 R12, RZ, RZ, R88 ;  /* 0x000000ffff0c2224 */ /* 0x002fc600078e0058 */
[----:B---3--:R0:W-:Y:S01]  /*22ee0*/  STL [R1+0x324], R82 ;  /* 0x0003245201007387 */ /* 0x0081e20000100800 */
[----:B------:R-:W-:-:S03]  /*22ef0*/  PRMT R90, RZ, 0x7610, R90 ;  /* 0x00007610ff5a7816 */ /* 0x000fc6000000005a */
[----:B------:R-:W3:Y:S04]  /*22f00*/  LDL R84, [R1+0x1348] ;  /* 0x0013480001547983 */ /* 0x000ee80000100800 */
[----:B--2---:R1:W2:Y:S04]  /*22f10*/  @P2 LDG.E.U16 R86, desc[UR16][R12.64] ;  /* 0x000000100c562981 */ /* 0x0042a8000c1e1500 */
[----:B0-----:R-:W2:Y:S04]  /*22f20*/  LDL R82, [R1+0x1344] ;  /* 0x0013440001527983 */ /* 0x001ea80000100800 */
[----:B------:R-:W2:Y:S01]  /*22f30*/  LDL R13, [R1+0x1304] ;  /* 0x00130400010d7983 */ /* 0x000ea20000100800 */
[----:B-1----:R-:W-:-:S05]  /*22f40*/  @P2 IMAD.MOV.U32 R12, RZ, RZ, R92 ;  /* 0x000000ffff0c2224 */ /* 0x002fca00078e005c */
[----:B--2---:R0:W2:Y:S04]  /*22f50*/  @P2 LDG.E.U16 R90, desc[UR16][R12.64] ;  /* 0x000000100c5a2981 */ /* 0x0040a8000c1e1500 */
[----:B------:R1:W-:Y:S04]  /*22f60*/  STL [R1+0x318], R86 ;  /* 0x0003185601007387 */ /* 0x0003e80000100800 */
[----:B------:R-:W3:Y:S04]  /*22f70*/  LDL R88, [R1+0x1358] ;  /* 0x0013580001587983 */ /* 0x000ee80000100800 */
[----:B-1----:R-:W3:Y:S01]  /*22f80*/  LDL R86, [R1+0x1354] ;  /* 0x0013540001567983 */ /* 0x002ee20000100800 */
[----:B------:R-:W-:Y:S01]  /*22f90*/  PRMT R69, RZ, 0x7610, R69 ;  /* 0x00007610ff457816 */ /* 0x000fe20000000045 */
[----:B0-----:R-:W-:-:S02]  /*22fa0*/  @P2 IMAD.MOV.U32 R12, RZ, RZ, R75 ;  /* 0x000000ffff0c2224 */ /* 0x001fc400078e004b */
[----:B------:R-:W-:-:S05]  /*22fb0*/  @P2 IMAD.MOV.U32 R13, RZ, RZ, R73 ;  /* 0x000000ffff0d2224 */ /* 0x000fca00078e0049 */
[----:B------:R0:W3:Y:S02]  /*22fc0*/  @P2 LDG.E.U16 R69, desc[UR16][R12.64] ;  /* 0x000000100c452981 */ /* 0x0000e4000c1e1500 */
[----:B0-----:R-:W-:Y:S02]  /*22fd0*/  @P2 IMAD.MOV.U32 R12, RZ, RZ, R77 ;  /* 0x000000ffff0c2224 */ /* 0x001fe400078e004d */
[----:B----4-:R-:W-:Y:S01]  /*22fe0*/  @P2 IMAD.MOV.U32 R13, RZ, RZ, R71 ;  /* 0x000000ffff0d2224 */ /* 0x010fe200078e0047 */
[----:B--2---:R0:W-:Y:S04]  /*22ff0*/  STL [R1+0x314], R90 ;  /* 0x0003145a01007387 */ /* 0x0041e80000100800 */
[----:B------:R-:W2:Y:S04]  /*23000*/  LDL R92, [R1+0x1368] ;  /* 0x00136800015c7983 */ /* 0x000ea80000100800 */
[----:B------:R-:W4:Y:S04]  /*23010*/  LDL R73, [R1+0x1374] ;  /* 0x0013740001497983 */ /* 0x000f280000100800 */
[----:B0-----:R-:W4:Y:S04]  /*23020*/  LDL R90, [R1+0x1364] ;  /* 0x00136400015a7983 */ /* 0x001f280000100800 */
[----:B------:R-:W4:Y:S04]  /*23030*/  LDL R75, [R1+0x1378] ;  /* 0x00137800014b7983 */ /* 0x000f280000100800 */
[----:B------:R-:W4:Y:S04]  /*23040*/  LDL R71, [R1+0x1384] ;  /* 0x0013840001477983 */ /* 0x000f280000100800 */
[----:B------:R-:W4:Y:S01]  /*23050*/  LDL R77, [R1+0x1388] ;  /* 0x00138800014d7983 */ /* 0x000f220000100800 */
[----:B------:R-:W-:-:S02]  /*23060*/  PRMT R67, RZ, 0x7610, R67 ;  /* 0x00007610ff437816 */ /* 0x000fc40000000043 */
[----:B------:R-:W-:-:S04]  /*23070*/  PRMT R65, RZ, 0x7610, R65 ;  /* 0x00007610ff417816 */ /* 0x000fc80000000041 */
[----:B------:R0:W4:Y:S01]  /*23080*/  @P2 LDG.E.U16 R67, desc[UR16][R12.64] ;  /* 0x000000100c432981 */ /* 0x000122000c1e1500 */
[----:B------:R-:W-:Y:S01]  /*23090*/  PRMT R63, RZ, 0x7610, R63 ;  /* 0x00007610ff3f7816 */ /* 0x000fe2000000003f */
[----:B0-----:R-:W-:Y:S02]  /*230a0*/  @P2 IMAD.MOV.U32 R12, RZ, RZ, R80 ;  /* 0x000000ffff0c2224 */ /* 0x001fe400078e0050 */
[----:B------:R-:W-:Y:S01]  /*230b0*/  @P2 IMAD.MOV.U32 R13, RZ, RZ, R79 ;  /* 0x000000ffff0d2224 */ /* 0x000fe200078e004f */
[----:B------:R-:W-:Y:S01]  /*230c0*/  PRMT R61, RZ, 0x7610, R61 ;  /* 0x00007610ff3d7816 */ /* 0x000fe2000000003d */
[----:B------:R-:W4:Y:S04]  /*230d0*/  LDL R79, [R1+0x1394] ;  /* 0x00139400014f7983 */ /* 0x000f280000100800 */
[----:B------:R3:W4:Y:S01]  /*230e0*/  @P2 LDG.E.U16 R65, desc[UR16][R12.64] ;  /* 0x000000100c412981 */ /* 0x000722000c1e1500 */
[----:B------:R-:W-:-:S02]  /*230f0*/  PRMT R60, RZ, 0x7610, R60 ;  /* 0x00007610ff3c7816 */ /* 0x000fc4000000003c */
[----:B------:R-:W-:Y:S01]  /*23100*/  PRMT R58, RZ, 0x7610, R58 ;  /* 0x00007610ff3a7816 */ /* 0x000fe2000000003a */
[----:B------:R-:W4:Y:S01]  /*23110*/  LDL R80, [R1+0x1398] ;  /* 0x0013980001507983 */ /* 0x000f220000100800 */
[----:B---3--:R-:W-:Y:S02]  /*23120*/  @P2 IMAD.MOV.U32 R12, RZ, RZ, R84 ;  /* 0x000000ffff0c2224 */ /* 0x008fe400078e0054 */
[----:B------:R-:W-:Y:S01]  /*23130*/  @P2 IMAD.MOV.U32 R13, RZ, RZ, R82 ;  /* 0x000000ffff0d2224 */ /* 0x000fe200078e0052 */
[----:B------:R-:W-:Y:S01]  /*23140*/  PRMT R38, RZ, 0x7610, R38 ;  /* 0x00007610ff267816 */ /* 0x000fe20000000026 */
[----:B------:R-:W3:Y:S04]  /*23150*/  LDL R82, [R1+0x13a4] ;  /* 0x0013a40001527983 */ /* 0x000ee80000100800 */
[----:B------:R0:W3:Y:S04]  /*23160*/  @P2 LDG.E.U16 R63, desc[UR16][R12.64] ;  /* 0x000000100c3f2981 */ /* 0x0000e8000c1e1500 */
[----:B------:R-:W3:Y:S01]  /*23170*/  LDL R84, [R1+0x13a8] ;  /* 0x0013a80001547983 */ /* 0x000ee20000100800 */
[----:B0-----:R-:W-:-:S02]  /*23180*/  @P2 IMAD.MOV.U32 R12, RZ, RZ, R88 ;  /* 0x000000ffff0c2224 */ /* 0x001fc400078e0058 */
[----:B------:R-:W-:Y:S01]  /*23190*/  @P2 IMAD.MOV.U32 R13, RZ, RZ, R86 ;  /* 0x000000ffff0d2224 */ /* 0x000fe200078e0056 */
[----:B------:R-:W3:Y:S04]  /*231a0*/  LDL R88, [R1+0x13b8] ;  /* 0x0013b80001587983 */ /* 0x000ee80000100800 */
[----:B------:R2:W3:Y:S04]  /*231b0*/  @P2 LDG.E.U16 R61, desc[UR16][R12.64] ;  /* 0x000000100c3d2981 */ /* 0x0004e8000c1e1500 */
[----:B------:R-:W3:Y:S01]  /*231c0*/  LDL R86, [R1+0x13b4] ;  /* 0x0013b40001567983 */ /* 0x000ee20000100800 */
[----:B--2---:R-:W-:-:S02]  /*231d0*/  @P2 IMAD.MOV.U32 R12, RZ, RZ, R92 ;  /* 0x000000ffff0c2224 */ /* 0x004fc400078e005c */
[----:B----4-:R-:W-:Y:S02]  /*231e0*/  @P2 IMAD.MOV.U32 R13, RZ, RZ, R90 ;  /* 0x000000ffff0d2224 */ /* 0x010fe400078e005a */
[----:B------:R-:W2:Y:S04]  /*231f0*/  LDL R90, [R1+0x13c4] ;  /* 0x0013c400015a7983 */ /* 0x000ea80000100800 */
[----:B------:R0:W4:Y:S02]  /*23200*/  @P2 LDG.E.U16 R60, desc[UR16][R12.64] ;  /* 0x000000100c3c2981 */ /* 0x000124000c1e1500 */
[----:B0-----:R-:W-:Y:S02]  /*23210*/  @P2 IMAD.MOV.U32 R12, RZ, RZ, R75 ;  /* 0x000000ffff0c2224 */ /* 0x001fe400078e004b */
[----:B------:R-:W-:-:S05]  /*23220*/  @P2 IMAD.MOV.U32 R13, RZ, RZ, R73 ;  /* 0x000000ffff0d2224 */ /* 0x000fca00078e0049 */
[----:B------:R0:W2:Y:S02]  /*23230*/  @P2 LDG.E.U16 R58, desc[UR16][R12.64] ;  /* 0x000000100c3a2981 */ /* 0x0000a4000c1e1500 */
[----:B0-----:R-:W-:Y:S02]  /*23240*/  @P2 IMAD.MOV.U32 R12, RZ, RZ, R77 ;  /* 0x000000ffff0c2224 */ /* 0x001fe400078e004d */
[----:B------:R-:W-:-:S05]  /*23250*/  @P2 IMAD.MOV.U32 R13, RZ, RZ, R71 ;  /* 0x000000ffff0d2224 */ /* 0x000fca00078e0047 */
[----:B------:R0:W2:Y:S04]  /*23260*/  @P2 LDG.E.U16 R38, desc[UR16][R12.64] ;  /* 0x000000100c262981 */ /* 0x0000a8000c1e1500 */
[----:B------:R-:W-:Y:S04]  /*23270*/  STL [R1+0x30c], R69 ;  /* 0x00030c4501007387 */ /* 0x000fe80000100800 */
[----:B------:R-:W3:Y:S04]  /*23280*/  LDL R92, [R1+0x13c8] ;  /* 0x0013c800015c7983 */ /* 0x000ee80000100800 */
[----:B------:R-:W3:Y:S04]  /*23290*/  LDL R73, [R1+0x13d4] ;  /* 0x0013d40001497983 */ /* 0x000ee80000100800 */
[----:B------:R-:W-:Y:S04]  /*232a0*/  STL [R1+0x304], R67 ;  /* 0x0003044301007387 */ /* 0x000fe80000100800 */
[----:B------:R-:W4:Y:S04]  /*232b0*/  LDL R75, [R1+0x13d8] ;  /* 0x0013d800014b7983 */ /* 0x000f280000100800 */
[----:B------:R-:W4:Y:S04]  /*232c0*/  LDL R77, [R1+0x13e4] ;  /* 0x0013e400014d7983 */ /* 0x000f280000100800 */
[----:B------:R-:W-:Y:S01]  /*232d0*/  STL [R1+0x2f8], R65 ;  /* 0x0002f84101007387 */ /* 0x000fe20000100800 */
[----:B0-----:R-:W-:-:S02]  /*232e0*/  @P2 IMAD.MOV.U32 R12, RZ, RZ, R80 ;  /* 0x000000ffff0c2224 */ /* 0x001fc400078e0050 */
[----:B------:R-:W-:Y:S01]  /*232f0*/  @P2 IMAD.MOV.U32 R13, RZ, RZ, R79 ;  /* 0x000000ffff0d2224 */ /* 0x000fe200078e004f */
[----:B--2---:R0:W-:Y:S04]  /*23300*/  STL [R1+0x2cc], R38 ;  /* 0x0002cc2601007387 */ /* 0x0041e80000100800 */
[----:B0-----:R-:W2:Y:S04]  /*23310*/  LDL R38, [R1+0x13e8] ;  /* 0x0013e80001267983 */ /* 0x001ea80000100800 */
[----:B---3--:R-:W-:Y:S04]  /*23320*/  STL [R1+0x2f4], R63 ;  /* 0x0002f43f01007387 */ /* 0x008fe80000100800 */
[----:B------:R-:W3:Y:S04]  /*23330*/  LDL R79, [R1+0x13f4] ;  /* 0x0013f400014f7983 */ /* 0x000ee80000100800 */
[----:B------:R-:W3:Y:S01]  /*23340*/  LDL R80, [R1+0x13f8] ;  /* 0x0013f80001507983 */ /* 0x000ee20000100800 */
[----:B------:R-:W-:-:S02]  /*23350*/  PRMT R57, RZ, 0x7610, R57 ;  /* 0x00007610ff397816 */ /* 0x000fc40000000039 */
[----:B------:R-:W-:-:S04]  /*23360*/  PRMT R55, RZ, 0x7610, R55 ;  /* 0x00007610ff377816 */ /* 0x000fc80000000037 */
[----:B------:R0:W3:Y:S01]  /*23370*/  @P2 LDG.E.U16 R57, desc[UR16][R12.64] ;  /* 0x000000100c392981 */ /* 0x0000e2000c1e1500 */
[----:B------:R-:W-:Y:S01]  /*23380*/  PRMT R53, RZ, 0x7610, R53 ;  /* 0x00007610ff357816 */ /* 0x000fe20000000035 */
[----:B0-----:R-:W-:Y:S02]  /*23390*/  @P2 IMAD.MOV.U32 R12, RZ, RZ, R84 ;  /* 0x000000ffff0c2224 */ /* 0x001fe400078e0054 */
[----:B------:R-:W-:-:S05]  /*233a0*/  @P2 IMAD.MOV.U32 R13, RZ, RZ, R82 ;  /* 0x000000ffff0d2224 */ /* 0x000fca00078e0052 */
        /* <DEDUP_REMOVED lines=10> */
[----:B----4-:R-:W-:Y:S02]  /*23450*/  @P2 IMAD.MOV.U32 R12, RZ, RZ, R75 ;  /* 0x000000ffff0c2224 */ /* 0x010fe400078e004b */
[----:B------:R-:W-:-:S05]  /*23460*/  @P2 IMAD.MOV.U32 R13, RZ, RZ, R73 ;  /* 0x000000ffff0d2224 */ /* 0x000fca00078e0049 */
[----:B------:R0:W4:Y:S02]  /*23470*/  @P2 LDG.E.U16 R49, desc[UR16][R12.64] ;  /* 0x000000100c312981 */ /* 0x000124000c1e1500 */
[----:B0-----:R-:W-:Y:S01]  /*23480*/  @P2 IMAD.MOV.U32 R13, RZ, RZ, R77 ;  /* 0x000000ffff0d2224 */ /* 0x001fe200078e004d */
[----:B------:R-:W-:Y:S01]  /*23490*/  PRMT R44, RZ, 0x7610, R44 ;  /* 0x00007610ff2c7816 */ /* 0x000fe2000000002c */
[----:B--2---:R-:W-:-:S05]  /*234a0*/  @P2 IMAD.MOV.U32 R12, RZ, RZ, R38 ;  /* 0x000000ffff0c2224 */ /* 0x004fca00078e0026 */
[----:B------:R3:W2:Y:S02]  /*234b0*/  @P2 LDG.E.U16 R36, desc[UR16][R12.64] ;  /* 0x000000100c242981 */ /* 0x0006a4000c1e1500 */
[----:B---3--:R-:W-:Y:S02]  /*234c0*/  @P2 IMAD.MOV.U32 R12, RZ, RZ, R80 ;  /* 0x000000ffff0c2224 */ /* 0x008fe400078e0050 */
[----:B------:R-:W-:-:S05]  /*234d0*/  @P2 IMAD.MOV.U32 R13, RZ, RZ, R79 ;  /* 0x000000ffff0d2224 */ /* 0x000fca00078e004f */
[----:B------:R-:W3:Y:S04]  /*234e0*/  @P2 LDG.E.U16 R44, desc[UR16][R12.64] ;  /* 0x000000100c2c2981 */ /* 0x000ee8000c1e1500 */
[----:B------:R-:W-:Y:S04]  /*234f0*/  STL [R1+0x2e8], R61 ;  /* 0x0002e83d01007387 */ /* 0x000fe80000100800 */
[----:B------:R-:W4:Y:S04]  /*23500*/  LDL R82, [R1+0x1404] ;  /* 0x0014040001527983 */ /* 0x000f280000100800 */
[----:B------:R-:W4:Y:S04]  /*23510*/  LDL R84, [R1+0x1408] ;  /* 0x0014080001547983 */ /* 0x000f280000100800 */
[----:B------:R-:W-:Y:S04]  /*23520*/  STL [R1+0x2dc], R60 ;  /* 0x0002dc3c01007387 */ /* 0x000fe80000100800 */
[----:B------:R-:W4:Y:S04]  /*23530*/  LDL R86, [R1+0x1414] ;  /* 0x0014140001567983 */ /* 0x000f280000100800 */
[----:B------:R-:W4:Y:S04]  /*23540*/  LDL R88, [R1+0x1418] ;  /* 0x0014180001587983 */ /* 0x000f280000100800 */
[----:B------:R-:W-:Y:S04]  /*23550*/  STL [R1+0x2d4], R58 ;  /* 0x0002d43a01007387 */ /* 0x000fe80000100800 */
[----:B------:R-:W4:Y:S04]  /*23560*/  LDL R90, [R1+0x1424] ;  /* 0x00142400015a7983 */ /* 0x000f280000100800 */
[----:B------:R-:W4:Y:S04]  /*23570*/  LDL R92, [R1+0x1428] ;  /* 0x00142800015c7983 */ /* 0x000f280000100800 */
[----:B--2---:R0:W-:Y:S04]  /*23580*/  STL [R1+0x290], R36 ;  /* 0x0002902401007387 */ /* 0x0041e80000100800 */
[----:B------:R-:W2:Y:S04]  /*23590*/  LDL R38, [R1+0x1438] ;  /* 0x0014380001267983 */ /* 0x000ea80000100800 */
[----:B0-----:R-:W2:Y:S04]  /*235a0*/  LDL R36, [R1+0x1434] ;  /* 0x0014340001247983 */ /* 0x001ea80000100800 */
[----:B------:R-:W-:Y:S04]  /*235b0*/  STL [R1+0x2c8], R57 ;  /* 0x0002c83901007387 */ /* 0x000fe80000100800 */
[----:B------:R-:W2:Y:S04]  /*235c0*/  LDL R71, [R1+0x1444] ;  /* 0x0014440001477983 */ /* 0x000ea80000100800 */
[----:B---3--:R0:W-:Y:S04]  /*235d0*/  STL [R1+0x288], R44 ;  /* 0x0002882c01007387 */ /* 0x0081e80000100800 */
[----:B------:R-:W-:Y:S01]  /*235e0*/  STL [R1+0x2bc], R55 ;  /* 0x0002bc3701007387 */ /* 0x000fe20000100800 */
[----:B------:R-:W-:Y:S01]  /*235f0*/  PRMT R47, RZ, 0x7610, R47 ;  /* 0x00007610ff2f7816 */ /* 0x000fe2000000002f */
[----:B----4-:R-:W-:-:S02]  /*23600*/  @P2 IMAD.MOV.U32 R13, RZ, RZ, R82 ;  /* 0x000000ffff0d2224 */ /* 0x010fc400078e0052 */
[----:B------:R-:W-:Y:S01]  /*23610*/  @P2 IMAD.MOV.U32 R12, RZ, RZ, R84 ;  /* 0x000000ffff0c2224 */ /* 0x000fe200078e0054 */
[----:B------:R-:W-:Y:S01]  /*23620*/  PRMT R45, RZ, 0x7610, R45 ;  /* 0x00007610ff2d7816 */ /* 0x000fe2000000002d */
[----:B0-----:R-:W3:Y:S04]  /*23630*/  LDL R44, [R1+0x1448] ;  /* 0x00144800012c7983 */ /* 0x001ee80000100800 */
[----:B------:R0:W4:Y:S01]  /*23640*/  @P2 LDG.E.U16 R47, desc[UR16][R12.64] ;  /* 0x000000100c2f2981 */ /* 0x000122000c1e1500 */
[----:B------:R-:W-:Y:S02]  /*23650*/  PRMT R43, RZ, 0x7610, R43 ;  /* 0x00007610ff2b7816 */ /* 0x000fe4000000002b */
[----:B------:R-:W-:Y:S01]  /*23660*/  PRMT R34, RZ, 0x7610, R34 ;  /* 0x00007610ff227816 */ /* 0x000fe20000000022 */
[----:B------:R-:W4:Y:S01]  /*23670*/  LDL R73, [R1+0x1454] ;  /* 0x0014540001497983 */ /* 0x000f220000100800 */
[----:B0-----:R-:W-:-:S02]  /*23680*/  @P2 IMAD.MOV.U32 R12, RZ, RZ, R88 ;  /* 0x000000ffff0c2224 */ /* 0x001fc400078e0058 */
[----:B------:R-:W-:-:S05]  /*23690*/  @P2 IMAD.MOV.U32 R13, RZ, RZ, R86 ;  /* 0x000000ffff0d2224 */ /* 0x000fca00078e0056 */
[----:B------:R0:W4:Y:S02]  /*236a0*/  @P2 LDG.E.U16 R45, desc[UR16][R12.64] ;  /* 0x000000100c2d2981 */ /* 0x000124000c1e1500 */
[----:B0-----:R-:W-:Y:S02]  /*236b0*/  @P2 IMAD.MOV.U32 R12, RZ, RZ, R92 ;  /* 0x000000ffff0c2224 */ /* 0x001fe400078e005c */
[----:B------:R-:W-:-:S05]  /*236c0*/  @P2 IMAD.MOV.U32 R13, RZ, RZ, R90 ;  /* 0x000000ffff0d2224 */ /* 0x000fca00078e005a */
[----:B------:R2:W4:Y:S01]  /*236d0*/  @P2 LDG.E.U16 R43, desc[UR16][R12.64] ;  /* 0x000000100c2b2981 */ /* 0x000522000c1e1500 */
[----:B------:R-:W-:Y:S01]  /*236e0*/  PRMT R40, RZ, 0x7610, R40 ;  /* 0x00007610ff287816 */ /* 0x000fe20000000028 */
[----:B--2---:R-:W-:Y:S02]  /*236f0*/  @P2 IMAD.MOV.U32 R12, RZ, RZ, R38 ;  /* 0x000000ffff0c2224 */ /* 0x004fe400078e0026 */
[----:B------:R-:W-:-:S05]  /*23700*/  @P2 IMAD.MOV.U32 R13, RZ, RZ, R36 ;  /* 0x000000ffff0d2224 */ /* 0x000fca00078e0024 */
[----:B------:R0:W2:Y:S02]  /*23710*/  @P2 LDG.E.U16 R34, desc[UR16][R12.64] ;  /* 0x000000100c222981 */ /* 0x0000a4000c1e1500 */
[----:B0-----:R-:W-:Y:S02]  /*23720*/  @P2 IMAD.MOV.U32 R13, RZ, RZ, R71 ;  /* 0x000000ffff0d2224 */ /* 0x001fe400078e0047 */
[----:B---3--:R-:W-:-:S05]  /*23730*/  @P2 IMAD.MOV.U32 R12, RZ, RZ, R44 ;  /* 0x000000ffff0c2224 */ /* 0x008fca00078e002c */
[----:B------:R-:W3:Y:S04]  /*23740*/  @P2 LDG.E.U16 R40, desc[UR16][R12.64] ;  /* 0x000000100c282981 */ /* 0x000ee8000c1e1500 */
[----:B------:R-:W-:Y:S04]  /*23750*/  STL [R1+0x2a8], R53 ;  /* 0x0002a83501007387 */ /* 0x000fe80000100800 */
[----:B------:R-:W3:Y:S04]  /*23760*/  LDL R75, [R1+0x1458] ;  /* 0x00145800014b7983 */ /* 0x000ee80000100800 */
[----:B------:R-:W3:Y:S04]  /*23770*/  LDL R77, [R1+0x1464] ;  /* 0x00146400014d7983 */ /* 0x000ee80000100800 */
[----:B------:R-:W-:Y:S04]  /*23780*/  STL [R1+0x29c], R51 ;  /* 0x00029c3301007387 */ /* 0x000fe80000100800 */
[----:B------:R-:W3:Y:S04]  /*23790*/  LDL R79, [R1+0x1468] ;  /* 0x00146800014f7983 */ /* 0x000ee80000100800 */
[----:B------:R-:W3:Y:S04]  /*237a0*/  LDL R80, [R1+0x1474] ;  /* 0x0014740001507983 */ /* 0x000ee80000100800 */
[----:B------:R-:W3:Y:S04]  /*237b0*/  LDL R82, [R1+0x1478] ;  /* 0x0014780001527983 */ /* 0x000ee80000100800 */
[----:B------:R-:W-:Y:S04]  /*237c0*/  STL [R1+0x298], R49 ;  /* 0x0002983101007387 */ /* 0x000fe80000100800 */
[----:B------:R-:W3:Y:S04]  /*237d0*/  LDL R84, [R1+0x1484] ;  /* 0x0014840001547983 */ /* 0x000ee80000100800 */
[----:B------:R-:W3:Y:S04]  /*237e0*/  LDL R86, [R1+0x1488] ;  /* 0x0014880001567983 */ /* 0x000ee80000100800 */
[----:B------:R-:W3:Y:S04]  /*237f0*/  LDL R88, [R1+0x1494] ;  /* 0x0014940001587983 */ /* 0x000ee80000100800 */
[----:B------:R-:W3:Y:S04]  /*23800*/  LDL R90, [R1+0x1498] ;  /* 0x00149800015a7983 */ /* 0x000ee80000100800 */
[----:B------:R-:W3:Y:S04]  /*23810*/  LDL R92, [R1+0x14a4] ;  /* 0x0014a400015c7983 */ /* 0x000ee80000100800 */
[----:B--2---:R0:W-:Y:S04]  /*23820*/  STL [R1+0x258], R34 ;  /* 0x0002582201007387 */ /* 0x0041e80000100800 */
[----:B------:R-:W2:Y:S04]  /*23830*/  LDL R36, [R1+0x14b4] ;  /* 0x0014b40001247983 */ /* 0x000ea80000100800 */
[----:B------:R-:W2:Y:S04]  /*23840*/  LDL R38, [R1+0x14b8] ;  /* 0x0014b80001267983 */ /* 0x000ea80000100800 */
[----:B0-----:R-:W2:Y:S04]  /*23850*/  LDL R34, [R1+0x14a8] ;  /* 0x0014a80001227983 */ /* 0x001ea80000100800 */
[----:B----4-:R-:W-:Y:S04]  /*23860*/  STL [R1+0x278], R47 ;  /* 0x0002782f01007387 */ /* 0x010fe80000100800 */
[----:B---3--:R0:W-:Y:S04]  /*23870*/  STL [R1+0x254], R40 ;  /* 0x0002542801007387 */ /* 0x0081e80000100800 */
[----:B------:R-:W3:Y:S04]  /*23880*/  LDL R44, [R1+0x14c8] ;  /* 0x0014c800012c7983 */ /* 0x000ee80000100800 */
[----:B0-----:R-:W4:Y:S01]  /*23890*/  LDL R40, [R1+0x14c4] ;  /* 0x0014c40001287983 */ /* 0x001f220000100800 */
[----:B------:R-:W-:Y:S01]  /*238a0*/  PRMT R41, RZ, 0x7610, R41 ;  /* 0x00007610ff297816 */ /* 0x000fe20000000029 */
[----:B------:R-:W-:-:S02]  /*238b0*/  @P2 IMAD.MOV.U32 R12, RZ, RZ, R75 ;  /* 0x000000ffff0c2224 */ /* 0x000fc400078e004b */
[----:B------:R-:W-:Y:S01]  /*238c0*/  @P2 IMAD.MOV.U32 R13, RZ, RZ, R73 ;  /* 0x000000ffff0d2224 */ /* 0x000fe200078e0049 */
[----:B------:R-:W-:-:S04]  /*238d0*/  PRMT R39, RZ, 0x7610, R39 ;  /* 0x00007610ff277816 */ /* 0x000fc80000000027 */
[----:B------:R0:W3:Y:S01]  /*238e0*/  @P2 LDG.E.U16 R41, desc[UR16][R12.64] ;  /* 0x000000100c292981 */ /* 0x0000e2000c1e1500 */
[----:B------:R-:W-:Y:S01]  /*238f0*/  PRMT R37, RZ, 0x7610, R37 ;  /* 0x00007610ff257816 */ /* 0x000fe20000000025 */
[----:B0-----:R-:W-:Y:S02]  /*23900*/  @P2 IMAD.MOV.U32 R12, RZ, RZ, R79 ;  /* 0x000000ffff0c2224 */ /* 0x001fe400078e004f */
[----:B------:R-:W-:-:S05]  /*23910*/  @P2 IMAD.MOV.U32 R13, RZ, RZ, R77 ;  /* 0x000000ffff0d2224 */ /* 0x000fca00078e004d */
[----:B------:R0:W4:Y:S01]  /*23920*/  @P2 LDG.E.U16 R39, desc[UR16][R12.64] ;  /* 0x000000100c272981 */ /* 0x000122000c1e1500 */
        /* <DEDUP_REMOVED lines=13> */
[----:B0-----:R-:W-:Y:S01]  /*23a00*/  @P2 IMAD.MOV.U32 R13, RZ, RZ, R92 ;  /* 0x000000ffff0d2224 */ /* 0x001fe200078e005c */
[----:B------:R-:W-:Y:S02]  /*23a10*/  PRMT R30, RZ, 0x7610, R30 ;  /* 0x00007610ff1e7816 */ /* 0x000fe4000000001e */
[----:B------:R-:W-:Y:S02]  /*23a20*/  PRMT R29, RZ, 0x7610, R29 ;  /* 0x00007610ff1d7816 */ /* 0x000fe4000000001d */
[----:B------:R-:W-:Y:S02]  /*23a30*/  PRMT R28, RZ, 0x7610, R28 ;  /* 0x00007610ff1c7816 */ /* 0x000fe4000000001c */
[----:B------:R-:W-:Y:S02]  /*23a40*/  PRMT R27, RZ, 0x7610, R27 ;  /* 0x00007610ff1b7816 */ /* 0x000fe4000000001b */
[----:B------:R-:W-:-:S02]  /*23a50*/  PRMT R26, RZ, 0x7610, R26 ;  /* 0x00007610ff1a7816 */ /* 0x000fc4000000001a */
[----:B------:R-:W-:Y:S02]  /*23a60*/  PRMT R22, RZ, 0x7610, R22 ;  /* 0x00007610ff167816 */ /* 0x000fe40000000016 */
[----:B------:R-:W-:Y:S02]  /*23a70*/  PRMT R21, RZ, 0x7610, R21 ;  /* 0x00007610ff157816 */ /* 0x000fe40000000015 */
[----:B------:R-:W-:Y:S02]  /*23a80*/  PRMT R20, RZ, 0x7610, R20 ;  /* 0x00007610ff147816 */ /* 0x000fe40000000014 */
[----:B------:R-:W-:Y:S02]  /*23a90*/  PRMT R18, RZ, 0x7610, R18 ;  /* 0x00007610ff127816 */ /* 0x000fe40000000012 */
[----:B------:R-:W-:Y:S02]  /*23aa0*/  PRMT R17, RZ, 0x7610, R17 ;  /* 0x00007610ff117816 */ /* 0x000fe40000000011 */
[----:B------:R-:W-:Y:S01]  /*23ab0*/  PRMT R15, RZ, 0x7610, R15 ;  /* 0x00007610ff0f7816 */ /* 0x000fe2000000000f */
[----:B--2---:R-:W-:-:S05]  /*23ac0*/  @P2 IMAD.MOV.U32 R12, RZ, RZ, R34 ;  /* 0x000000ffff0c2224 */ /* 0x004fca00078e0022 */
[----:B------:R0:W2:Y:S02]  /*23ad0*/  @P2 LDG.E.U16 R32, desc[UR16][R12.64] ;  /* 0x000000100c202981 */ /* 0x0000a4000c1e1500 */
[----:B0-----:R-:W-:Y:S02]  /*23ae0*/  @P2 IMAD.MOV.U32 R12, RZ, RZ, R38 ;  /* 0x000000ffff0c2224 */ /* 0x001fe400078e0026 */
[----:B------:R-:W-:-:S05]  /*23af0*/  @P2 IMAD.MOV.U32 R13, RZ, RZ, R36 ;  /* 0x000000ffff0d2224 */ /* 0x000fca00078e0024 */
[----:B------:R3:W2:Y:S02]  /*23b00*/  @P2 LDG.E.U16 R31, desc[UR16][R12.64] ;  /* 0x000000100c1f2981 */ /* 0x0006a4000c1e1500 */
[----:B---3--:R-:W-:Y:S02]  /*23b10*/  @P2 IMAD.MOV.U32 R12, RZ, RZ, R44 ;  /* 0x000000ffff0c2224 */ /* 0x008fe400078e002c */
[----:B----4-:R-:W-:-:S05]  /*23b20*/  @P2 IMAD.MOV.U32 R13, RZ, RZ, R40 ;  /* 0x000000ffff0d2224 */ /* 0x010fca00078e0028 */
[----:B------:R0:W3:Y:S02]  /*23b30*/  @P2 LDG.E.U16 R30, desc[UR16][R12.64] ;  /* 0x000000100c1e2981 */ /* 0x0000e4000c1e1500 */
[----:B0-----:R-:W-:Y:S02]  /*23b40*/  @P2 IMAD.MOV.U32 R12, RZ, RZ, R11 ;  /* 0x000000ffff0c2224 */ /* 0x001fe400078e000b */
[----:B------:R-:W-:-:S05]  /*23b50*/  @P2 IMAD.MOV.U32 R13, RZ, RZ, R42 ;  /* 0x000000ffff0d2224 */ /* 0x000fca00078e002a */
[----:B------:R0:W4:Y:S02]  /*23b60*/  @P2 LDG.E.U16 R29, desc[UR16][R12.64] ;  /* 0x000000100c1d2981 */ /* 0x000124000c1e1500 */
        /* <DEDUP_REMOVED lines=26> */
[----:B------:R0:W4:Y:S01]  /*23d10*/  @P2 LDG.E.U16 R15, desc[UR16][R12.64] ;  /* 0x000000100c0f2981 */ /* 0x000122000c1e1500 */
[----:B------:R-:W-:Y:S02]  /*23d20*/  PRMT R10, RZ, 0x7610, R10 ;  /* 0x00007610ff0a7816 */ /* 0x000fe4000000000a */
        /* <DEDUP_REMOVED lines=12> */
[----:B------:R-:W-:-:S03]  /*23df0*/  PRMT R4, RZ, 0x7610, R4 ;  /* 0x00007610ff047816 */ /* 0x000fc60000000004 */
[----:B------:R-:W-:Y:S01]  /*23e00*/  STL [R1+0x270], R45 ;  /* 0x0002702d01007387 */ /* 0x000fe20000100800 */
[----:B0-----:R-:W-:Y:S02]  /*23e10*/  @P2 IMAD.MOV.U32 R12, RZ, RZ, R7 ;  /* 0x000000ffff0c2224 */ /* 0x001fe400078e0007 */
[----:B------:R-:W-:Y:S01]  /*23e20*/  @P2 IMAD.MOV.U32 R13, RZ, RZ, R8 ;  /* 0x000000ffff0d2224 */ /* 0x000fe200078e0008 */
[----:B------:R-:W-:Y:S04]  /*23e30*/  STL [R1+0x264], R43 ;  /* 0x0002642b01007387 */ /* 0x000fe80000100800 */
[----:B------:R0:W4:Y:S01]  /*23e40*/  @P2 LDG.E.U16 R5, desc[UR16][R12.64] ;  /* 0x000000100c052981 */ /* 0x000122000c1e1500 */
[----:B------:R-:W-:-:S03]  /*23e50*/  PRMT R3, RZ, 0x7610, R3 ;  /* 0x00007610ff037816 */ /* 0x000fc60000000003 */
[----:B------:R-:W-:Y:S04]  /*23e60*/  STL [R1+0x248], R41 ;  /* 0x0002482901007387 */ /* 0x000fe80000100800 */
[----:B------:R-:W4:Y:S01]  /*23e70*/  LDL.LU R11, [R1+0x1ddc] ;  /* 0x001ddc00010b7983 */ /* 0x000f220000300800 */
[----:B0-----:R-:W-:Y:S02]  /*23e80*/  @P2 IMAD.MOV.U32 R12, RZ, RZ, R0 ;  /* 0x000000ffff0c2224 */ /* 0x001fe400078e0000 */
[----:B------:R-:W-:Y:S01]  /*23e90*/  @P2 IMAD.MOV.U32 R13, RZ, RZ, R19 ;  /* 0x000000ffff0d2224 */ /* 0x000fe200078e0013 */
[----:B------:R-:W-:Y:S04]  /*23ea0*/  STL [R1+0x23c], R39 ;  /* 0x00023c2701007387 */ /* 0x000fe80000100800 */
[----:B------:R-:W-:Y:S04]  /*23eb0*/  STL [R1+0x230], R37 ;  /* 0x0002302501007387 */ /* 0x000fe80000100800 */
[----:B------:R0:W4:Y:S04]  /*23ec0*/  @P2 LDG.E.U16 R4, desc[UR16][R12.64] ;  /* 0x000000100c042981 */ /* 0x000128000c1e1500 */
[----:B------:R-:W-:Y:S04]  /*23ed0*/  STL [R1+0x228], R35 ;  /* 0x0002282301007387 */ /* 0x000fe80000100800 */
[----:B------:R-:W-:Y:S01]  /*23ee0*/  STL [R1+0x220], R33 ;  /* 0x0002202101007387 */ /* 0x000fe20000100800 */
[----:B0-----:R-:W-:-:S02]  /*23ef0*/  @P2 IMAD.MOV.U32 R12, RZ, RZ, R70 ;  /* 0x000000ffff0c2224 */ /* 0x001fc400078e0046 */
[----:B------:R-:W-:Y:S01]  /*23f00*/  @P2 IMAD.MOV.U32 R13, RZ, RZ, R16 ;  /* 0x000000ffff0d2224 */ /* 0x000fe200078e0010 */
[----:B--2---:R-:W-:Y:S01]  /*23f10*/  STL [R1+0x214], R32 ;  /* 0x0002142001007387 */ /* 0x004fe20000100800 */
[----:B------:R-:W-:-:S03]  /*23f20*/  PRMT R2, RZ, 0x7610, R2 ;  /* 0x00007610ff027816 */ /* 0x000fc60000000002 */
[----:B------:R0:W2:Y:S04]  /*23f30*/  @P2 LDG.E.U16 R3, desc[UR16][R12.64] ;  /* 0x000000100c032981 */ /* 0x0000a8000c1e1500 */
[----:B------:R-:W-:Y:S01]  /*23f40*/  STL [R1+0x20c], R31 ;  /* 0x00020c1f01007387 */ /* 0x000fe20000100800 */
[----:B0-----:R-:W-:Y:S02]  /*23f50*/  @P2 IMAD.MOV.U32 R12, RZ, RZ, R72 ;  /* 0x000000ffff0c2224 */ /* 0x001fe400078e0048 */
[----:B------:R-:W-:-:S05]  /*23f60*/  @P2 IMAD.MOV.U32 R13, RZ, RZ, R14 ;  /* 0x000000ffff0d2224 */ /* 0x000fca00078e000e */
[----:B------:R-:W2:Y:S04]  /*23f70*/  @P2 LDG.E.U16 R2, desc[UR16][R12.64] ;  /* 0x000000100c022981 */ /* 0x000ea8000c1e1500 */
[----:B---3--:R-:W-:Y:S04]  /*23f80*/  STL [R1+0x204], R30 ;  /* 0x0002041e01007387 */ /* 0x008fe80000100800 */
[----:B----4-:R-:W-:Y:S04]  /*23f90*/  STL [R1+0x1f8], R29 ;  /* 0x0001f81d01007387 */ /* 0x010fe80000100800 */
[----:B------:R-:W-:Y:S04]  /*23fa0*/  STL [R1+0x1f0], R28 ;  /* 0x0001f01c01007387 */ /* 0x000fe80000100800 */
[----:B------:R-:W-:Y:S04]  /*23fb0*/  STL [R1+0x1e4], R27 ;  /* 0x0001e41b01007387 */ /* 0x000fe80000100800 */
[----:B------:R-:W-:Y:S04]  /*23fc0*/  STL [R1+0x1dc], R26 ;  /* 0x0001dc1a01007387 */ /* 0x000fe80000100800 */
[----:B------:R-:W-:Y:S04]  /*23fd0*/  STL [R1+0x1d4], R22 ;  /* 0x0001d41601007387 */ /* 0x000fe80000100800 */
[----:B------:R-:W3:Y:S04]  /*23fe0*/  LDL.LU R74, [R1+0x234] ;  /* 0x00023400014a7983 */ /* 0x000ee80000300800 */
[----:B------:R-:W4:Y:S04]  /*23ff0*/  LDL.LU R76, [R1+0x238] ;  /* 0x00023800014c7983 */ /* 0x000f280000300800 */
[----:B------:R-:W4:Y:S04]  /*24000*/  LDL.LU R78, [R1+0x240] ;  /* 0x00024000014e7983 */ /* 0x000f280000300800 */
[----:B------:R-:W-:Y:S04]  /*24010*/  STL [R1+0x1cc], R21 ;  /* 0x0001cc1501007387 */ /* 0x000fe80000100800 */
[----:B------:R-:W4:Y:S04]  /*24020*/  LDL.LU R81, [R1+0x244] ;  /* 0x0002440001517983 */ /* 0x000f280000300800 */
[----:B------:R-:W4:Y:S04]  /*24030*/  LDL.LU R83, [R1+0x24c] ;  /* 0x00024c0001537983 */ /* 0x000f280000300800 */
        /* <DEDUP_REMOVED lines=9> */
[----:B------:R-:W-:Y:S04]  /*240d0*/  STL [R1+0x1a8], R17 ;  /* 0x0001a81101007387 */ /* 0x000fe80000100800 */
[----:B------:R-:W4:Y:S04]  /*240e0*/  LDL.LU R23, [R1+0x280] ;  /* 0x0002800001177983 */ /* 0x000f280000300800 */
[----:B------:R-:W4:Y:S04]  /*240f0*/  LDL.LU R8, [R1+0x284] ;  /* 0x0002840001087983 */ /* 0x000f280000300800 */
[----:B------:R-:W4:Y:S04]  /*24100*/  LDL.LU R7, [R1+0x28c] ;  /* 0x00028c0001077983 */ /* 0x000f280000300800 */
[----:B------:R-:W-:Y:S04]  /*24110*/  STL [R1+0x194], R15 ;  /* 0x0001940f01007387 */ /* 0x000fe80000100800 */
[----:B------:R-:W4:Y:S04]  /*24120*/  LDL.LU R0, [R1+0x294] ;  /* 0x0002940001007983 */ /* 0x000f280000300800 */
[----:B------:R-:W-:Y:S04]  /*24130*/  STL [R1+0x190], R10 ;  /* 0x0001900a01007387 */ /* 0x000fe80000100800 */
[----:B------:R-:W-:Y:S04]  /*24140*/  STL [R1+0x184], R9 ;  /* 0x0001840901007387 */ /* 0x000fe80000100800 */
[----:B------:R-:W-:Y:S04]  /*24150*/  STL [R1+0x114], R6 ;  /* 0x0001140601007387 */ /* 0x000fe80000100800 */
[----:B--2---:R3:W-:Y:S04]  /*24160*/  STL [R1+0x100], R3 ;  /* 0x0001000301007387 */ /* 0x0047e80000100800 */
[----:B------:R4:W-:Y:S04]  /*24170*/  STL [R1+0xf4], R2 ;  /* 0x0000f40201007387 */ /* 0x0009e80000100800 */
[----:B------:R0:W-:Y:S01]  /*24180*/  STL [R1+0x104], R4 ;  /* 0x0001040401007387 */ /* 0x0001e20000100800 */
[----:B---3--:R-:W-:-:S02]  /*24190*/  SEL R3, R11, R74, !P3 ;  /* 0x0000004a0b037207 */ /* 0x008fc40005800000 */
[----:B----4-:R-:W-:-:S03]  /*241a0*/  SEL R2, R11, R76, !P3 ;  /* 0x0000004c0b027207 */ /* 0x010fc60005800000 */
[----:B------:R1:W-:Y:S01]  /*241b0*/  STL [R1+0x40], R3 ;  /* 0x0000400301007387 */ /* 0x0003e20000100800 */
[----:B0-----:R-:W-:-:S03]  /*241c0*/  SEL R4, R11, R78, !P3 ;  /* 0x0000004e0b047207 */ /* 0x001fc60005800000 */
[----:B------:R0:W-:Y:S04]  /*241d0*/  STL [R1+0x3c], R2 ;  /* 0x00003c0201007387 */ /* 0x0001e80000100800 */
[----:B------:R2:W-:Y:S01]  /*241e0*/  STL [R1+0x38], R4 ;  /* 0x0000380401007387 */ /* 0x0005e20000100800 */
[C---:B-1----:R-:W-:Y:S02]  /*241f0*/  SEL R3, R11.reuse, R81, !P3 ;  /* 0x000000510b037207 */ /* 0x042fe40005800000 */
[----:B0-----:R-:W-:-:S03]  /*24200*/  SEL R2, R11, R83, !P3 ;  /* 0x000000530b027207 */ /* 0x001fc60005800000 */
[----:B------:R0:W-:Y:S01]  /*24210*/  STL [R1+0x34], R3 ;  /* 0x0000340301007387 */ /* 0x0001e20000100800 */
[----:B--2---:R-:W-:-:S03]  /*24220*/  SEL R4, R11, R85, !P3 ;  /* 0x000000550b047207 */ /* 0x004fc60005800000 */
[----:B------:R1:W-:Y:S04]  /*24230*/  STL [R1+0x30], R2 ;  /* 0x0000300201007387 */ /* 0x0003e80000100800 */
[----:B------:R2:W-:Y:S01]  /*24240*/  STL [R1+0x110], R5 ;  /* 0x0001100501007387 */ /* 0x0005e20000100800 */
[----:B0-----:R-:W-:-:S03]  /*24250*/  SEL R3, R11, R87, !P3 ;  /* 0x000000570b037207 */ /* 0x001fc60005800000 */
[----:B------:R-:W-:Y:S01]  /*24260*/  STL [R1+0x2c], R4 ;  /* 0x00002c0401007387 */ /* 0x000fe20000100800 */
[C---:B-1----:R-:W-:Y:S02]  /*24270*/  SEL R2, R11.reuse, R89, !P3 ;  /* 0x000000590b027207 */ /* 0x042fe40005800000 */
[C---:B------:R-:W-:Y:S01]  /*24280*/  SEL R60, R11.reuse, R91, !P3 ;  /* 0x0000005b0b3c7207 */ /* 0x040fe20005800000 */
[----:B------:R0:W-:Y:S01]  /*24290*/  STL [R1+0x28], R3 ;  /* 0x0000280301007387 */ /* 0x0001e20000100800 */
[----:B--2---:R-:W-:-:S03]  /*242a0*/  SEL R5, R11, R93, !P3 ;  /* 0x0000005d0b057207 */ /* 0x004fc60005800000 */
[----:B------:R-:W-:Y:S01]  /*242b0*/  STL [R1+0x1dbc], R60 ;  /* 0x001dbc3c01007387 */ /* 0x000fe20000100800 */
[----:B------:R-:W-:-:S03]  /*242c0*/  SEL R58, R11, R25, !P3 ;  /* 0x000000190b3a7207 */ /* 0x000fc60005800000 */
[----:B------:R1:W-:Y:S04]  /*242d0*/  STL [R1+0x24], R2 ;  /* 0x0000240201007387 */ /* 0x0003e80000100800 */
[----:B------:R-:W-:Y:S01]  /*242e0*/  STL [R1+0x1dc0], R5 ;  /* 0x001dc00501007387 */ /* 0x000fe20000100800 */
[----:B------:R-:W-:-:S03]  /*242f0*/  SEL R6, R11, R24, !P3 ;  /* 0x000000180b067207 */ /* 0x000fc60005800000 */
[----:B------:R-:W-:Y:S04]  /*24300*/  STL [R1+0x1dc4], R58 ;  /* 0x001dc43a01007387 */ /* 0x000fe80000100800 */
[----:B------:R-:W-:Y:S01]  /*24310*/  STL [R1+0x1dc8], R6 ;  /* 0x001dc80601007387 */ /* 0x000fe20000100800 */
[C---:B0-----:R-:W-:Y:S02]  /*24320*/  SEL R3, R11.reuse, R23, !P3 ;  /* 0x000000170b037207 */ /* 0x041fe40005800000 */
[----:B------:R-:W-:-:S03]  /*24330*/  SEL R8, R11, R8, !P3 ;  /* 0x000000080b087207 */ /* 0x000fc60005800000 */
[----:B------:R-:W-:Y:S01]  /*24340*/  STL [R1+0x1dcc], R3 ;  /* 0x001dcc0301007387 */ /* 0x000fe20000100800 */
[----:B------:R-:W-:-:S03]  /*24350*/  SEL R7, R11, R7, !P3 ;  /* 0x000000070b077207 */ /* 0x000fc60005800000 */
[----:B------:R-:W-:Y:S04]  /*24360*/  STL [R1+0x1dd0], R8 ;  /* 0x001dd00801007387 */ /* 0x000fe80000100800 */
[----:B------:R-:W-:Y:S01]  /*24370*/  STL [R1+0x1dd4], R7 ;  /* 0x001dd40701007387 */ /* 0x000fe20000100800 */
[----:B-1----:R-:W-:-:S03]  /*24380*/  SEL R2, R11, R0, !P3 ;  /* 0x000000000b027207 */ /* 0x002fc60005800000 */
[----:B------:R-:W2:Y:S04]  /*24390*/  LDL.LU R0, [R1+0x2a0] ;  /* 0x0002a00001007983 */ /* 0x000ea80000300800 */
[----:B------:R-:W3:Y:S04]  /*243a0*/  LDL.LU R93, [R1+0x2a4] ;  /* 0x0002a400015d7983 */ /* 0x000ee80000300800 */
[----:B------:R-:W4:Y:S04]  /*243b0*/  LDL.LU R40, [R1+0x2ac] ;  /* 0x0002ac0001287983 */ /* 0x000f280000300800 */
[----:B------:R-:W2:Y:S04]  /*243c0*/  LDL.LU R91, [R1+0x2b0] ;  /* 0x0002b000015b7983 */ /* 0x000ea80000300800 */
[----:B------:R-:W2:Y:S04]  /*243d0*/  LDL.LU R42, [R1+0x2b4] ;  /* 0x0002b400012a7983 */ /* 0x000ea80000300800 */
[----:B------:R-:W3:Y:S04]  /*243e0*/  LDL.LU R89, [R1+0x2b8] ;  /* 0x0002b80001597983 */ /* 0x000ee80000300800 */
        /* <DEDUP_REMOVED lines=24> */
[----:B------:R0:W-:Y:S01]  /*24570*/  STL [R1+0x1dd8], R2 ;  /* 0x001dd80201007387 */ /* 0x0001e20000100800 */
[----:B----4-:R-:W-:-:S02]  /*24580*/  SEL R92, R11, R40, !P3 ;  /* 0x000000280b5c7207 */ /* 0x010fc40005800000 */
[C---:B--2---:R-:W-:Y:S02]  /*24590*/  SEL R90, R11.reuse, R42, !P3 ;  /* 0x0000002a0b5a7207 */ /* 0x044fe40005800000 */
[C---:B---3--:R-:W-:Y:S02]  /*245a0*/  SEL R88, R11.reuse, R44, !P3 ;  /* 0x0000002c0b587207 */ /* 0x048fe40005800000 */
        /* <DEDUP_REMOVED lines=9> */
[----:B------:R-:W2:Y:S04]  /*24640*/  LDL.LU R64, [R1+0x7f4] ;  /* 0x0007f40001407983 */ /* 0x000ea80000300800 */
[----:B------:R-:W3:Y:S04]  /*24650*/  LDL.LU R63, [R1+0x7f8] ;  /* 0x0007f800013f7983 */ /* 0x000ee80000300800 */
[----:B------:R-:W4:Y:S04]  /*24660*/  LDL.LU R62, [R1+0x814] ;  /* 0x00081400013e7983 */ /* 0x000f280000300800 */
[----:B------:R-:W2:Y:S04]  /*24670*/  LDL.LU R61, [R1+0x824] ;  /* 0x00082400013d7983 */ /* 0x000ea80000300800 */
[----:B------:R-:W2:Y:S04]  /*24680*/  LDL.LU R59, [R1+0x828] ;  /* 0x00082800013b7983 */ /* 0x000ea80000300800 */
[----:B------:R-:W2:Y:S04]  /*24690*/  LDL.LU R57, [R1+0x82c] ;  /* 0x00082c0001397983 */ /* 0x000ea80000300800 */
[----:B------:R-:W2:Y:S04]  /*246a0*/  LDL.LU R56, [R1+0x834] ;  /* 0x0008340001387983 */ /* 0x000ea80000300800 */
[----:B------:R-:W2:Y:S04]  /*246b0*/  LDL.LU R55, [R1+0x81c] ;  /* 0x00081c0001377983 */ /* 0x000ea80000300800 */
[----:B------:R-:W2:Y:S04]  /*246c0*/  LDL.LU R54, [R1+0x818] ;  /* 0x0008180001367983 */ /* 0x000ea80000300800 */
[----:B------:R-:W2:Y:S04]  /*246d0*/  LDL.LU R4, [R1+0x804] ;  /* 0x0008040001047983 */ /* 0x000ea80000300800 */
[----:B------:R-:W3:Y:S04]  /*246e0*/  LDL.LU R52, [R1+0x808] ;  /* 0x0008080001347983 */ /* 0x000ee80000300800 */
[----:B------:R-:W3:Y:S04]  /*246f0*/  LDL.LU R16, [R1+0x80c] ;  /* 0x00080c0001107983 */ /* 0x000ee80000300800 */
        /* <DEDUP_REMOVED lines=24> */
[----:B--2---:R-:W-:-:S02]  /*24880*/  SEL R53, R11, R4, !P3 ;  /* 0x000000040b357207 */ /* 0x004fc40005800000 */
[C---:B---3--:R-:W-:Y:S02]  /*24890*/  SEL R51, R11.reuse, R16, !P3 ;  /* 0x000000100b337207 */ /* 0x048fe40005800000 */
[C---:B----4-:R-:W-:Y:S02]  /*248a0*/  SEL R49, R11.reuse, R14, !P3 ;  /* 0x0000000e0b317207 */ /* 0x050fe40005800000 */
[C---:B------:R-:W-:Y:S02]  /*248b0*/  SEL R47, R11.reuse, R19, !P3 ;  /* 0x000000130b2f7207 */ /* 0x040fe40005800000 */
[C---:B------:R-:W-:Y:S02]  /*248c0*/  SEL R45, R11.reuse, R21, !P3 ;  /* 0x000000150b2d7207 */ /* 0x040fe40005800000 */
[C---:B------:R-:W-:Y:S02]  /*248d0*/  SEL R43, R11.reuse, R26, !P3 ;  /* 0x0000001a0b2b7207 */ /* 0x040fe40005800000 */
[----:B------:R-:W-:-:S02]  /*248e0*/  SEL R41, R11, R28, !P3 ;  /* 0x0000001c0b297207 */ /* 0x000fc40005800000 */
[C---:B------:R-:W-:Y:S02]  /*248f0*/  SEL R39, R11.reuse, R30, !P3 ;  /* 0x0000001e0b277207 */ /* 0x040fe40005800000 */
[----:B------:R-:W2:Y:S04]  /*24900*/  LDL.LU R30, [R1+0x790] ;  /* 0x00079000011e7983 */ /* 0x000ea80000300800 */
[----:B------:R-:W3:Y:S04]  /*24910*/  LDL.LU R29, [R1+0x78c] ;  /* 0x00078c00011d7983 */ /* 0x000ee80000300800 */
[----:B------:R-:W4:Y:S01]  /*24920*/  LDL.LU R28, [R1+0x780] ;  /* 0x00078000011c7983 */ /* 0x000f220000300800 */
        /* <DEDUP_REMOVED lines=24> */
[----:B0-----:R-:W2:Y:S04]  /*24ab0*/  LDL.LU R2, [R1+0x40] ;  /* 0x0000400001027983 */ /* 0x001ea80000300800 */
[----:B------:R-:W3:Y:S04]  /*24ac0*/  LDL.LU R7, [R1+0x3c] ;  /* 0x00003c0001077983 */ /* 0x000ee80000300800 */
[----:B------:R-:W4:Y:S04]  /*24ad0*/  LDL.LU R8, [R1+0x38] ;  /* 0x0000380001087983 */ /* 0x000f280000300800 */
[----:B------:R-:W4:Y:S04]  /*24ae0*/  LDL.LU R3, [R1+0x34] ;  /* 0x0000340001037983 */ /* 0x000f280000300800 */
[----:B------:R-:W4:Y:S04]  /*24af0*/  LDL.LU R6, [R1+0x30] ;  /* 0x0000300001067983 */ /* 0x000f280000300800 */
[----:B------:R-:W4:Y:S04]  /*24b00*/  LDL.LU R58, [R1+0x2c] ;  /* 0x00002c00013a7983 */ /* 0x000f280000300800 */
[----:B------:R-:W4:Y:S04]  /*24b10*/  LDL.LU R5, [R1+0x28] ;  /* 0x0000280001057983 */ /* 0x000f280000300800 */
[----:B------:R-:W4:Y:S01]  /*24b20*/  LDL.LU R60, [R1+0x24] ;  /* 0x00002400013c7983 */ /* 0x000f220000300800 */
[----:B--2---:R-:W-:-:S02]  /*24b30*/  IMAD R2, R2, UR65, RZ ;  /* 0x0000004102027c24 */ /* 0x004fc4000f8e02ff */
[----:B---3--:R-:W-:-:S03]  /*24b40*/  IMAD R7, R7, UR65, RZ ;  /* 0x0000004107077c24 */ /* 0x008fc6000f8e02ff */
[----:B------:R0:W-:Y:S01]  /*24b50*/  STL [R1+0x40], R2 ;  /* 0x0000400201007387 */ /* 0x0001e20000100800 */
[----:B----4-:R-:W-:Y:S02]  /*24b60*/  IMAD R8, R8, UR65, RZ ;  /* 0x0000004108087c24 */ /* 0x010fe4000f8e02ff */
[----:B------:R-:W-:Y:S01]  /*24b70*/  IMAD R3, R3, UR65, RZ ;  /* 0x0000004103037c24 */ /* 0x000fe2000f8e02ff */
[----:B0-----:R-:W2:Y:S01]  /*24b80*/  LDL.LU R2, [R1+0x1dd8] ;  /* 0x001dd80001027983 */ /* 0x001ea20000300800 */
[----:B------:R-:W-:-:S03]  /*24b90*/  IMAD R6, R6, UR65, RZ ;  /* 0x0000004106067c24 */ /* 0x000fc6000f8e02ff */
[----:B------:R0:W-:Y:S01]  /*24ba0*/  STL [R1+0x3c], R7 ;  /* 0x00003c0701007387 */ /* 0x0001e20000100800 */
[----:B------:R-:W-:Y:S02]  /*24bb0*/  IMAD R58, R58, UR65, RZ ;  /* 0x000000413a3a7c24 */ /* 0x000fe4000f8e02ff */
[----:B------:R-:W-:Y:S01]  /*24bc0*/  IMAD R5, R5, UR65, RZ ;  /* 0x0000004105057c24 */ /* 0x000fe2000f8e02ff */
[----:B0-----:R-:W3:Y:S04]  /*24bd0*/  LDL.LU R7, [R1+0x1dd4] ;  /* 0x001dd40001077983 */ /* 0x001ee80000300800 */
[----:B------:R0:W-:Y:S01]  /*24be0*/  STL [R1+0x38], R8 ;  /* 0x0000380801007387 */ /* 0x0001e20000100800 */
[----:B------:R-:W-:-:S03]  /*24bf0*/  IMAD R60, R60, UR65, RZ ;  /* 0x000000413c3c7c24 */ /* 0x000fc6000f8e02ff */
[----:B0-----:R-:W4:Y:S04]  /*24c00*/  LDL.LU R8, [R1+0x1dd0] ;  /* 0x001dd00001087983 */ /* 0x001f280000300800 */
[----:B------:R0:W-:Y:S04]  /*24c10*/  STL [R1+0x34], R3 ;  /* 0x0000340301007387 */ /* 0x0001e80000100800 */
        /* <DEDUP_REMOVED lines=8> */
[----:B0-----:R-:W4:Y:S01]  /*24ca0*/  LDL.LU R60, [R1+0x1dbc] ;  /* 0x001dbc00013c7983 */ /* 0x001f220000300800 */
[----:B------:R-:W-:-:S02]  /*24cb0*/  SEL R0, R11, R0, !P3 ;  /* 0x000000000b007207 */ /* 0x000fc40005800000 */
[----:B------:R-:W-:-:S03]  /*24cc0*/  SEL R91, R11, R91, !P3 ;  /* 0x0000005b0b5b7207 */ /* 0x000fc60005800000 */
[----:B------:R-:W-:Y:S01]  /*24cd0*/  IMAD R0, R0, UR65, RZ ;  /* 0x0000004100007c24 */ /* 0x000fe2000f8e02ff */
        /* <DEDUP_REMOVED lines=32> */
[----:B------:R-:W-:Y:S01]  /*24ee0*/  SEL R25, R11, R25, !P3 ;  /* 0x000000190b197207 */ /* 0x000fe20005800000 */
[----:B--2---:R-:W-:Y:S02]  /*24ef0*/  IMAD R2, R2, UR65, RZ ;  /* 0x0000004102027c24 */ /* 0x004fe4000f8e02ff */
[----:B---3--:R-:W-:Y:S02]  /*24f00*/  IMAD R7, R7, UR65, RZ ;  /* 0x0000004107077c24 */ /* 0x008fe4000f8e02ff */
[----:B----4-:R-:W-:Y:S02]  /*24f10*/  IMAD R8, R8, UR65, RZ ;  /* 0x0000004108087c24 */ /* 0x010fe4000f8e02ff */
[----:B------:R-:W-:-:S02]  /*24f20*/  IMAD R3, R3, UR65, RZ ;  /* 0x0000004103037c24 */ /* 0x000fc4000f8e02ff */
[----:B------:R-:W-:Y:S02]  /*24f30*/  IMAD R6, R6, UR65, RZ ;  /* 0x0000004106067c24 */ /* 0x000fe4000f8e02ff */
[----:B------:R-:W-:Y:S02]  /*24f40*/  IMAD R58, R58, UR65, RZ ;  /* 0x000000413a3a7c24 */ /* 0x000fe4000f8e02ff */
[----:B------:R-:W-:Y:S02]  /*24f50*/  IMAD R5, R5, UR65, RZ ;  /* 0x0000004105057c24 */ /* 0x000fe4000f8e02ff */
[----:B------:R-:W-:-:S05]  /*24f60*/  IMAD R60, R60, UR65, RZ ;  /* 0x000000413c3c7c24 */ /* 0x000fca000f8e02ff */
[----:B------:R0:W-:Y:S04]  /*24f70*/  STL [R1+0x20], R60 ;  /* 0x0000203c01007387 */ /* 0x0001e80000100800 */
[----:B0-----:R-:W2:Y:S04]  /*24f80*/  LDL.LU R60, [R1+0x1db8] ;  /* 0x001db800013c7983 */ /* 0x001ea80000300800 */
[----:B------:R0:W-:Y:S04]  /*24f90*/  STL [R1+0x1c], R5 ;  /* 0x00001c0501007387 */ /* 0x0001e80000100800 */
[----:B0-----:R-:W3:Y:S04]  /*24fa0*/  LDL.LU R5, [R1+0x1db4] ;  /* 0x001db40001057983 */ /* 0x001ee80000300800 */
[----:B------:R0:W-:Y:S04]  /*24fb0*/  STL [R1+0x18], R58 ;  /* 0x0000183a01007387 */ /* 0x0001e80000100800 */
[----:B0-----:R-:W4:Y:S04]  /*24fc0*/  LDL.LU R58, [R1+0x1db0] ;  /* 0x001db000013a7983 */ /* 0x001f280000300800 */
[----:B------:R0:W-:Y:S04]  /*24fd0*/  STL [R1+0x14], R6 ;  /* 0x0000140601007387 */ /* 0x0001e80000100800 */
[----:B0-----:R-:W2:Y:S04]  /*24fe0*/  LDL.LU R6, [R1+0x1dac] ;  /* 0x001dac0001067983 */ /* 0x001ea80000300800 */
[----:B------:R0:W-:Y:S04]  /*24ff0*/  STL [R1+0x10], R3 ;  /* 0x0000100301007387 */ /* 0x0001e80000100800 */
[----:B0-----:R-:W2:Y:S04]  /*25000*/  LDL.LU R3, [R1+0x1da8] ;  /* 0x001da80001037983 */ /* 0x001ea80000300800 */
[----:B------:R-:W-:Y:S04]  /*25010*/  STL [R1+0xc], R8 ;  /* 0x00000c0801007387 */ /* 0x000fe80000100800 */
[----:B------:R-:W-:Y:S04]  /*25020*/  STL [R1+0x48], R7 ;  /* 0x0000480701007387 */ /* 0x000fe80000100800 */
[----:B------:R0:W-:Y:S04]  /*25030*/  STL [R1+0x4], R2 ;  /* 0x0000040201007387 */ /* 0x0001e80000100800 */
[----:B------:R1:W-:Y:S01]  /*25040*/  STL [R1+0x4c], R0 ;  /* 0x00004c0001007387 */ /* 0x0003e20000100800 */
[----:B0-----:R-:W-:-:S02]  /*25050*/  IMAD R2, R92, UR65, RZ ;  /* 0x000000415c027c24 */ /* 0x001fc4000f8e02ff */
[----:B-1----:R-:W-:-:S03]  /*25060*/  IMAD R0, R91, UR65, RZ ;  /* 0x000000415b007c24 */ /* 0x002fc6000f8e02ff */
[----:B------:R0:W-:Y:S04]  /*25070*/  STL [R1+0x50], R2 ;  /* 0x0000500201007387 */ /* 0x0001e80000100800 */
[----:B------:R1:W-:Y:S01]  /*25080*/  STL [R1+0x54], R0 ;  /* 0x0000540001007387 */ /* 0x0003e20000100800 */
[----:B0-----:R-:W-:Y:S02]  /*25090*/  IMAD R2, R89, UR65, RZ ;  /* 0x0000004159027c24 */ /* 0x001fe4000f8e02ff */
        /* <DEDUP_REMOVED lines=25> */
[----:B------:R0:W-:Y:S01]  /*25230*/  STL [R1+0x88], R2 ;  /* 0x0000880201007387 */ /* 0x0001e20000100800 */
[----:B------:R-:W-:-:S03]  /*25240*/  IMAD R7, R66, UR65, RZ ;  /* 0x0000004142077c24 */ /* 0x000fc6000f8e02ff */
[----:B------:R1:W-:Y:S01]  /*25250*/  STL [R1+0x8c], R0 ;  /* 0x00008c0001007387 */ /* 0x0003e20000100800 */
[----:B0-----:R-:W-:Y:S02]  /*25260*/  IMAD R2, R67, UR65, RZ ;  /* 0x0000004143027c24 */ /* 0x001fe4000f8e02ff */
[----:B-1----:R-:W-:-:S03]  /*25270*/  IMAD R0, R65, UR65, RZ ;  /* 0x0000004141007c24 */ /* 0x002fc6000f8e02ff */
[----:B------:R0:W-:Y:S04]  /*25280*/  STL [R1+0x90], R2 ;  /* 0x0000900201007387 */ /* 0x0001e80000100800 */
[----:B------:R1:W-:Y:S04]  /*25290*/  STL [R1+0x94], R7 ;  /* 0x0000940701007387 */ /* 0x0003e80000100800 */
[----:B------:R1:W-:Y:S01]  /*252a0*/  STL [R1+0x98], R0 ;  /* 0x0000980001007387 */ /* 0x0003e20000100800 */
[----:B0-----:R-:W-:Y:S02]  /*252b0*/  IMAD R2, R64, UR65, RZ ;  /* 0x0000004140027c24 */ /* 0x001fe4000f8e02ff */
[----:B-1----:R-:W-:-:S03]  /*252c0*/  IMAD R7, R63, UR65, RZ ;  /* 0x000000413f077c24 */ /* 0x002fc6000f8e02ff */
[----:B------:R0:W-:Y:S01]  /*252d0*/  STL [R1+0x9c], R2 ;  /* 0x00009c0201007387 */ /* 0x0001e20000100800 */
[----:B------:R-:W-:-:S03]  /*252e0*/  IMAD R0, R62, UR65, RZ ;  /* 0x000000413e007c24 */ /* 0x000fc6000f8e02ff */
        /* <DEDUP_REMOVED lines=35> */
[----:B---3--:R-:W-:-:S03]  /*25520*/  IMAD R0, R42, UR65, RZ ;  /* 0x000000412a007c24 */ /* 0x008fc6000f8e02ff */
        /* <DEDUP_REMOVED lines=24> */
[----:B------:R1:W-:Y:S01]  /*256b0*/  STL [R1+0x130], R7 ;  /* 0x0001300701007387 */ /* 0x0003e20000100800 */
[----:B------:R-:W-:-:S03]  /*256c0*/  SEL R24, R11, R24, !P3 ;  /* 0x000000180b187207 */ /* 0x000fc60005800000 */
[----:B------:R3:W-:Y:S01]  /*256d0*/  STL [R1+0x134], R0 ;  /* 0x0001340001007387 */ /* 0x0007e20000100800 */
[----:B0-----:R-:W-:Y:S02]  /*256e0*/  IMAD R2, R29, UR65, RZ ;  /* 0x000000411d027c24 */ /* 0x001fe4000f8e02ff */
[----:B-1----:R-:W-:-:S03]  /*256f0*/  IMAD R7, R28, UR65, RZ ;  /* 0x000000411c077c24 */ /* 0x002fc6000f8e02ff */
[----:B------:R0:W-:Y:S01]  /*25700*/  STL [R1+0x138], R2 ;  /* 0x0001380201007387 */ /* 0x0001e20000100800 */
[----:B---3--:R-:W-:-:S03]  /*25710*/  IMAD R0, R27, UR65, RZ ;  /* 0x000000411b007c24 */ /* 0x008fc6000f8e02ff */
[----:B------:R1:W-:Y:S01]  /*25720*/  STL [R1+0x13c], R7 ;  /* 0x00013c0701007387 */ /* 0x0003e20000100800 */
[----:B------:R-:W-:-:S03]  /*25730*/  SEL R23, R11, R23, !P3 ;  /* 0x000000170b177207 */ /* 0x000fc60005800000 */
[----:B------:R-:W3:Y:S01]  /*25740*/  LDL.LU R8, [R1+0x750] ;  /* 0x0007500001087983 */ /* 0x000ee20000300800 */
[----:B0-----:R-:W-:-:S03]  /*25750*/  IMAD R2, R26, UR65, RZ ;  /* 0x000000411a027c24 */ /* 0x001fc6000f8e02ff */
[----:B------:R0:W-:Y:S01]  /*25760*/  STL [R1+0x140], R0 ;  /* 0x0001400001007387 */ /* 0x0001e20000100800 */
[C---:B------:R-:W-:Y:S01]  /*25770*/  SEL R22, R11.reuse, R22, !P3 ;  /* 0x000000160b167207 */ /* 0x040fe20005800000 */
[----:B-1----:R-:W-:Y:S01]  /*25780*/  IMAD R7, R24, UR65, RZ ;  /* 0x0000004118077c24 */ /* 0x002fe2000f8e02ff */
[C---:B------:R-:W-:Y:S01]  /*25790*/  SEL R21, R11.reuse, R21, !P3 ;  /* 0x000000150b157207 */ /* 0x040fe20005800000 */
[----:B------:R1:W-:Y:S01]  /*257a0*/  STL [R1+0x144], R2 ;  /* 0x0001440201007387 */ /* 0x0003e20000100800 */
[----:B------:R-:W-:Y:S01]  /*257b0*/  SEL R20, R11, R20, !P3 ;  /* 0x000000140b147207 */ /* 0x000fe20005800000 */
[----:B0-----:R-:W-:Y:S02]  /*257c0*/  IMAD R0, R25, UR65, RZ ;  /* 0x0000004119007c24 */ /* 0x001fe4000f8e02ff */
[----:B-1----:R-:W-:-:S03]  /*257d0*/  IMAD R2, R23, UR65, RZ ;  /* 0x0000004117027c24 */ /* 0x002fc6000f8e02ff */
[----:B------:R0:W-:Y:S01]  /*257e0*/  STL [R1+0x148], R0 ;  /* 0x0001480001007387 */ /* 0x0001e20000100800 */
[----:B------:R-:W-:-:S03]  /*257f0*/  SEL R18, R11, R18, !P3 ;  /* 0x000000120b127207 */ /* 0x000fc60005800000 */
[----:B------:R1:W-:Y:S01]  /*25800*/  STL [R1+0x14c], R7 ;  /* 0x00014c0701007387 */ /* 0x0003e20000100800 */
[----:B------:R-:W-:-:S03]  /*25810*/  SEL R17, R11, R17, !P3 ;  /* 0x000000110b117207 */ /* 0x000fc60005800000 */
[----:B------:R2:W-:Y:S01]  /*25820*/  STL [R1+0x150], R2 ;  /* 0x0001500201007387 */ /* 0x0005e20000100800 */
[----:B0-----:R-:W-:Y:S02]  /*25830*/  IMAD R0, R22, UR65, RZ ;  /* 0x0000004116007c24 */ /* 0x001fe4000f8e02ff */
[----:B-1----:R-:W-:-:S03]  /*25840*/  IMAD R7, R21, UR65, RZ ;  /* 0x0000004115077c24 */ /* 0x002fc6000f8e02ff */
[----:B------:R-:W-:Y:S01]  /*25850*/  STL [R1+0x154], R0 ;  /* 0x0001540001007387 */ /* 0x000fe20000100800 */
[----:B--2---:R-:W-:-:S03]  /*25860*/  IMAD R2, R20, UR65, RZ ;  /* 0x0000004114027c24 */ /* 0x004fc6000f8e02ff */
[----:B------:R0:W-:Y:S01]  /*25870*/  STL [R1+0x158], R7 ;  /* 0x0001580701007387 */ /* 0x0001e20000100800 */
[----:B------:R-:W-:-:S03]  /*25880*/  SEL R16, R11, R16, !P3 ;  /* 0x000000100b107207 */ /* 0x000fc60005800000 */
[----:B------:R1:W-:Y:S01]  /*25890*/  STL [R1+0x15c], R2 ;  /* 0x00015c0201007387 */ /* 0x0003e20000100800 */
[----:B0-----:R-:W-:Y:S02]  /*258a0*/  IMAD R7, R18, UR65, RZ ;  /* 0x0000004112077c24 */ /* 0x001fe4000f8e02ff */
[----:B-1----:R-:W-:-:S03]  /*258b0*/  IMAD R2, R17, UR65, RZ ;  /* 0x0000004111027c24 */ /* 0x002fc6000f8e02ff */
[----:B------:R0:W-:Y:S01]  /*258c0*/  STL [R1+0x164], R7 ;  /* 0x0001640701007387 */ /* 0x0001e20000100800 */
[----:B------:R-:W-:-:S03]  /*258d0*/  SEL R15, R11, R15, !P3 ;  /* 0x0000000f0b0f7207 */ /* 0x000fc60005800000 */
[----:B0-----:R-:W2:Y:S04]  /*258e0*/  LDL.LU R7, [R1+0x738] ;  /* 0x0007380001077983 */ /* 0x001ea80000300800 */
[----:B------:R0:W-:Y:S01]  /*258f0*/  STL [R1+0x16c], R2 ;  /* 0x00016c0201007387 */ /* 0x0001e20000100800 */
[----:B------:R-:W-:Y:S01]  /*25900*/  SEL R14, R11, R14, !P3 ;  /* 0x0000000e0b0e7207 */ /* 0x000fe20005800000 */
[----:B0-----:R-:W-:-:S05]  /*25910*/  IMAD R2, R16, UR65, RZ ;  /* 0x0000004110027c24 */ /* 0x001fca000f8e02ff */
[----:B------:R0:W-:Y:S01]  /*25920*/  STL [R1+0x170], R2 ;  /* 0x0001700201007387 */ /* 0x0001e20000100800 */
[----:B------:R-:W-:Y:S01]  /*25930*/  SEL R13, R11, R13, !P3 ;  /* 0x0000000d0b0d7207 */ /* 0x000fe20005800000 */
[----:B0-----:R-:W-:-:S05]  /*25940*/  IMAD R2, R15, UR65, RZ ;  /* 0x000000410f027c24 */ /* 0x001fca000f8e02ff */
[----:B------:R0:W-:Y:S01]  /*25950*/  STL [R1+0x174], R2 ;  /* 0x0001740201007387 */ /* 0x0001e20000100800 */
[----:B------:R-:W-:Y:S01]  /*25960*/  SEL R12, R11, R12, !P3 ;  /* 0x0000000c0b0c7207 */ /* 0x000fe20005800000 */
[----:B0-----:R-:W-:Y:S02]  /*25970*/  IMAD R2, R14, UR65, RZ ;  /* 0x000000410e027c24 */ /* 0x001fe4000f8e02ff */
[----:B------:R-:W2:Y:S04]  /*25980*/  LDL.LU R14, [R1+0x75c] ;  /* 0x00075c00010e7983 */ /* 0x000ea80000300800 */
[----:B------:R0:W-:Y:S02]  /*25990*/  STL [R1+0x178], R2 ;  /* 0x0001780201007387 */ /* 0x0001e40000100800 */
[----:B0-----:R-:W-:-:S02]  /*259a0*/  IMAD R2, R13, UR65, RZ ;  /* 0x000000410d027c24 */ /* 0x001fc4000f8e02ff */
[----:B------:R-:W2:Y:S04]  /*259b0*/  LDL R13, [R1+0x11d4] ;  /* 0x0011d400010d7983 */ /* 0x000ea80000100800 */
[----:B------:R0:W-:Y:S02]  /*259c0*/  STL [R1+0x17c], R2 ;  /* 0x00017c0201007387 */ /* 0x0001e40000100800 */
[----:B0-----:R-:W-:Y:S02]  /*259d0*/  IMAD R2, R12, UR65, RZ ;  /* 0x000000410c027c24 */ /* 0x001fe4000f8e02ff */
[----:B------:R-:W2:Y:S01]  /*259e0*/  LDL R12, [R1+0x11d0] ;  /* 0x0011d000010c7983 */ /* 0x000ea20000100800 */
[----:B------:R-:W-:-:S03]  /*259f0*/  SEL R10, R11, R10, !P3 ;  /* 0x0000000a0b0a7207 */ /* 0x000fc60005800000 */
[----:B------:R0:W-:Y:S01]  /*25a00*/  STL [R1+0x180], R2 ;  /* 0x0001800201007387 */ /* 0x0001e20000100800 */
[C---:B------:R-:W-:Y:S02]  /*25a10*/  SEL R9, R11.reuse, R9, !P3 ;  /* 0x000000090b097207 */ /* 0x040fe40005800000 */
[C---:B------:R-:W-:Y:S01]  /*25a20*/  SEL R4, R11.reuse, R4, !P3 ;  /* 0x000000040b047207 */ /* 0x040fe20005800000 */
[----:B0-----:R-:W-:Y:S02]  /*25a30*/  IMAD R2, R10, UR65, RZ ;  /* 0x000000410a027c24 */ /* 0x001fe4000f8e02ff */
[----:B------:R-:W3:Y:S02]  /*25a40*/  LDL.LU R10, [R1+0x76c] ;  /* 0x00076c00010a7983 */ /* 0x000ee40000300800 */
[----:B------:R-:W-:Y:S01]  /*25a50*/  IMAD R4, R4, UR66, RZ ;  /* 0x0000004204047c24 */ /* 0x000fe2000f8e02ff */
[----:B------:R-:W-:Y:S02]  /*25a60*/  PRMT R92, RZ, 0x7610, R92 ;  /* 0x00007610ff5c7816 */ /* 0x000fe4000000005c */
[----:B------:R-:W-:Y:S01]  /*25a70*/  SEL R93, R11, R93, !P3 ;  /* 0x0000005d0b5d7207 */ /* 0x000fe20005800000 */
[----:B------:R0:W-:Y:S01]  /*25a80*/  STL [R1+0x188], R2 ;  /* 0x0001880201007387 */ /* 0x0001e20000100800 */
[----:B------:R-:W-:-:S02]  /*25a90*/  PRMT R91, RZ, 0x7610, R91 ;  /* 0x00007610ff5b7816 */ /* 0x000fc4000000005b */
[C---:B------:R-:W-:Y:S02]  /*25aa0*/  SEL R85, R11.reuse, R85, !P3 ;  /* 0x000000550b557207 */ /* 0x040fe40005800000 */
[C---:B------:R-:W-:Y:S02]  /*25ab0*/  SEL R74, R11.reuse, R74, !P3 ;  /* 0x0000004a0b4a7207 */ /* 0x040fe40005800000 */
[----:B------:R-:W-:Y:S01]  /*25ac0*/  SEL R68, R11, R68, !P3 ;  /* 0x000000440b447207 */ /* 0x000fe20005800000 */
[----:B------:R-:W-:Y:S01]  /*25ad0*/  IMAD R90, R90, UR65, RZ ;  /* 0x000000415a5a7c24 */ /* 0x000fe2000f8e02ff */
[----:B------:R-:W-:Y:S01]  /*25ae0*/  PRMT R89, RZ, 0x7610, R89 ;  /* 0x00007610ff597816 */ /* 0x000fe20000000059 */
[----:B0-----:R-:W-:Y:S01]  /*25af0*/  IMAD R2, R9, UR65, RZ ;  /* 0x0000004109027c24 */ /* 0x001fe2000f8e02ff */
[----:B------:R-:W-:Y:S01]  /*25b00*/  PRMT R9, RZ, 0x7610, R9 ;  /* 0x00007610ff097816 */ /* 0x000fe20000000009 */
[----:B------:R-:W-:Y:S01]  /*25b10*/  IMAD R88, R88, UR65, RZ ;  /* 0x0000004158587c24 */ /* 0x000fe2000f8e02ff */
[----:B------:R-:W-:Y:S01]  /*25b20*/  PRMT R87, RZ, 0x7610, R87 ;  /* 0x00007610ff577816 */ /* 0x000fe20000000057 */
[----:B------:R-:W-:Y:S01]  /*25b30*/  IMAD R82, R82, UR65, RZ ;  /* 0x0000004152527c24 */ /* 0x000fe2000f8e02ff */
[----:B------:R0:W-:Y:S01]  /*25b40*/  STL [R1+0x18c], R2 ;  /* 0x00018c0201007387 */ /* 0x0001e20000100800 */
[----:B------:R-:W-:Y:S01]  /*25b50*/  PRMT R86, RZ, 0x7610, R86 ;  /* 0x00007610ff567816 */ /* 0x000fe20000000056 */
[----:B------:R-:W-:Y:S01]  /*25b60*/  IMAD R79, R79, UR65, RZ ;  /* 0x000000414f4f7c24 */ /* 0x000fe2000f8e02ff */
[----:B------:R-:W-:Y:S01]  /*25b70*/  PRMT R84, RZ, 0x7610, R84 ;  /* 0x00007610ff547816 */ /* 0x000fe20000000054 */
[----:B------:R-:W-:Y:S01]  /*25b80*/  IMAD R77, R77, UR65, RZ ;  /* 0x000000414d4d7c24 */ /* 0x000fe2000f8e02ff */
[----:B------:R-:W-:Y:S01]  /*25b90*/  PRMT R83, RZ, 0x7610, R83 ;  /* 0x00007610ff537816 */ /* 0x000fe20000000053 */
[----:B------:R-:W-:Y:S01]  /*25ba0*/  IMAD R71, R71, UR65, RZ ;  /* 0x0000004147477c24 */ /* 0x000fe2000f8e02ff */
[----:B------:R-:W-:Y:S01]  /*25bb0*/  PRMT R81, RZ, 0x7610, R81 ;  /* 0x00007610ff517816 */ /* 0x000fe20000000051 */
[----:B------:R-:W1:Y:S01]  /*25bc0*/  LDCU UR66, c[0x0][0x3b0] ;  /* 0x00007600ff4277ac */ /* 0x000e620008000800 */
[----:B0-----:R-:W3:Y:S04]  /*25bd0*/  LDL.LU R2, [R1+0x1da4] ;  /* 0x001da40001027983 */ /* 0x001ee80000300800 */
[----:B------:R0:W-:Y:S04]  /*25be0*/  STL [R1+0x19c], R4 ;  /* 0x00019c0401007387 */ /* 0x0001e80000100800 */
[----:B0-----:R-:W3:Y:S01]  /*25bf0*/  LDL.LU R4, [R1+0x1da0] ;  /* 0x001da00001047983 */ /* 0x001ee20000300800 */
[----:B--2---:R-:W-:-:S04]  /*25c00*/  @P2 LOP3.LUT R13, R13, R12, RZ, 0x3c, !PT ;  /* 0x0000000c0d0d2212 */ /* 0x004fc800078e3cff */
[----:B------:R-:W-:-:S04]  /*25c10*/  @P2 LOP3.LUT R12, R13, R12, RZ, 0x3c, !PT ;  /* 0x0000000c0d0c2212 */ /* 0x000fc800078e3cff */
[----:B------:R-:W-:-:S05]  /*25c20*/  @P2 LOP3.LUT R13, R13, R12, RZ, 0x3c, !PT ;  /* 0x0000000c0d0d2212 */ /* 0x000fca00078e3cff */
[----:B------:R0:W2:Y:S04]  /*25c30*/  @P2 LDG.E.U16 R9, desc[UR16][R12.64] ;  /* 0x000000100c092981 */ /* 0x0000a8000c1e1500 */
[----:B------:R-:W0:Y:S04]  /*25c40*/  LDL R12, [R1+0x11e8] ;  /* 0x0011e800010c7983 */ /* 0x000e280000100800 */
[----:B------:R-:W0:Y:S01]  /*25c50*/  LDL R13, [R1+0x11ec] ;  /* 0x0011ec00010d7983 */ /* 0x000e220000100800 */
[----:B---3--:R-:W-:Y:S02]  /*25c60*/  PRMT R4, RZ, 0x7610, R4 ;  /* 0x00007610ff047816 */ /* 0x008fe40000000004 */
[----:B0-----:R-:W-:-:S04]  /*25c70*/  @P2 LOP3.LUT R13, R13, R12, RZ, 0x3c, !PT ;  /* 0x0000000c0d0d2212 */ /* 0x001fc800078e3cff */
[----:B------:R-:W-:-:S04]  /*25c80*/  @P2 LOP3.LUT R12, R13, R12, RZ, 0x3c, !PT ;  /* 0x0000000c0d0c2212 */ /* 0x000fc800078e3cff */
[----:B------:R-:W-:-:S05]  /*25c90*/  @P2 LOP3.LUT R13, R13, R12, RZ, 0x3c, !PT ;  /* 0x0000000c0d0d2212 */ /* 0x000fca00078e3cff */
[----:B------:R-:W3:Y:S01]  /*25ca0*/  @P2 LDG.E.U16 R4, desc[UR16][R12.64] ;  /* 0x000000100c042981 */ /* 0x000ee2000c1e1500 */
[----:B------:R-:W-:-:S03]  /*25cb0*/  SEL R10, R11, R10, !P3 ;  /* 0x0000000a0b0a7207 */ /* 0x000fc60005800000 */
[----:B--2---:R0:W-:Y:S02]  /*25cc0*/  STL [R1+0x8], R9 ;  /* 0x0000080901007387 */ /* 0x0041e40000100800 */
[----:B------:R-:W-:Y:S01]  /*25cd0*/  IMAD R10, R10, UR67, RZ ;  /* 0x000000430a0a7c24 */ /* 0x000fe2000f8e02ff */
[----:B------:R-:W-:Y:S02]  /*25ce0*/  PRMT R80, RZ, 0x7610, R80 ;  /* 0x00007610ff507816 */ /* 0x000fe40000000050 */
[----:B------:R-:W-:Y:S02]  /*25cf0*/  PRMT R78, RZ, 0x7610, R78 ;  /* 0x00007610ff4e7816 */ /* 0x000fe4000000004e */
[----:B------:R-:W-:Y:S02]  /*25d00*/  PRMT R76, RZ, 0x7610, R76 ;  /* 0x00007610ff4c7816 */ /* 0x000fe4000000004c */
[----:B0-----:R-:W-:Y:S01]  /*25d10*/  SEL R9, R11, R14, !P3 ;  /* 0x0000000e0b097207 */ /* 0x001fe20005800000 */
[----:B------:R0:W-:Y:S01]  /*25d20*/  STL [R1+0x44], R10 ;  /* 0x0000440a01007387 */ /* 0x0001e20000100800 */
[----:B------:R-:W-:-:S02]  /*25d30*/  PRMT R75, RZ, 0x7610, R75 ;  /* 0x00007610ff4b7816 */ /* 0x000fc4000000004b */
[----:B------:R-:W-:Y:S01]  /*25d40*/  PRMT R73, RZ, 0x7610, R73 ;  /* 0x00007610ff497816 */ /* 0x000fe20000000049 */
[----:B------:R-:W2:Y:S01]  /*25d50*/  LDL.LU R14, [R1+0x72c] ;  /* 0x00072c00010e7983 */ /* 0x000ea20000300800 */
        /* <DEDUP_REMOVED lines=17> */
[----:B------:R-:W-:Y:S01]  /*25e70*/  SEL R19, R11, R19, !P3 ;  /* 0x000000130b137207 */ /* 0x000fe20005800000 */
[----:B------:R-:W-:Y:S01]  /*25e80*/  IMAD R93, R93, UR65, RZ ;  /* 0x000000415d5d7c24 */ /* 0x000fe2000f8e02ff */
[----:B0-----:R-:W-:Y:S01]  /*25e90*/  SEL R10, R11, R8, !P3 ;  /* 0x000000080b0a7207 */ /* 0x001fe20005800000 */
[----:B------:R-:W-:Y:S01]  /*25ea0*/  IMAD R8, R9, UR68, RZ ;  /* 0x0000004409087c24 */ /* 0x000fe2000f8e02ff */
[----:B------:R-:W-:Y:S01]  /*25eb0*/  PRMT R51, RZ, 0x7610, R51 ;  /* 0x00007610ff337816 */ /* 0x000fe20000000033 */
[----:B------:R-:W2:Y:S01]  /*25ec0*/  LDL.LU R9, [R1+0x754] ;  /* 0x0007540001097983 */ /* 0x000ea20000300800 */
[----:B------:R-:W-:Y:S01]  /*25ed0*/  IMAD R85, R85, UR65, RZ ;  /* 0x0000004155557c24 */ /* 0x000fe2000f8e02ff */
[----:B------:R-:W0:Y:S01]  /*25ee0*/  LDCU UR67, c[0x0][0x3b0] ;  /* 0x00007600ff4377ac */ /* 0x000e220008000800 */
[----:B------:R-:W-:Y:S02]  /*25ef0*/  IMAD R10, R10, UR69, RZ ;  /* 0x000000450a0a7c24 */ /* 0x000fe4000f8e02ff */
[----:B------:R-:W-:Y:S01]  /*25f00*/  IMAD R74, R74, UR65, RZ ;  /* 0x000000414a4a7c24 */ /* 0x000fe2000f8e02ff */
[----:B------:R-:W-:Y:S01]  /*25f10*/  PRMT R50, RZ, 0x7610, R50 ;  /* 0x00007610ff327816 */ /* 0x000fe20000000032 */
[----:B------:R-:W-:Y:S01]  /*25f20*/  IMAD R68, R68, UR65, RZ ;  /* 0x0000004144447c24 */ /* 0x000fe2000f8e02ff */
[----:B------:R-:W-:Y:S01]  /*25f30*/  PRMT R49, RZ, 0x7610, R49 ;  /* 0x00007610ff317816 */ /* 0x000fe20000000031 */
[----:B------:R-:W-:Y:S01]  /*25f40*/  IMAD R0, R19, UR65, RZ ;  /* 0x0000004113007c24 */ /* 0x000fe2000f8e02ff */
[----:B------:R-:W0:Y:S01]  /*25f50*/  LDCU UR65, c[0x0][0x3b0] ;  /* 0x00007600ff4177ac */ /* 0x000e220008000800 */
[----:B------:R-:W0:Y:S01]  /*25f60*/  LDCU UR68, c[0x0][0x3b0] ;  /* 0x00007600ff4477ac */ /* 0x000e220008000800 */
[----:B------:R-:W0:Y:S01]  /*25f70*/  LDCU UR69, c[0x0][0x3b0] ;  /* 0x00007600ff4577ac */ /* 0x000e220008000800 */
[----:B---3--:R3:W-:Y:S04]  /*25f80*/  STL [R1], R4 ;  /* 0x0000000401007387 */ /* 0x0087e80000100800 */
[----:B---3--:R-:W3:Y:S04]  /*25f90*/  LDL.LU R4, [R1+0x1d9c] ;  /* 0x001d9c0001047983 */ /* 0x008ee80000300800 */
[----:B------:R-:W2:Y:S04]  /*25fa0*/  LDL R12, [R1+0x1200] ;  /* 0x00120000010c7983 */ /* 0x000ea80000100800 */
[----:B------:R-:W2:Y:S02]  /*25fb0*/  LDL R13, [R1+0x1204] ;  /* 0x00120400010d7983 */ /* 0x000ea40000100800 */
[----:B--2---:R-:W-:-:S04]  /*25fc0*/  @P2 LOP3.LUT R13, R13, R12, RZ, 0x3c, !PT ;  /* 0x0000000c0d0d2212 */ /* 0x004fc800078e3cff */
[----:B------:R-:W-:-:S04]  /*25fd0*/  @P2 LOP3.LUT R12, R13, R12, RZ, 0x3c, !PT ;  /* 0x0000000c0d0c2212 */ /* 0x000fc800078e3cff */
[----:B------:R-:W-:-:S05]  /*25fe0*/  @P2 LOP3.LUT R13, R13, R12, RZ, 0x3c, !PT ;  /* 0x0000000c0d0d2212 */ /* 0x000fca00078e3cff */
[----:B------:R-:W2:Y:S01]  /*25ff0*/  @P2 LDG.E.U16 R92, desc[UR16][R12.64] ;  /* 0x000000100c5c2981 */ /* 0x000ea2000c1e1500 */
[----:B------:R-:W-:-:S03]  /*26000*/  SEL R9, R11, R9, !P3 ;  /* 0x000000090b097207 */ /* 0x000fc60005800000 */
[----:B------:R0:W-:Y:S02]  /*26010*/  STL [R1+0x198], R10 ;  /* 0x0001980a01007387 */ /* 0x0001e40000100800 */
[----:B0-----:R-:W-:Y:S01]  /*26020*/  SEL R10, R11, R7, !P3 ;  /* 0x000000070b0a7207 */ /* 0x001fe20005800000 */
[----:B------:R-:W-:Y:S01]  /*26030*/  IMAD R7, R9, UR70, RZ ;  /* 0x0000004609077c24 */ /* 0x000fe2000f8e02ff */
[----:B------:R-:W0:Y:S01]  /*26040*/  LDCU UR70, c[0x0][0x3b0] ;  /* 0x00007600ff4677ac */ /* 0x000e220008000800 */
[----:B------:R-:W3:Y:S04]  /*26050*/  LDL.LU R9, [R1+0x740] ;  /* 0x0007400001097983 */ /* 0x000ee80000300800 */
[----:B------:R-:W4:Y:S04]  /*26060*/  LDL R12, [R1+0x1218] ;  /* 0x00121800010c7983 */ /* 0x000f280000100800 */
[----:B------:R-:W4:Y:S04]  /*26070*/  LDL R13, [R1+0x121c] ;  /* 0x00121c00010d7983 */ /* 0x000f280000100800 */
[----:B--2---:R2:W-:Y:S04]  /*26080*/  STL [R1+0x1c58], R92 ;  /* 0x001c585c01007387 */ /* 0x0045e80000100800 */
[----:B--2---:R-:W2:Y:S01]  /*26090*/  LDL.LU R92, [R1+0x744] ;  /* 0x00074400015c7983 */ /* 0x004ea20000300800 */
[----:B------:R-:W-:Y:S01]  /*260a0*/  IMAD R10, R10, UR71, RZ ;  /* 0x000000470a0a7c24 */ /* 0x000fe2000f8e02ff */
[----:B------:R-:W0:Y:S01]  /*260b0*/  LDCU UR71, c[0x0][0x3b0] ;  /* 0x00007600ff4777ac */ /* 0x000e220008000800 */
[----:B---3--:R-:W-:-:S03]  /*260c0*/  SEL R9, R11, R9, !P3 ;  /* 0x000000090b097207 */ /* 0x008fc60005800000 */
[----:B------:R2:W-:Y:S01]  /*260d0*/  STL [R1+0x1a0], R10 ;  /* 0x0001a00a01007387 */ /* 0x0005e20000100800 */
[----:B----4-:R-:W-:-:S04]  /*260e0*/  @P2 LOP3.LUT R13, R13, R12, RZ, 0x3c, !PT ;  /* 0x0000000c0d0d2212 */ /* 0x010fc800078e3cff */
[----:B------:R-:W-:-:S04]  /*260f0*/  @P2 LOP3.LUT R12, R13, R12, RZ, 0x3c, !PT ;  /* 0x0000000c0d0c2212 */ /* 0x000fc800078e3cff */
[----:B------:R-:W-:-:S05]  /*26100*/  @P2 LOP3.LUT R13, R13, R12, RZ, 0x3c, !PT ;  /* 0x0000000c0d0d2212 */ /* 0x000fca00078e3cff */
[----:B------:R-:W3:Y:S01]  /*26110*/  @P2 LDG.E.U16 R91, desc[UR16][R12.64] ;  /* 0x000000100c5b2981 */ /* 0x000ee2000c1e1500 */
[----:B--2---:R-:W-:Y:S01]  /*26120*/  SEL R10, R11, R92, !P3 ;  /* 0x0000005c0b0a7207 */ /* 0x004fe20005800000 */
[----:B------:R-:W-:Y:S01]  /*26130*/  IMAD R92, R9, UR72, RZ ;  /* 0x00000048095c7c24 */ /* 0x000fe2000f8e02ff */
[----:B------:R-:W-:Y:S01]  /*26140*/  PRMT R48, RZ, 0x7610, R48 ;  /* 0x00007610ff307816 */ /* 0x000fe20000000030 */
[----:B------:R-:W2:Y:S01]  /*26150*/  LDL.LU R9, [R1+0x728] ;  /* 0x0007280001097983 */ /* 0x000ea20000300800 */
[----:B------:R-:W4:Y:S03]  /*26160*/  LDCU UR72, c[0x0][0x3b0] ;  /* 0x00007600ff4877ac */ /* 0x000f260008000800 */
[----:B------:R0:W-:Y:S04]  /*26170*/  STL [R1+0x1bc], R92 ;  /* 0x0001bc5c01007387 */ /* 0x0001e80000100800 */
[----:B0-----:R-:W4:Y:S04]  /*26180*/  LDL.LU R92, [R1+0x718] ;  /* 0x00071800015c7983 */ /* 0x001f280000300800 */
[----:B------:R-:W4:Y:S04]  /*26190*/  LDL R12, [R1+0x122c] ;  /* 0x00122c00010c7983 */ /* 0x000f280000100800 */
[----:B------:R-:W4:Y:S04]  /*261a0*/  LDL R13, [R1+0x1230] ;  /* 0x00123000010d7983 */ /* 0x000f280000100800 */
[----:B---3--:R0:W-:Y:S02]  /*261b0*/  STL [R1+0x1c5c], R91 ;  /* 0x001c5c5b01007387 */ /* 0x0081e40000100800 */
[----:B0-----:R-:W-:Y:S01]  /*261c0*/  IMAD R91, R10, UR73, RZ ;  /* 0x000000490a5b7c24 */ /* 0x001fe2000f8e02ff */
[C---:B------:R-:W-:Y:S01]  /*261d0*/  SEL R10, R11.reuse, R14, !P3 ;  /* 0x0000000e0b0a7207 */ /* 0x040fe20005800000 */
[----:B------:R-:W0:Y:S01]  /*261e0*/  LDCU UR73, c[0x0][0x3b0] ;  /* 0x00007600ff4977ac */ /* 0x000e220008000800 */
[----:B--2---:R-:W-:-:S05]  /*261f0*/  SEL R9, R11, R9, !P3 ;  /* 0x000000090b097207 */ /* 0x004fca0005800000 */
[----:B------:R-:W-:Y:S01]  /*26200*/  IMAD R14, R9, UR74, RZ ;  /* 0x0000004a090e7c24 */ /* 0x000fe2000f8e02ff */
[----:B------:R-:W-:Y:S01]  /*26210*/  PRMT R47, RZ, 0x7610, R47 ;  /* 0x00007610ff2f7816 */ /* 0x000fe2000000002f */
[----:B------:R-:W2:Y:S01]  /*26220*/  LDL.LU R9, [R1+0x720] ;  /* 0x0007200001097983 */ /* 0x000ea20000300800 */
[-C--:B----4-:R-:W-:Y:S01]  /*26230*/  @P2 LOP3.LUT R13, R13, R12.reuse, RZ, 0x3c, !PT ;  /* 0x0000000c0d0d2212 */ /* 0x090fe200078e3cff */
[----:B------:R-:W-:Y:S02]  /*26240*/  IMAD R10, R10, UR75, RZ ;  /* 0x0000004b0a0a7c24 */ /* 0x000fe4000f8e02ff */
[----:B------:R3:W-:Y:S01]  /*26250*/  STL [R1+0x1c8], R14 ;  /* 0x0001c80e01007387 */ /* 0x0007e20000100800 */
[----:B------:R-:W-:Y:S01]  /*26260*/  PRMT R46, RZ, 0x7610, R46 ;  /* 0x00007610ff2e7816 */ /* 0x000fe2000000002e */
[----:B------:R-:W4:Y:S01]  /*26270*/  LDCU UR74, c[0x0][0x3b0] ;  /* 0x00007600ff4a77ac */ /* 0x000f220008000800 */
[C---:B------:R-:W-:Y:S01]  /*26280*/  @P2 LOP3.LUT R12, R13.reuse, R12, RZ, 0x3c, !PT ;  /* 0x0000000c0d0c2212 */ /* 0x040fe200078e3cff */
[----:B------:R-:W0:Y:S03]  /*26290*/  LDCU UR75, c[0x0][0x3b0] ;  /* 0x00007600ff4b77ac */ /* 0x000e260008000800 */
[----:B------:R-:W-:Y:S01]  /*262a0*/  @P2 LOP3.LUT R13, R13, R12, RZ, 0x3c, !PT ;  /* 0x0000000c0d0d2212 */ /* 0x000fe200078e3cff */
[----:B---3--:R-:W3:Y:S04]  /*262b0*/  LDL.LU R14, [R1+0x708] ;  /* 0x00070800010e7983 */ /* 0x008ee80000300800 */
[----:B------:R-:W3:Y:S04]  /*262c0*/  @P2 LDG.E.U16 R89, desc[UR16][R12.64] ;  /* 0x000000100c592981 */ /* 0x000ee8000c1e1500 */
[----:B------:R-:W4:Y:S04]  /*262d0*/  LDL R12, [R1+0x123c] ;  /* 0x00123c00010c7983 */ /* 0x000f280000100800 */
[----:B------:R-:W4:Y:S01]  /*262e0*/  LDL R13, [R1+0x1240] ;  /* 0x00124000010d7983 */ /* 0x000f220000100800 */
[----:B--2---:R-:W-:-:S05]  /*262f0*/  SEL R9, R11, R9, !P3 ;  /* 0x000000090b097207 */ /* 0x004fca0005800000 */
[----:B------:R-:W-:Y:S01]  /*26300*/  IMAD R9, R9, UR7, RZ ;  /* 0x0000000709097c24 */ /* 0x000fe2000f8e02ff */
[----:B------:R-:W2:Y:S01]  /*26310*/  LDCU UR7, c[0x0][0x3b0] ;  /* 0x00007600ff0777ac */ /* 0x000ea20008000800 */
[----:B---3--:R3:W-:Y:S04]  /*26320*/  STL [R1+0x1c60], R89 ;  /* 0x001c605901007387 */ /* 0x0087e80000100800 */
[----:B---3--:R-:W3:Y:S01]  /*26330*/  LDL.LU R89, [R1+0x71c] ;  /* 0x00071c0001597983 */ /* 0x008ee20000300800 */
[----:B----4-:R-:W-:-:S04]  /*26340*/  @P2 LOP3.LUT R13, R13, R12, RZ, 0x3c, !PT ;  /* 0x0000000c0d0d2212 */ /* 0x010fc800078e3cff */
[C---:B------:R-:W-:Y:S01]  /*26350*/  @P2 LOP3.LUT R12, R13.reuse, R12, RZ, 0x3c, !PT ;  /* 0x0000000c0d0c2212 */ /* 0x040fe200078e3cff */
[----:B------:R4:W-:Y:S03]  /*26360*/  STL [R1+0x1b8], R10 ;  /* 0x0001b80a01007387 */ /* 0x0009e60000100800 */
[----:B------:R-:W-:-:S05]  /*26370*/  @P2 LOP3.LUT R13, R13, R12, RZ, 0x3c, !PT ;  /* 0x0000000c0d0d2212 */ /* 0x000fca00078e3cff */
[----:B------:R0:W2:Y:S04]  /*26380*/  @P2 LDG.E.U16 R87, desc[UR16][R12.64] ;  /* 0x000000100c572981 */ /* 0x0000a8000c1e1500 */
[----:B----4-:R-:W4:Y:S04]  /*26390*/  LDL.LU R10, [R1+0x724] ;  /* 0x00072400010a7983 */ /* 0x010f280000300800 */
[----:B------:R3:W-:Y:S04]  /*263a0*/  STL [R1+0x1d8], R9 ;  /* 0x0001d80901007387 */ /* 0x0007e80000100800 */
[----:B------:R-:W0:Y:S04]  /*263b0*/  LDL R12, [R1+0x124c] ;  /* 0x00124c00010c7983 */ /* 0x000e280000100800 */
[----:B------:R-:W0:Y:S02]  /*263c0*/  LDL R13, [R1+0x1250] ;  /* 0x00125000010d7983 */ /* 0x000e240000100800 */
[----:B0-----:R-:W-:-:S04]  /*263d0*/  @P2 LOP3.LUT R13, R13, R12, RZ, 0x3c, !PT ;  /* 0x0000000c0d0d2212 */ /* 0x001fc800078e3cff */
[----:B------:R-:W-:-:S04]  /*263e0*/  @P2 LOP3.LUT R12, R13, R12, RZ, 0x3c, !PT ;  /* 0x0000000c0d0c2212 */ /* 0x000fc800078e3cff */
[----:B------:R-:W-:-:S05]  /*263f0*/  @P2 LOP3.LUT R13, R13, R12, RZ, 0x3c, !PT ;  /* 0x0000000c0d0d2212 */ /* 0x000fca00078e3cff */
[----:B------:R-:W2:Y:S01]  /*26400*/  @P2 LDG.E.U16 R86, desc[UR16][R12.64] ;  /* 0x000000100c562981 */ /* 0x000ea2000c1e1500 */
[C---:B----4-:R-:W-:Y:S02]  /*26410*/  SEL R10, R11.reuse, R10, !P3 ;  /* 0x0000000a0b0a7207 */ /* 0x050fe40005800000 */
[----:B---3--:R-:W-:Y:S01]  /*26420*/  SEL R9, R11, R89, !P3 ;  /* 0x000000590b097207 */ /* 0x008fe20005800000 */
[----:B--2---:R0:W-:Y:S02]  /*26430*/  STL [R1+0x1c64], R87 ;  /* 0x001c645701007387 */ /* 0x0041e40000100800 */
[----:B------:R-:W-:Y:S01]  /*26440*/  IMAD R10, R10, UR12, RZ ;  /* 0x0000000c0a0a7c24 */ /* 0x000fe2000f8e02ff */
[----:B------:R-:W2:Y:S01]  /*26450*/  LDCU UR12, c[0x0][0x3b0] ;  /* 0x00007600ff0c77ac */ /* 0x000ea20008000800 */
[----:B------:R-:W-:Y:S01]  /*26460*/  IMAD R9, R9, UR13, RZ ;  /* 0x0000000d09097c24 */ /* 0x000fe2000f8e02ff */
[----:B------:R-:W-:Y:S01]  /*26470*/  PRMT R45, RZ, 0x7610, R45 ;  /* 0x00007610ff2d7816 */ /* 0x000fe2000000002d */
[----:B------:R-:W3:Y:S01]  /*26480*/  LDCU UR13, c[0x0][0x3b0] ;  /* 0x00007600ff0d77ac */ /* 0x000ee20008000800 */
[----:B0-----:R-:W4:Y:S04]  /*26490*/  LDL.LU R87, [R1+0x6fc] ;  /* 0x0006fc0001577983 */ /* 0x001f280000300800 */
[----:B------:R-:W2:Y:S04]  /*264a0*/  LDL R89, [R1+0x1270] ;  /* 0x0012700001597983 */ /* 0x000ea80000100800 */
[----:B------:R0:W-:Y:S02]  /*264b0*/  STL [R1+0x1c4], R10 ;  /* 0x0001c40a01007387 */ /* 0x0001e40000100800 */
[----:B0-----:R-:W-:-:S02]  /*264c0*/  SEL R10, R11, R92, !P3 ;  /* 0x0000005c0b0a7207 */ /* 0x001fc40005800000 */
[----:B------:R-:W2:Y:S04]  /*264d0*/  LDL.LU R92, [R1+0x6f4] ;  /* 0x0006f400015c7983 */ /* 0x000ea80000300800 */
[----:B------:R-:W-:Y:S04]  /*264e0*/  STL [R1+0x1e8], R9 ;  /* 0x0001e80901007387 */ /* 0x000fe80000100800 */
[----:B------:R-:W2:Y:S04]  /*264f0*/  LDL R12, [R1+0x125c] ;  /* 0x00125c00010c7983 */ /* 0x000ea80000100800 */
[----:B------:R-:W2:Y:S04]  /*26500*/  LDL R13, [R1+0x1260] ;  /* 0x00126000010d7983 */ /* 0x000ea80000100800 */
[----:B------:R0:W-:Y:S04]  /*26510*/  STL [R1+0x1c68], R86 ;  /* 0x001c685601007387 */ /* 0x0001e80000100800 */
[----:B0-----:R-:W3:Y:S01]  /*26520*/  LDL.LU R86, [R1+0x6f8] ;  /* 0x0006f80001567983 */ /* 0x001ee20000300800 */
[----:B------:R-:W-:Y:S01]  /*26530*/  SEL R9, R11, R14, !P3 ;  /* 0x0000000e0b097207 */ /* 0x000fe20005800000 */
[----:B------:R-:W-:Y:S01]  /*26540*/  IMAD R10, R10, UR14, RZ ;  /* 0x0000000e0a0a7c24 */ /* 0x000fe2000f8e02ff */
[----:B------:R-:W0:Y:S01]  /*26550*/  LDCU UR14, c[0x0][0x3b0] ;  /* 0x00007600ff0e77ac */ /* 0x000e220008000800 */
[----:B------:R-:W4:Y:S02]  /*26560*/  LDL.LU R14, [R1+0x6ec] ;  /* 0x0006ec00010e7983 */ /* 0x000f240000300800 */
[----:B------:R-:W-:Y:S01]  /*26570*/  IMAD R9, R9, UR15, RZ ;  /* 0x0000000f09097c24 */ /* 0x000fe2000f8e02ff */
[----:B------:R-:W-:Y:S01]  /*26580*/  PRMT R44, RZ, 0x7610, R44 ;  /* 0x00007610ff2c7816 */ /* 0x000fe2000000002c */
[----:B------:R3:W-:Y:S01]  /*26590*/  STL [R1+0x1d0], R10 ;  /* 0x0001d00a01007387 */ /* 0x0007e20000100800 */
[----:B------:R-:W-:Y:S01]  /*265a0*/  PRMT R43, RZ, 0x7610, R43 ;  /* 0x00007610ff2b7816 */ /* 0x000fe2000000002b */
[----:B------:R-:W0:Y:S01]  /*265b0*/  LDCU UR15, c[0x0][0x3b0] ;  /* 0x00007600ff0f77ac */ /* 0x000e220008000800 */
[----:B--2---:R-:W-:-:S04]  /*265c0*/  @P2 LOP3.LUT R13, R13, R12, RZ, 0x3c, !PT ;  /* 0x0000000c0d0d2212 */ /* 0x004fc800078e3cff */
[----:B------:R-:W-:-:S04]  /*265d0*/  @P2 LOP3.LUT R12, R13, R12, RZ, 0x3c, !PT ;  /* 0x0000000c0d0c2212 */ /* 0x000fc800078e3cff */
[----:B------:R-:W-:-:S05]  /*265e0*/  @P2 LOP3.LUT R13, R13, R12, RZ, 0x3c, !PT ;  /* 0x0000000c0d0d2212 */ /* 0x000fca00078e3cff */
[----:B------:R-:W2:Y:S01]  /*265f0*/  @P2 LDG.E.U16 R84, desc[UR16][R12.64] ;  /* 0x000000100c542981 */ /* 0x000ea2000c1e1500 */
[----:B---3--:R-:W-:-:S03]  /*26600*/  SEL R10, R11, R86, !P3 ;  /* 0x000000560b0a7207 */ /* 0x008fc60005800000 */
[----:B------:R-:W3:Y:S04]  /*26610*/  LDL.LU R86, [R1+0x6dc] ;  /* 0x0006dc0001567983 */ /* 0x000ee80000300800 */
[----:B------:R4:W-:Y:S04]  /*26620*/  STL [R1+0x1f4], R9 ;  /* 0x0001f40901007387 */ /* 0x0009e80000100800 */
[----:B------:R-:W3:Y:S04]  /*26630*/  LDL.LU R12, [R1+0x704] ;  /* 0x00070400010c7983 */ /* 0x000ee80000300800 */
[----:B------:R-:W3:Y:S01]  /*26640*/  LDL R13, [R1+0x126c] ;  /* 0x00126c00010d7983 */ /* 0x000ee20000100800 */
[----:B------:R-:W-:Y:S01]  /*26650*/  IMAD R10, R10, UR18, RZ ;  /* 0x000000120a0a7c24 */ /* 0x000fe2000f8e02ff */
[----:B----4-:R-:W-:Y:S01]  /*26660*/  SEL R9, R11, R87, !P3 ;  /* 0x000000570b097207 */ /* 0x010fe20005800000 */
[----:B------:R-:W4:Y:S04]  /*26670*/  LDCU UR18, c[0x0][0x3b0] ;  /* 0x00007600ff1277ac */ /* 0x000f280008000800 */
[----:B------:R-:W-:Y:S01]  /*26680*/  IMAD R9, R9, UR19, RZ ;  /* 0x0000001309097c24 */ /* 0x000fe2000f8e02ff */
[----:B------:R-:W0:Y:S01]  /*26690*/  LDCU UR19, c[0x0][0x3b0] ;  /* 0x00007600ff1377ac */ /* 0x000e220008000800 */
[----:B--2---:R-:W-:Y:S04]  /*266a0*/  STL [R1+0x1c6c], R84 ;  /* 0x001c6c5401007387 */ /* 0x004fe80000100800 */
[----:B------:R-:W2:Y:S04]  /*266b0*/  LDL R87, [R1+0x1290] ;  /* 0x0012900001577983 */ /* 0x000ea80000100800 */
[----:B------:R3:W-:Y:S04]  /*266c0*/  STL [R1+0x1e0], R10 ;  /* 0x0001e00a01007387 */ /* 0x0007e80000100800 */
[----:B------:R0:W-:Y:S01]  /*266d0*/  STL [R1+0x200], R9 ;  /* 0x0002000901007387 */ /* 0x0001e20000100800 */
[----:B---3--:R-:W-:Y:S01]  /*266e0*/  SEL R10, R11, R12, !P3 ;  /* 0x0000000c0b0a7207 */ /* 0x008fe20005800000 */
[----:B------:R-:W-:-:S02]  /*266f0*/  @P2 IMAD.MOV.U32 R12, RZ, RZ, R89 ;  /* 0x000000ffff0c2224 */ /* 0x000fc400078e0059 */
[----:B------:R-:W3:Y:S04]  /*26700*/  LDL.LU R89, [R1+0x6c8] ;  /* 0x0006c80001597983 */ /* 0x000ee80000300800 */
[----:B------:R-:W2:Y:S04]  /*26710*/  @P2 LDG.E.U16 R83, desc[UR16][R12.64] ;  /* 0x000000100c532981 */ /* 0x000ea8000c1e1500 */
[----:B------:R-:W3:Y:S04]  /*26720*/  LDL R12, [R1+0x127c] ;  /* 0x00127c00010c7983 */ /* 0x000ee80000100800 */
[----:B------:R-:W3:Y:S01]  /*26730*/  LDL R13, [R1+0x1280] ;  /* 0x00128000010d7983 */ /* 0x000ee20000100800 */
[----:B0-----:R-:W-:Y:S01]  /*26740*/  SEL R9, R11, R92, !P3 ;  /* 0x0000005c0b097207 */ /* 0x001fe20005800000 */
[----:B------:R-:W-:Y:S01]  /*26750*/  IMAD R10, R10, UR20, RZ ;  /* 0x000000140a0a7c24 */ /* 0x000fe2000f8e02ff */
[----:B------:R-:W0:Y:S03]  /*26760*/  LDCU UR20, c[0x0][0x3b0] ;  /* 0x00007600ff1477ac */ /* 0x000e260008000800 */
[----:B------:R-:W-:Y:S01]  /*26770*/  IMAD R9, R9, UR21, RZ ;  /* 0x0000001509097c24 */ /* 0x000fe2000f8e02ff */
[----:B------:R-:W-:Y:S01]  /*26780*/  PRMT R42, RZ, 0x7610, R42 ;  /* 0x00007610ff2a7816 */ /* 0x000fe2000000002a */
[----:B------:R-:W0:Y:S01]  /*26790*/  LDCU UR21, c[0x0][0x3b0] ;  /* 0x00007600ff1577ac */ /* 0x000e220008000800 */
[----:B--2---:R2:W-:Y:S04]  /*267a0*/  STL [R1+0x1c70], R83 ;  /* 0x001c705301007387 */ /* 0x0045e80000100800 */
[----:B--2---:R-:W2:Y:S01]  /*267b0*/  LDL.LU R83, [R1+0x6c4] ;  /* 0x0006c40001537983 */ /* 0x004ea20000300800 */
[----:B---3--:R-:W-:-:S03]  /*267c0*/  @P2 LOP3.LUT R13, R13, R12, RZ, 0x3c, !PT ;  /* 0x0000000c0d0d2212 */ /* 0x008fc600078e3cff */
[----:B------:R-:W3:Y:S01]  /*267d0*/  LDL.LU R92, [R1+0x6d0] ;  /* 0x0006d000015c7983 */ /* 0x000ee20000300800 */
[----:B------:R-:W-:-:S03]  /*267e0*/  @P2 LOP3.LUT R12, R13, R12, RZ, 0x3c, !PT ;  /* 0x0000000c0d0c2212 */ /* 0x000fc600078e3cff */
[----:B------:R-:W2:Y:S01]  /*267f0*/  LDL R84, [R1+0x12a0] ;  /* 0x0012a00001547983 */ /* 0x000ea20000100800 */
[----:B------:R-:W-:-:S03]  /*26800*/  @P2 LOP3.LUT R13, R13, R12, RZ, 0x3c, !PT ;  /* 0x0000000c0d0d2212 */ /* 0x000fc600078e3cff */
[----:B------:R0:W-:Y:S04]  /*26810*/  STL [R1+0x1ec], R10 ;  /* 0x0001ec0a01007387 */ /* 0x0001e80000100800 */
[----:B------:R1:W2:Y:S01]  /*26820*/  @P2 LDG.E.U16 R81, desc[UR16][R12.64] ;  /* 0x000000100c512981 */ /* 0x0002a2000c1e1500 */
[----:B0-----:R-:W-:-:S03]  /*26830*/  SEL R10, R11, R14, !P3 ;  /* 0x0000000e0b0a7207 */ /* 0x001fc60005800000 */
[----:B------:R-:W3:Y:S04]  /*26840*/  LDL.LU R14, [R1+0x6d4] ;  /* 0x0006d400010e7983 */ /* 0x000ee80000300800 */
[----:B------:R0:W-:Y:S04]  /*26850*/  STL [R1+0x210], R9 ;  /* 0x0002100901007387 */ /* 0x0001e80000100800 */
[----:B------:R-:W3:Y:S01]  /*26860*/  LDL R13, [R1+0x128c] ;  /* 0x00128c00010d7983 */ /* 0x000ee20000100800 */
[----:B------:R-:W-:Y:S01]  /*26870*/  IMAD R10, R10, UR22, RZ ;  /* 0x000000160a0a7c24 */ /* 0x000fe2000f8e02ff */
[----:B------:R-:W2:Y:S01]  /*26880*/  LDCU UR22, c[0x0][0x3b0] ;  /* 0x00007600ff1677ac */ /* 0x000ea20008000800 */
[----:B0-----:R-:W-:Y:S01]  /*26890*/  SEL R9, R11, R86, !P3 ;  /* 0x000000560b097207 */ /* 0x001fe20005800000 */
[----:B-1----:R-:W-:-:S04]  /*268a0*/  @P2 IMAD.MOV.U32 R12, RZ, RZ, R87 ;  /* 0x000000ffff0c2224 */ /* 0x002fc800078e0057 */
[----:B------:R-:W-:Y:S01]  /*268b0*/  IMAD R9, R9, UR23, RZ ;  /* 0x0000001709097c24 */ /* 0x000fe2000f8e02ff */
[----:B------:R-:W-:Y:S01]  /*268c0*/  PRMT R41, RZ, 0x7610, R41 ;  /* 0x00007610ff297816 */ /* 0x000fe20000000029 */
[----:B------:R-:W0:Y:S01]  /*268d0*/  LDCU UR23, c[0x0][0x3b0] ;  /* 0x00007600ff1777ac */ /* 0x000e220008000800 */
[----:B--2---:R1:W-:Y:S04]  /*268e0*/  STL [R1+0x1c74], R81 ;  /* 0x001c745101007387 */ /* 0x0043e80000100800 */
[----:B------:R-:W2:Y:S04]  /*268f0*/  LDL.LU R86, [R1+0x6c0] ;  /* 0x0006c00001567983 */ /* 0x000ea80000300800 */
[----:B------:R0:W-:Y:S04]  /*26900*/  STL [R1+0x1fc], R10 ;  /* 0x0001fc0a01007387 */ /* 0x0001e80000100800 */
[----:B-1----:R-:W2:Y:S04]  /*26910*/  LDL R81, [R1+0x12ac] ;  /* 0x0012ac0001517983 */ /* 0x002ea80000100800 */
[----:B---3--:R1:W3:Y:S01]  /*26920*/  @P2 LDG.E.U16 R80, desc[UR16][R12.64] ;  /* 0x000000100c502981 */ /* 0x0082e2000c1e1500 */
[----:B0-----:R-:W-:-:S03]  /*26930*/  SEL R10, R11, R83, !P3 ;  /* 0x000000530b0a7207 */ /* 0x001fc60005800000 */
[----:B------:R-:W2:Y:S04]  /*26940*/  LDL R83, [R1+0x12b0] ;  /* 0x0012b00001537983 */ /* 0x000ea80000100800 */
[----:B------:R0:W-:Y:S04]  /*26950*/  STL [R1+0x21c], R9 ;  /* 0x00021c0901007387 */ /* 0x0001e80000100800 */
[----:B------:R-:W2:Y:S04]  /*26960*/  LDL.LU R87, [R1+0x6bc] ;  /* 0x0006bc0001577983 */ /* 0x000ea80000300800 */
[----:B------:R-:W2:Y:S01]  /*26970*/  LDL R13, [R1+0x129c] ;  /* 0x00129c00010d7983 */ /* 0x000ea20000100800 */
[----:B-1----:R-:W-:Y:S01]  /*26980*/  @P2 IMAD.MOV.U32 R12, RZ, RZ, R84 ;  /* 0x000000ffff0c2224 */ /* 0x002fe200078e0054 */
[----:B0-----:R-:W-:Y:S01]  /*26990*/  SEL R9, R11, R89, !P3 ;  /* 0x000000590b097207 */ /* 0x001fe20005800000 */
[----:B------:R-:W-:Y:S01]  /*269a0*/  IMAD R10, R10, UR24, RZ ;  /* 0x000000180a0a7c24 */ /* 0x000fe2000f8e02ff */
[----:B------:R-:W-:Y:S01]  /*269b0*/  PRMT R40, RZ, 0x7610, R40 ;  /* 0x00007610ff287816 */ /* 0x000fe20000000028 */
[----:B------:R-:W0:Y:S02]  /*269c0*/  LDCU UR24, c[0x0][0x3b0] ;  /* 0x00007600ff1877ac */ /* 0x000e240008000800 */
[----:B------:R-:W-:Y:S01]  /*269d0*/  IMAD R9, R9, UR25, RZ ;  /* 0x0000001909097c24 */ /* 0x000fe2000f8e02ff */
[----:B------:R-:W1:Y:S01]  /*269e0*/  LDCU UR25, c[0x0][0x3b0] ;  /* 0x00007600ff1977ac */ /* 0x000e620008000800 */
[----:B--2---:R2:W4:Y:S04]  /*269f0*/  @P2 LDG.E.U16 R78, desc[UR16][R12.64] ;  /* 0x000000100c4e2981 */ /* 0x004528000c1e1500 */
[----:B---3--:R-:W-:Y:S04]  /*26a00*/  STL [R1+0x1c78], R80 ;  /* 0x001c785001007387 */ /* 0x008fe80000100800 */
[----:B------:R-:W3:Y:S04]  /*26a10*/  LDL.LU R89, [R1+0x6b4] ;  /* 0x0006b40001597983 */ /* 0x000ee80000300800 */
[----:B------:R0:W-:Y:S01]  /*26a20*/  STL [R1+0x208], R10 ;  /* 0x0002080a01007387 */ /* 0x0001e20000100800 */
[----:B--2---:R-:W-:Y:S01]  /*26a30*/  @P2 IMAD.MOV.U32 R12, RZ, RZ, R83 ;  /* 0x000000ffff0c2224 */ /* 0x004fe200078e0053 */
[----:B0-----:R-:W-:-:S02]  /*26a40*/  SEL R10, R11, R92, !P3 ;  /* 0x0000005c0b0a7207 */ /* 0x001fc40005800000 */
[----:B------:R-:W2:Y:S04]  /*26a50*/  LDL R92, [R1+0x12c0] ;  /* 0x0012c000015c7983 */ /* 0x000ea80000100800 */
[----:B------:R0:W-:Y:S01]  /*26a60*/  STL [R1+0x22c], R9 ;  /* 0x00022c0901007387 */ /* 0x0001e20000100800 */
[----:B------:R-:W-:Y:S01]  /*26a70*/  IMAD R10, R10, UR26, RZ ;  /* 0x0000001a0a0a7c24 */ /* 0x000fe2000f8e02ff */
[----:B------:R-:W1:Y:S01]  /*26a80*/  LDCU UR26, c[0x0][0x3b0] ;  /* 0x00007600ff1a77ac */ /* 0x000e620008000800 */
[----:B------:R-:W-:Y:S01]  /*26a90*/  @P2 IMAD.MOV.U32 R13, RZ, RZ, R81 ;  /* 0x000000ffff0d2224 */ /* 0x000fe200078e0051 */
[----:B------:R-:W3:Y:S04]  /*26aa0*/  LDL.LU R84, [R1+0x6b8] ;  /* 0x0006b80001547983 */ /* 0x000ee80000300800 */
[----:B------:R2:W3:Y:S01]  /*26ab0*/  @P2 LDG.E.U16 R76, desc[UR16][R12.64] ;  /* 0x000000100c4c2981 */ /* 0x0004e2000c1e1500 */
[----:B0-----:R-:W-:-:S05]  /*26ac0*/  SEL R9, R11, R14, !P3 ;  /* 0x0000000e0b097207 */ /* 0x001fca0005800000 */
[----:B------:R-:W-:Y:S01]  /*26ad0*/  IMAD R9, R9, UR27, RZ ;  /* 0x0000001b09097c24 */ /* 0x000fe2000f8e02ff */
[----:B------:R-:W-:Y:S01]  /*26ae0*/  PRMT R39, RZ, 0x7610, R39 ;  /* 0x00007610ff277816 */ /* 0x000fe20000000027 */
[----:B------:R-:W0:Y:S01]  /*26af0*/  LDCU UR27, c[0x0][0x3b0] ;  /* 0x00007600ff1b77ac */ /* 0x000e220008000800 */
[----:B----4-:R4:W-:Y:S04]  /*26b00*/  STL [R1+0x1c7c], R78 ;  /* 0x001c7c4e01007387 */ /* 0x0109e80000100800 */
[----:B------:R-:W3:Y:S04]  /*26b10*/  LDL.LU R14, [R1+0x6a8] ;  /* 0x0006a800010e7983 */ /* 0x000ee80000300800 */
[----:B------:R0:W-:Y:S04]  /*26b20*/  STL [R1+0x218], R10 ;  /* 0x0002180a01007387 */ /* 0x0001e80000100800 */
[----:B----4-:R-:W4:Y:S04]  /*26b30*/  LDL R78, [R1+0x12cc] ;  /* 0x0012cc00014e7983 */ /* 0x010f280000100800 */
[----:B------:R-:W4:Y:S01]  /*26b40*/  LDL R80, [R1+0x12d0] ;  /* 0x0012d00001507983 */ /* 0x000f220000100800 */
[----:B0-----:R-:W-:-:S03]  /*26b50*/  SEL R10, R11, R86, !P3 ;  /* 0x000000560b0a7207 */ /* 0x001fc60005800000 */
[----:B------:R-:W4:Y:S04]  /*26b60*/  LDL.LU R86, [R1+0x6ac] ;  /* 0x0006ac0001567983 */ /* 0x000f280000300800 */
[----:B------:R0:W-:Y:S04]  /*26b70*/  STL [R1+0x238], R9 ;  /* 0x0002380901007387 */ /* 0x0001e80000100800 */
[----:B------:R-:W4:Y:S01]  /*26b80*/  LDL R13, [R1+0x12bc] ;  /* 0x0012bc00010d7983 */ /* 0x000f220000100800 */
[----:B--2---:R-:W-:Y:S01]  /*26b90*/  @P2 IMAD.MOV.U32 R12, RZ, RZ, R92 ;  /* 0x000000ffff0c2224 */ /* 0x004fe200078e005c */
[----:B0-----:R-:W-:-:S02]  /*26ba0*/  SEL R9, R11, R87, !P3 ;  /* 0x000000570b097207 */ /* 0x001fc40005800000 */
[----:B---3--:R-:W-:Y:S04]  /*26bb0*/  STL [R1+0x1c80], R76 ;  /* 0x001c804c01007387 */ /* 0x008fe80000100800 */
[----:B------:R-:W2:Y:S04]  /*26bc0*/  LDL.LU R81, [R1+0x6b0] ;  /* 0x0006b00001517983 */ /* 0x000ea80000300800 */
[----:B------:R-:W3:Y:S04]  /*26bd0*/  LDL R83, [R1+0x12dc] ;  /* 0x0012dc0001537983 */ /* 0x000ee80000100800 */
[----:B------:R-:W2:Y:S04]  /*26be0*/  LDL R87, [R1+0x12e0] ;  /* 0x0012e00001577983 */ /* 0x000ea80000100800 */
[----:B----4-:R0:W4:Y:S01]  /*26bf0*/  @P2 LDG.E.U16 R75, desc[UR16][R12.64] ;  /* 0x000000100c4b2981 */ /* 0x010122000c1e1500 */
[----:B------:R-:W-:Y:S01]  /*26c00*/  IMAD R10, R10, UR28, RZ ;  /* 0x0000001c0a0a7c24 */ /* 0x000fe2000f8e02ff */
[----:B------:R-:W1:Y:S01]  /*26c10*/  LDCU UR28, c[0x0][0x3b0] ;  /* 0x00007600ff1c77ac */ /* 0x000e620008000800 */
[----:B------:R-:W-:-:S03]  /*26c20*/  IMAD R9, R9, UR29, RZ ;  /* 0x0000001d09097c24 */ /* 0x000fc6000f8e02ff */
[----:B------:R3:W-:Y:S01]  /*26c30*/  STL [R1+0x224], R10 ;  /* 0x0002240a01007387 */ /* 0x0007e20000100800 */
[----:B------:R-:W-:Y:S01]  /*26c40*/  PRMT R38, RZ, 0x7610, R38 ;  /* 0x00007610ff267816 */ /* 0x000fe20000000026 */
[----:B------:R-:W1:Y:S01]  /*26c50*/  LDCU UR29, c[0x0][0x3b0] ;  /* 0x00007600ff1d77ac */ /* 0x000e620008000800 */
[----:B0-----:R-:W-:Y:S02]  /*26c60*/  @P2 IMAD.MOV.U32 R12, RZ, RZ, R80 ;  /* 0x000000ffff0c2224 */ /* 0x001fe400078e0050 */
[----:B------:R-:W-:Y:S01]  /*26c70*/  @P2 IMAD.MOV.U32 R13, RZ, RZ, R78 ;  /* 0x000000ffff0d2224 */ /* 0x000fe200078e004e */
[----:B---3--:R-:W-:-:S04]  /*26c80*/  SEL R10, R11, R89, !P3 ;  /* 0x000000590b0a7207 */ /* 0x008fc80005800000 */
[----:B------:R2:W3:Y:S04]  /*26c90*/  @P2 LDG.E.U16 R73, desc[UR16][R12.64] ;  /* 0x000000100c492981 */ /* 0x0004e8000c1e1500 */
[----:B------:R-:W3:Y:S04]  /*26ca0*/  LDL.LU R89, [R1+0x6a0] ;  /* 0x0006a00001597983 */ /* 0x000ee80000300800 */
[----:B------:R0:W-:Y:S04]  /*26cb0*/  STL [R1+0x244], R9 ;  /* 0x0002440901007387 */ /* 0x0001e80000100800 */
[----:B------:R-:W3:Y:S01]  /*26cc0*/  LDL.LU R92, [R1+0x6a4] ;  /* 0x0006a400015c7983 */ /* 0x000ee20000300800 */
[----:B0-----:R-:W-:-:S03]  /*26cd0*/  SEL R9, R11, R84, !P3 ;  /* 0x000000540b097207 */ /* 0x001fc60005800000 */
[----:B----4-:R-:W-:Y:S04]  /*26ce0*/  STL [R1+0x1c84], R75 ;  /* 0x001c844b01007387 */ /* 0x010fe80000100800 */
[----:B------:R-:W4:Y:S01]  /*26cf0*/  LDL R84, [R1+0x12ec] ;  /* 0x0012ec0001547983 */ /* 0x000f220000100800 */
[----:B--2---:R-:W-:Y:S02]  /*26d00*/  @P2 IMAD.MOV.U32 R12, RZ, RZ, R87 ;  /* 0x000000ffff0c2224 */ /* 0x004fe400078e0057 */
[----:B------:R-:W-:Y:S02]  /*26d10*/  @P2 IMAD.MOV.U32 R13, RZ, RZ, R83 ;  /* 0x000000ffff0d2224 */ /* 0x000fe400078e0053 */
[----:B------:R-:W-:Y:S01]  /*26d20*/  IMAD R10, R10, UR30, RZ ;  /* 0x0000001e0a0a7c24 */ /* 0x000fe2000f8e02ff */
[----:B------:R-:W-:Y:S01]  /*26d30*/  PRMT R37, RZ, 0x7610, R37 ;  /* 0x00007610ff257816 */ /* 0x000fe20000000025 */
[----:B------:R-:W-:Y:S01]  /*26d40*/  IMAD R9, R9, UR31, RZ ;  /* 0x0000001f09097c24 */ /* 0x000fe2000f8e02ff */
[----:B------:R0:W2:Y:S01]  /*26d50*/  @P2 LDG.E.U16 R72, desc[UR16][R12.64] ;  /* 0x000000100c482981 */ /* 0x0000a2000c1e1500 */
[----:B------:R-:W0:Y:S03]  /*26d60*/  LDCU UR30, c[0x0][0x3b0] ;  /* 0x00007600ff1e77ac */ /* 0x000e260008000800 */
[----:B------:R1:W-:Y:S01]  /*26d70*/  STL [R1+0x234], R10 ;  /* 0x0002340a01007387 */ /* 0x0003e20000100800 */
[----:B------:R-:W2:Y:S01]  /*26d80*/  LDCU UR31, c[0x0][0x3b0] ;  /* 0x00007600ff1f77ac */ /* 0x000ea20008000800 */
[----:B-1----:R-:W-:-:S02]  /*26d90*/  SEL R10, R11, R14, !P3 ;  /* 0x0000000e0b0a7207 */ /* 0x002fc40005800000 */
[----:B------:R-:W2:Y:S03]  /*26da0*/  LDL.LU R14, [R1+0x698] ;  /* 0x00069800010e7983 */ /* 0x000ea60000300800 */
[----:B------:R-:W-:Y:S01]  /*26db0*/  IMAD R10, R10, UR32, RZ ;  /* 0x000000200a0a7c24 */ /* 0x000fe2000f8e02ff */
[----:B------:R1:W-:Y:S01]  /*26dc0*/  STL [R1+0x250], R9 ;  /* 0x0002500901007387 */ /* 0x0003e20000100800 */
[----:B0-----:R-:W-:Y:S01]  /*26dd0*/  @P2 IMAD.MOV.U32 R12, RZ, RZ, R4 ;  /* 0x000000ffff0c2224 */ /* 0x001fe200078e0004 */
[----:B------:R-:W0:Y:S02]  /*26de0*/  LDCU UR32, c[0x0][0x3b0] ;  /* 0x00007600ff2077ac */ /* 0x000e240008000800 */
[----:B---3--:R-:W-:Y:S01]  /*26df0*/  STL [R1+0x1c88], R73 ;  /* 0x001c884901007387 */ /* 0x008fe20000100800 */
[----:B-1----:R-:W-:-:S03]  /*26e00*/  SEL R9, R11, R86, !P3 ;  /* 0x000000560b097207 */ /* 0x002fc60005800000 */
[----:B------:R-:W3:Y:S04]  /*26e10*/  LDL.LU R86, [R1+0x694] ;  /* 0x0006940001567983 */ /* 0x000ee80000300800 */
[----:B------:R1:W-:Y:S02]  /*26e20*/  STL [R1+0x240], R10 ;  /* 0x0002400a01007387 */ /* 0x0003e40000100800 */
[----:B-1----:R-:W-:Y:S02]  /*26e30*/  SEL R10, R11, R81, !P3 ;  /* 0x000000510b0a7207 */ /* 0x002fe40005800000 */
[----:B------:R-:W3:Y:S01]  /*26e40*/  LDL R81, [R1+0x12fc] ;  /* 0x0012fc0001517983 */ /* 0x000ee20000100800 */
[----:B----4-:R-:W-:-:S05]  /*26e50*/  @P2 IMAD.MOV.U32 R13, RZ, RZ, R84 ;  /* 0x000000ffff0d2224 */ /* 0x010fca00078e0054 */
[----:B------:R1:W4:Y:S01]  /*26e60*/  @P2 LDG.E.U16 R70, desc[UR16][R12.64] ;  /* 0x000000100c462981 */ /* 0x000322000c1e1500 */
[----:B------:R-:W-:Y:S01]  /*26e70*/  IMAD R9, R9, UR33, RZ ;  /* 0x0000002109097c24 */ /* 0x000fe2000f8e02ff */
[----:B------:R-:W-:Y:S01]  /*26e80*/  PRMT R36, RZ, 0x7610, R36 ;  /* 0x00007610ff247816 */ /* 0x000fe20000000024 */
[----:B------:R-:W-:Y:S01]  /*26e90*/  IMAD R10, R10, UR34, RZ ;  /* 0x000000220a0a7c24 */ /* 0x000fe2000f8e02ff */
[----:B------:R-:W0:Y:S02]  /*26ea0*/  LDCU UR33, c[0x0][0x3b0] ;  /* 0x00007600ff2177ac */ /* 0x000e240008000800 */
[----:B------:R1:W-:Y:S01]  /*26eb0*/  STL [R1+0x260], R9 ;  /* 0x0002600901007387 */ /* 0x0003e20000100800 */
[----:B------:R-:W-:Y:S01]  /*26ec0*/  PRMT R35, RZ, 0x7610, R35 ;  /* 0x00007610ff237816 */ /* 0x000fe20000000023 */
[----:B------:R-:W0:Y:S02]  /*26ed0*/  LDCU UR34, c[0x0][0x3b0] ;  /* 0x00007600ff2277ac */ /* 0x000e240008000800 */
[----:B------:R-:W4:Y:S04]  /*26ee0*/  LDL.LU R83, [R1+0x690] ;  /* 0x0006900001537983 */ /* 0x000f280000300800 */
[----:B--2---:R-:W-:Y:S01]  /*26ef0*/  STL [R1+0x1c8c], R72 ;  /* 0x001c8c4801007387 */ /* 0x004fe20000100800 */
[----:B-1----:R-:W-:-:S03]  /*26f00*/  SEL R9, R11, R89, !P3 ;  /* 0x000000590b097207 */ /* 0x002fc60005800000 */
[----:B------:R-:W2:Y:S04]  /*26f10*/  LDL.LU R87, [R1+0x68c] ;  /* 0x00068c0001577983 */ /* 0x000ea80000300800 */
[----:B------:R1:W-:Y:S04]  /*26f20*/  STL [R1+0x24c], R10 ;  /* 0x00024c0a01007387 */ /* 0x0003e80000100800 */
[----:B------:R-:W2:Y:S01]  /*26f30*/  LDL R89, [R1+0x130c] ;  /* 0x00130c0001597983 */ /* 0x000ea20000100800 */
[----:B-1----:R-:W-:-:S03]  /*26f40*/  SEL R10, R11, R92, !P3 ;  /* 0x0000005c0b0a7207 */ /* 0x002fc60005800000 */
[----:B------:R-:W2:Y:S01]  /*26f50*/  LDL R92, [R1+0x1310] ;  /* 0x00131000015c7983 */ /* 0x000ea20000100800 */
[----:B------:R-:W-:Y:S01]  /*26f60*/  IMAD R9, R9, UR11, RZ ;  /* 0x0000000b09097c24 */ /* 0x000fe2000f8e02ff */
[----:B------:R-:W-:Y:S01]  /*26f70*/  PRMT R34, RZ, 0x7610, R34 ;  /* 0x00007610ff227816 */ /* 0x000fe20000000022 */
[----:B------:R-:W-:Y:S01]  /*26f80*/  @P2 IMAD.MOV.U32 R12, RZ, RZ, R2 ;  /* 0x000000ffff0c2224 */ /* 0x000fe200078e0002 */
[----:B------:R-:W1:Y:S01]  /*26f90*/  LDCU UR11, c[0x0][0x3b0] ;  /* 0x00007600ff0b77ac */ /* 0x000e620008000800 */
[----:B------:R-:W-:Y:S01]  /*26fa0*/  IMAD R10, R10, UR35, RZ ;  /* 0x000000230a0a7c24 */ /* 0x000fe2000f8e02ff */
[----:B------:R0:W-:Y:S01]  /*26fb0*/  STL [R1+0x26c], R9 ;  /* 0x00026c0901007387 */ /* 0x0001e20000100800 */
[----:B------:R-:W1:Y:S03]  /*26fc0*/  LDCU UR35, c[0x0][0x3b0] ;  /* 0x00007600ff2377ac */ /* 0x000e660008000800 */
[----:B------:R-:W2:Y:S01]  /*26fd0*/  LDL.LU R4, [R1+0x684] ;  /* 0x0006840001047983 */ /* 0x000ea20000300800 */
[----:B---3--:R-:W-:Y:S01]  /*26fe0*/  @P2 IMAD.MOV.U32 R13, RZ, RZ, R81 ;  /* 0x000000ffff0d2224 */ /* 0x008fe200078e0051 */
[----:B0-----:R-:W-:-:S04]  /*26ff0*/  SEL R9, R11, R14, !P3 ;  /* 0x0000000e0b097207 */ /* 0x001fc80005800000 */
[----:B------:R2:W3:Y:S04]  /*27000*/  @P2 LDG.E.U16 R69, desc[UR16][R12.64] ;  /* 0x000000100c452981 */ /* 0x0004e8000c1e1500 */
[----:B----4-:R-:W-:Y:S04]  /*27010*/  STL [R1+0x1c90], R70 ;  /* 0x001c904601007387 */ /* 0x010fe80000100800 */
[----:B------:R-:W4:Y:S04]  /*27020*/  LDL.LU R14, [R1+0x674] ;  /* 0x00067400010e7983 */ /* 0x000f280000300800 */
[----:B------:R0:W-:Y:S04]  /*27030*/  STL [R1+0x25c], R10 ;  /* 0x00025c0a01007387 */ /* 0x0001e80000100800 */
[----:B------:R-:W4:Y:S01]  /*27040*/  LDL R84, [R1+0x131c] ;  /* 0x00131c0001547983 */ /* 0x000f220000100800 */
[----:B0-----:R-:W-:-:S03]  /*27050*/  SEL R10, R11, R86, !P3 ;  /* 0x000000560b0a7207 */ /* 0x001fc60005800000 */
[----:B------:R-:W4:Y:S01]  /*27060*/  LDL R86, [R1+0x1320] ;  /* 0x0013200001567983 */ /* 0x000f220000100800 */
[----:B--2---:R-:W-:Y:S02]  /*27070*/  @P2 IMAD.MOV.U32 R13, RZ, RZ, R89 ;  /* 0x000000ffff0d2224 */ /* 0x004fe400078e0059 */
[----:B------:R-:W-:Y:S02]  /*27080*/  @P2 IMAD.MOV.U32 R12, RZ, RZ, R92 ;  /* 0x000000ffff0c2224 */ /* 0x000fe400078e005c */
[----:B------:R-:W-:Y:S01]  /*27090*/  IMAD R9, R9, UR36, RZ ;  /* 0x0000002409097c24 */ /* 0x000fe2000f8e02ff */
[----:B------:R-:W0:Y:S02]  /*270a0*/  LDCU UR36, c[0x0][0x3b0] ;  /* 0x00007600ff2477ac */ /* 0x000e240008000800 */
[----:B------:R4:W2:Y:S01]  /*270b0*/  @P2 LDG.E.U16 R67, desc[UR16][R12.64] ;  /* 0x000000100c432981 */ /* 0x0008a2000c1e1500 */
[----:B------:R-:W-:Y:S01]  /*270c0*/  IMAD R10, R10, UR37, RZ ;  /* 0x000000250a0a7c24 */ /* 0x000fe2000f8e02ff */
[----:B------:R-:W0:Y:S02]  /*270d0*/  LDCU UR37, c[0x0][0x3b0] ;  /* 0x00007600ff2577ac */ /* 0x000e240008000800 */
[----:B------:R-:W-:Y:S04]  /*270e0*/  STL [R1+0x27c], R9 ;  /* 0x00027c0901007387 */ /* 0x000fe80000100800 */
[----:B------:R-:W2:Y:S04]  /*270f0*/  LDL.LU R2, [R1+0x678] ;  /* 0x0006780001027983 */ /* 0x000ea80000300800 */
[----:B---3--:R-:W-:Y:S04]  /*27100*/  STL [R1+0x1c94], R69 ;  /* 0x001c944501007387 */ /* 0x008fe80000100800 */
[----:B------:R-:W3:Y:S04]  /*27110*/  LDL.LU R80, [R1+0x67c] ;  /* 0x00067c0001507983 */ /* 0x000ee80000300800 */
[----:B------:R0:W-:Y:S04]  /*27120*/  STL [R1+0x268], R10 ;  /* 0x0002680a01007387 */ /* 0x0001e80000100800 */
[----:B------:R-:W3:Y:S01]  /*27130*/  LDL R81, [R1+0x132c] ;  /* 0x00132c0001517983 */ /* 0x000ee20000100800 */
[----:B0-----:R-:W-:-:S03]  /*27140*/  SEL R10, R11, R87, !P3 ;  /* 0x000000570b0a7207 */ /* 0x001fc60005800000 */
[----:B------:R-:W3:Y:S01]  /*27150*/  LDL R87, [R1+0x1330] ;  /* 0x0013300001577983 */ /* 0x000ee20000100800 */
[----:B----4-:R-:W-:Y:S02]  /*27160*/  @P2 IMAD.MOV.U32 R13, RZ, RZ, R84 ;  /* 0x000000ffff0d2224 */ /* 0x010fe400078e0054 */
[----:B------:R-:W-:-:S05]  /*27170*/  @P2 IMAD.MOV.U32 R12, RZ, RZ, R86 ;  /* 0x000000ffff0c2224 */ /* 0x000fca00078e0056 */
[----:B------:R3:W4:Y:S01]  /*27180*/  @P2 LDG.E.U16 R66, desc[UR16][R12.64] ;  /* 0x000000100c422981 */ /* 0x000722000c1e1500 */
[----:B------:R-:W-:-:S05]  /*27190*/  SEL R9, R11, R83, !P3 ;  /* 0x000000530b097207 */ /* 0x000fca0005800000 */
[----:B------:R-:W-:Y:S01]  /*271a0*/  IMAD R9, R9, UR38, RZ ;  /* 0x0000002609097c24 */ /* 0x000fe2000f8e02ff */
[----:B------:R-:W-:Y:S01]  /*271b0*/  PRMT R33, RZ, 0x7610, R33 ;  /* 0x00007610ff217816 */ /* 0x000fe20000000021 */
[----:B------:R-:W0:Y:S03]  /*271c0*/  LDCU UR38, c[0x0][0x3b0] ;  /* 0x00007600ff2677ac */ /* 0x000e260008000800 */
[----:B------:R1:W-:Y:S04]  /*271d0*/  STL [R1+0x284], R9 ;  /* 0x0002840901007387 */ /* 0x0003e80000100800 */
[----:B------:R-:W4:Y:S04]  /*271e0*/  LDL.LU R89, [R1+0x680] ;  /* 0x0006800001597983 */ /* 0x000f280000300800 */
[----:B--2---:R-:W-:Y:S01]  /*271f0*/  STL [R1+0x1c98], R67 ;  /* 0x001c984301007387 */ /* 0x004fe20000100800 */
[----:B-1----:R-:W-:Y:S01]  /*27200*/  SEL R9, R11, R4, !P3 ;  /* 0x000000040b097207 */ /* 0x002fe20005800000 */
[----:B------:R-:W-:-:S02]  /*27210*/  IMAD R4, R10, UR39, RZ ;  /* 0x000000270a047c24 */ /* 0x000fc4000f8e02ff */
[----:B------:R-:W2:Y:S01]  /*27220*/  LDL.LU R92, [R1+0x670] ;  /* 0x00067000015c7983 */ /* 0x000ea20000300800 */
[----:B------:R-:W-:Y:S01]  /*27230*/  SEL R10, R11, R14, !P3 ;  /* 0x0000000e0b0a7207 */ /* 0x000fe20005800000 */
[----:B------:R-:W1:Y:S02]  /*27240*/  LDCU UR39, c[0x0][0x3b0] ;  /* 0x00007600ff2777ac */ /* 0x000e640008000800 */
[----:B------:R-:W2:Y:S04]  /*27250*/  LDL R83, [R1+0x133c] ;  /* 0x00133c0001537983 */ /* 0x000ea80000100800 */
[----:B------:R-:W2:Y:S01]  /*27260*/  LDL R14, [R1+0x1340] ;  /* 0x00134000010e7983 */ /* 0x000ea20000100800 */
[----:B------:R-:W-:Y:S01]  /*27270*/  IMAD R9, R9, UR40, RZ ;  /* 0x0000002809097c24 */ /* 0x000fe2000f8e02ff */
[----:B------:R-:W-:Y:S01]  /*27280*/  PRMT R32, RZ, 0x7610, R32 ;  /* 0x00007610ff207816 */ /* 0x000fe20000000020 */
[----:B------:R-:W0:Y:S03]  /*27290*/  LDCU UR40, c[0x0][0x3b0] ;  /* 0x00007600ff2877ac */ /* 0x000e260008000800 */
[----:B------:R1:W-:Y:S04]  /*272a0*/  STL [R1+0x294], R9 ;  /* 0x0002940901007387 */ /* 0x0003e80000100800 */
[----:B------:R-:W2:Y:S01]  /*272b0*/  LDL.LU R84, [R1+0x668] ;  /* 0x0006680001547983 */ /* 0x000ea20000300800 */
[----:B---3--:R-:W-:Y:S01]  /*272c0*/  @P2 IMAD.MOV.U32 R13, RZ, RZ, R81 ;  /* 0x000000ffff0d2224 */ /* 0x008fe200078e0051 */
[----:B-1----:R-:W-:Y:S01]  /*272d0*/  SEL R9, R11, R2, !P3 ;  /* 0x000000020b097207 */ /* 0x002fe20005800000 */
[----:B------:R-:W-:-:S02]  /*272e0*/  @P2 IMAD.MOV.U32 R12, RZ, RZ, R87 ;  /* 0x000000ffff0c2224 */ /* 0x000fc400078e0057 */
[----:B------:R-:W-:Y:S01]  /*272f0*/  IMAD R2, R10, UR41, RZ ;  /* 0x000000290a027c24 */ /* 0x000fe2000f8e02ff */
[----:B------:R-:W-:Y:S01]  /*27300*/  SEL R10, R11, R80, !P3 ;  /* 0x000000500b0a7207 */ /* 0x000fe20005800000 */
[----:B----4-:R-:W-:Y:S01]  /*27310*/  STL [R1+0x1c9c], R66 ;  /* 0x001c9c4201007387 */ /* 0x010fe20000100800 */
[----:B------:R-:W-:Y:S01]  /*27320*/  IMAD R9, R9, UR42, RZ ;  /* 0x0000002a09097c24 */ /* 0x000fe2000f8e02ff */
[----:B------:R-:W-:Y:S01]  /*27330*/  PRMT R31, RZ, 0x7610, R31 ;  /* 0x00007610ff1f7816 */ /* 0x000fe2000000001f */
[----:B------:R-:W1:Y:S01]  /*27340*/  LDCU UR41, c[0x0][0x3b0] ;  /* 0x00007600ff2977ac */ /* 0x000e620008000800 */
[----:B------:R2:W3:Y:S01]  /*27350*/  @P2 LDG.E.U16 R65, desc[UR16][R12.64] ;  /* 0x000000100c412981 */ /* 0x0004e2000c1e1500 */
[----:B------:R-:W4:Y:S03]  /*27360*/  LDCU UR42, c[0x0][0x3b0] ;  /* 0x00007600ff2a77ac */ /* 0x000f260008000800 */
[----:B------:R-:W4:Y:S04]  /*27370*/  LDL.LU R86, [R1+0x658] ;  /* 0x0006580001567983 */ /* 0x000f280000300800 */
[----:B------:R-:W4:Y:S04]  /*27380*/  LDL R78, [R1+0x134c] ;  /* 0x00134c00014e7983 */ /* 0x000f280000100800 */
[----:B------:R-:W4:Y:S01]  /*27390*/  LDL R80, [R1+0x1350] ;  /* 0x0013500001507983 */ /* 0x000f220000100800 */
[----:B--2---:R-:W-:-:S02]  /*273a0*/  @P2 IMAD.MOV.U32 R13, RZ, RZ, R83 ;  /* 0x000000ffff0d2224 */ /* 0x004fc400078e0053 */
[----:B------:R-:W-:-:S05]  /*273b0*/  @P2 IMAD.MOV.U32 R12, RZ, RZ, R14 ;  /* 0x000000ffff0c2224 */ /* 0x000fca00078e000e */
[----:B------:R4:W2:Y:S04]  /*273c0*/  @P2 LDG.E.U16 R64, desc[UR16][R12.64] ;  /* 0x000000100c402981 */ /* 0x0008a8000c1e1500 */
[----:B------:R0:W-:Y:S04]  /*273d0*/  STL [R1+0x2a4], R9 ;  /* 0x0002a40901007387 */ /* 0x0001e80000100800 */
[----:B------:R-:W2:Y:S01]  /*273e0*/  LDL.LU R87, [R1+0x65c] ;  /* 0x00065c0001577983 */ /* 0x000ea20000300800 */
[C---:B0-----:R-:W-:Y:S01]  /*273f0*/  SEL R9, R11.reuse, R89, !P3 ;  /* 0x000000590b097207 */ /* 0x041fe20005800000 */
[----:B------:R-:W-:Y:S01]  /*27400*/  IMAD R89, R10, UR43, RZ ;  /* 0x0000002b0a597c24 */ /* 0x000fe2000f8e02ff */
[----:B------:R-:W-:Y:S01]  /*27410*/  SEL R10, R11, R92, !P3 ;  /* 0x0000005c0b0a7207 */ /* 0x000fe20005800000 */
[----:B------:R-:W0:Y:S01]  /*27420*/  LDCU UR43, c[0x0][0x3b0] ;  /* 0x00007600ff2b77ac */ /* 0x000e220008000800 */
[----:B---3--:R-:W-:Y:S04]  /*27430*/  STL [R1+0x1ca0], R65 ;  /* 0x001ca04101007387 */ /* 0x008fe80000100800 */
[----:B------:R-:W3:Y:S04]  /*27440*/  LDL.LU R81, [R1+0x664] ;  /* 0x0006640001517983 */ /* 0x000ee80000300800 */
[----:B------:R-:W3:Y:S01]  /*27450*/  LDL R76, [R1+0x135c] ;  /* 0x00135c00014c7983 */ /* 0x000ee20000100800 */
[----:B----4-:R-:W-:-:S03]  /*27460*/  @P2 IMAD.MOV.U32 R13, RZ, RZ, R78 ;  /* 0x000000ffff0d2224 */ /* 0x010fc600078e004e */
[----:B------:R-:W4:Y:S01]  /*27470*/  LDL R92, [R1+0x1360] ;  /* 0x00136000015c7983 */ /* 0x000f220000100800 */
[----:B------:R-:W-:-:S05]  /*27480*/  @P2 IMAD.MOV.U32 R12, RZ, RZ, R80 ;  /* 0x000000ffff0c2224 */ /* 0x000fca00078e0050 */
[----:B------:R3:W4:Y:S01]  /*27490*/  @P2 LDG.E.U16 R63, desc[UR16][R12.64] ;  /* 0x000000100c3f2981 */ /* 0x000722000c1e1500 */
        /* <DEDUP_REMOVED lines=15> */
[----:B------:R-:W-:Y:S01]  /*27590*/  IMAD R80, R10, UR47, RZ ;  /* 0x0000002f0a507c24 */ /* 0x000fe2000f8e02ff */
[----:B------:R-:W-:Y:S01]  /*275a0*/  PRMT R28, RZ, 0x7610, R28 ;  /* 0x00007610ff1c7816 */ /* 0x000fe2000000001c */
[----:B------:R-:W0:Y:S01]  /*275b0*/  LDCU UR46, c[0x0][0x3b0] ;  /* 0x00007600ff2e77ac */ /* 0x000e220008000800 */
[----:B------:R1:W-:Y:S01]  /*275c0*/  STL [R1+0x2b8], R9 ;  /* 0x0002b80901007387 */ /* 0x0003e20000100800 */
[----:B------:R-:W0:Y:S03]  /*275d0*/  LDCU UR47, c[0x0][0x3b0] ;  /* 0x00007600ff2f77ac */ /* 0x000e260008000800 */
[----:B------:R-:W2:Y:S01]  /*275e0*/  LDL.LU R78, [R1+0x648] ;  /* 0x00064800014e7983 */ /* 0x000ea20000300800 */
[----:B-1----:R-:W-:Y:S01]  /*275f0*/  SEL R9, R11, R87, !P3 ;  /* 0x000000570b097207 */ /* 0x002fe20005800000 */
[----:B---3--:R-:W-:-:S02]  /*27600*/  @P2 IMAD.MOV.U32 R13, RZ, RZ, R76 ;  /* 0x000000ffff0d2224 */ /* 0x008fc400078e004c */
[----:B----4-:R-:W-:Y:S01]  /*27610*/  @P2 IMAD.MOV.U32 R12, RZ, RZ, R92 ;  /* 0x000000ffff0c2224 */ /* 0x010fe200078e005c */
[----:B------:R-:W-:-:S04]  /*27620*/  SEL R10, R11, R81, !P3 ;  /* 0x000000510b0a7207 */ /* 0x000fc80005800000 */
[----:B------:R2:W3:Y:S04]  /*27630*/  @P2 LDG.E.U16 R62, desc[UR16][R12.64] ;  /* 0x000000100c3e2981 */ /* 0x0004e8000c1e1500 */
[----:B------:R-:W-:Y:S04]  /*27640*/  STL [R1+0x1ca8], R63 ;  /* 0x001ca83f01007387 */ /* 0x000fe80000100800 */
[----:B------:R-:W4:Y:S04]  /*27650*/  LDL.LU R87, [R1+0x63c] ;  /* 0x00063c0001577983 */ /* 0x000f280000300800 */
[----:B------:R-:W4:Y:S04]  /*27660*/  LDL R73, [R1+0x137c] ;  /* 0x00137c0001497983 */ /* 0x000f280000100800 */
[----:B------:R-:W4:Y:S01]  /*27670*/  LDL R81, [R1+0x1380] ;  /* 0x0013800001517983 */ /* 0x000f220000100800 */
[----:B------:R-:W-:Y:S01]  /*27680*/  IMAD R10, R10, UR49, RZ ;  /* 0x000000310a0a7c24 */ /* 0x000fe2000f8e02ff */
[----:B------:R-:W1:Y:S01]  /*27690*/  LDCU UR49, c[0x0][0x3b0] ;  /* 0x00007600ff3177ac */ /* 0x000e620008000800 */
[----:B------:R-:W-:Y:S01]  /*276a0*/  IMAD R75, R9, UR48, RZ ;  /* 0x00000030094b7c24 */ /* 0x000fe2000f8e02ff */
[----:B------:R-:W4:Y:S01]  /*276b0*/  LDL.LU R92, [R1+0x640] ;  /* 0x00064000015c7983 */ /* 0x000f220000300800 */
[----:B--2---:R-:W-:-:S02]  /*276c0*/  @P2 IMAD.MOV.U32 R13, RZ, RZ, R72 ;  /* 0x000000ffff0d2224 */ /* 0x004fc400078e0048 */
[----:B------:R-:W-:Y:S01]  /*276d0*/  @P2 IMAD.MOV.U32 R12, RZ, RZ, R86 ;  /* 0x000000ffff0c2224 */ /* 0x000fe200078e0056 */
[----:B------:R-:W-:Y:S01]  /*276e0*/  SEL R9, R11, R14, !P3 ;  /* 0x0000000e0b097207 */ /* 0x000fe20005800000 */
[----:B------:R-:W2:Y:S03]  /*276f0*/  LDCU UR48, c[0x0][0x3b0] ;  /* 0x00007600ff3077ac */ /* 0x000ea60008000800 */
[----:B------:R4:W2:Y:S04]  /*27700*/  @P2 LDG.E.U16 R61, desc[UR16][R12.64] ;  /* 0x000000100c3d2981 */ /* 0x0008a8000c1e1500 */
[----:B---3--:R-:W-:Y:S04]  /*27710*/  STL [R1+0x1cac], R62 ;  /* 0x001cac3e01007387 */ /* 0x008fe80000100800 */
[----:B------:R-:W3:Y:S04]  /*27720*/  LDL.LU R14, [R1+0x634] ;  /* 0x00063400010e7983 */ /* 0x000ee80000300800 */
[----:B------:R0:W-:Y:S01]  /*27730*/  STL [R1+0x2b4], R10 ;  /* 0x0002b40a01007387 */ /* 0x0001e20000100800 */
[----:B----4-:R-:W-:-:S03]  /*27740*/  @P2 IMAD.MOV.U32 R13, RZ, RZ, R73 ;  /* 0x000000ffff0d2224 */ /* 0x010fc600078e0049 */
[----:B------:R-:W4:Y:S01]  /*27750*/  LDL R76, [R1+0x138c] ;  /* 0x00138c00014c7983 */ /* 0x000f220000100800 */
[----:B------:R-:W-:Y:S01]  /*27760*/  @P2 IMAD.MOV.U32 R12, RZ, RZ, R81 ;  /* 0x000000ffff0c2224 */ /* 0x000fe200078e0051 */
[----:B0-----:R-:W-:Y:S02]  /*27770*/  SEL R10, R11, R83, !P3 ;  /* 0x000000530b0a7207 */ /* 0x001fe40005800000 */
[----:B------:R-:W3:Y:S04]  /*27780*/  LDL R83, [R1+0x1390] ;  /* 0x0013900001537983 */ /* 0x000ee80000100800 */
[----:B------:R4:W3:Y:S01]  /*27790*/  @P2 LDG.E.U16 R59, desc[UR16][R12.64] ;  /* 0x000000100c3b2981 */ /* 0x0008e2000c1e1500 */
[----:B------:R-:W-:Y:S01]  /*277a0*/  IMAD R10, R10, UR51, RZ ;  /* 0x000000330a0a7c24 */ /* 0x000fe2000f8e02ff */
[----:B------:R-:W-:Y:S01]  /*277b0*/  PRMT R27, RZ, 0x7610, R27 ;  /* 0x00007610ff1b7816 */ /* 0x000fe2000000001b */
[----:B------:R-:W-:Y:S01]  /*277c0*/  IMAD R70, R9, UR50, RZ ;  /* 0x0000003209467c24 */ /* 0x000fe2000f8e02ff */
[----:B------:R-:W3:Y:S01]  /*277d0*/  LDL.LU R86, [R1+0x630] ;  /* 0x0006300001567983 */ /* 0x000ee20000300800 */
[C---:B------:R-:W-:Y:S01]  /*277e0*/  SEL R9, R11.reuse, R78, !P3 ;  /* 0x0000004e0b097207 */ /* 0x040fe20005800000 */
[----:B------:R-:W0:Y:S02]  /*277f0*/  LDCU UR50, c[0x0][0x3b0] ;  /* 0x00007600ff3277ac */ /* 0x000e240008000800 */
[----:B--2---:R-:W-:Y:S01]  /*27800*/  STL [R1+0x1cb0], R61 ;  /* 0x001cb03d01007387 */ /* 0x004fe20000100800 */
[----:B------:R-:W-:Y:S01]  /*27810*/  PRMT R26, RZ, 0x7610, R26 ;  /* 0x00007610ff1a7816 */ /* 0x000fe2000000001a */
[----:B------:R-:W2:Y:S02]  /*27820*/  LDCU UR51, c[0x0][0x3b0] ;  /* 0x00007600ff3377ac */ /* 0x000ea40008000800 */
[----:B------:R-:W2:Y:S04]  /*27830*/  LDL.LU R78, [R1+0x320] ;  /* 0x00032000014e7983 */ /* 0x000ea80000300800 */
[----:B------:R0:W-:Y:S04]  /*27840*/  STL [R1+0x2c0], R10 ;  /* 0x0002c00a01007387 */ /* 0x0001e80000100800 */
[----:B------:R-:W2:Y:S01]  /*27850*/  LDL R72, [R1+0x139c] ;  /* 0x00139c0001487983 */ /* 0x000ea20000100800 */
[----:B0-----:R-:W-:-:S03]  /*27860*/  SEL R10, R11, R87, !P3 ;  /* 0x000000570b0a7207 */ /* 0x001fc60005800000 */
[----:B------:R-:W2:Y:S01]  /*27870*/  LDL R87, [R1+0x13a0] ;  /* 0x0013a00001577983 */ /* 0x000ea20000100800 */
[----:B------:R-:W-:Y:S02]  /*27880*/  IMAD R67, R9, UR52, RZ ;  /* 0x0000003409437c24 */ /* 0x000fe4000f8e02ff */
[----:B------:R-:W-:Y:S01]  /*27890*/  IMAD R10, R10, UR53, RZ ;  /* 0x000000350a0a7c24 */ /* 0x000fe2000f8e02ff */
[----:B------:R-:W2:Y:S01]  /*278a0*/  LDL.LU R81, [R1+0x2ec] ;  /* 0x0002ec0001517983 */ /* 0x000ea20000300800 */
[C---:B------:R-:W-:Y:S01]  /*278b0*/  SEL R9, R11.reuse, R92, !P3 ;  /* 0x0000005c0b097207 */ /* 0x040fe20005800000 */
[----:B------:R-:W0:Y:S01]  /*278c0*/  LDCU UR52, c[0x0][0x3b0] ;  /* 0x00007600ff3477ac */ /* 0x000e220008000800 */
[----:B------:R-:W-:Y:S01]  /*278d0*/  PRMT R25, RZ, 0x7610, R25 ;  /* 0x00007610ff197816 */ /* 0x000fe20000000019 */
[----:B------:R-:W0:Y:S01]  /*278e0*/  LDCU UR53, c[0x0][0x3b0] ;  /* 0x00007600ff3577ac */ /* 0x000e220008000800 */
[----:B----4-:R-:W-:Y:S02]  /*278f0*/  @P2 IMAD.MOV.U32 R13, RZ, RZ, R76 ;  /* 0x000000ffff0d2224 */ /* 0x010fe400078e004c */
[----:B---3--:R-:W-:Y:S01]  /*27900*/  @P2 IMAD.MOV.U32 R12, RZ, RZ, R83 ;  /* 0x000000ffff0c2224 */ /* 0x008fe200078e0053 */
[----:B------:R-:W-:Y:S04]  /*27910*/  STL [R1+0x1cb4], R59 ;  /* 0x001cb43b01007387 */ /* 0x000fe80000100800 */
[----:B------:R-:W3:Y:S04]  /*27920*/  LDL.LU R92, [R1+0x310] ;  /* 0x00031000015c7983 */ /* 0x000ee80000300800 */
[----:B------:R4:W-:Y:S04]  /*27930*/  STL [R1+0x2d0], R10 ;  /* 0x0002d00a01007387 */ /* 0x0009e80000100800 */
[----:B------:R2:W3:Y:S04]  /*27940*/  @P2 LDG.E.U16 R57, desc[UR16][R12.64] ;  /* 0x000000100c392981 */ /* 0x0004e8000c1e1500 */
[----:B------:R-:W3:Y:S01]  /*27950*/  LDL R73, [R1+0x13ac] ;  /* 0x0013ac0001497983 */ /* 0x000ee20000100800 */
[----:B----4-:R-:W-:-:S03]  /*27960*/  SEL R10, R11, R14, !P3 ;  /* 0x0000000e0b0a7207 */ /* 0x010fc60005800000 */
[----:B------:R-:W4:Y:S01]  /*27970*/  LDL R14, [R1+0x13b0] ;  /* 0x0013b000010e7983 */ /* 0x000f220000100800 */
[----:B--2---:R-:W-:Y:S02]  /*27980*/  @P2 IMAD.MOV.U32 R13, RZ, RZ, R72 ;  /* 0x000000ffff0d2224 */ /* 0x004fe400078e0048 */
[----:B------:R-:W-:-:S05]  /*27990*/  @P2 IMAD.MOV.U32 R12, RZ, RZ, R87 ;  /* 0x000000ffff0c2224 */ /* 0x000fca00078e0057 */
[----:B------:R2:W4:Y:S01]  /*279a0*/  @P2 LDG.E.U16 R56, desc[UR16][R12.64] ;  /* 0x000000100c382981 */ /* 0x000522000c1e1500 */
[----:B------:R-:W-:Y:S01]  /*279b0*/  IMAD R9, R9, UR54, RZ ;  /* 0x0000003609097c24 */ /* 0x000fe2000f8e02ff */
[----:B------:R-:W0:Y:S01]  /*279c0*/  LDCU UR54, c[0x0][0x3b0] ;  /* 0x00007600ff3677ac */ /* 0x000e220008000800 */
[----:B------:R-:W-:-:S03]  /*279d0*/  IMAD R66, R10, UR55, RZ ;  /* 0x000000370a427c24 */ /* 0x000fc6000f8e02ff */
[----:B------:R1:W-:Y:S01]  /*279e0*/  STL [R1+0x2f0], R9 ;  /* 0x0002f00901007387 */ /* 0x0003e20000100800 */
[C---:B------:R-:W-:Y:S01]  /*279f0*/  SEL R10, R11.reuse, R78, !P3 ;  /* 0x0000004e0b0a7207 */ /* 0x040fe20005800000 */
[----:B------:R-:W0:Y:S02]  /*27a00*/  LDCU UR55, c[0x0][0x3b0] ;  /* 0x00007600ff3777ac */ /* 0x000e240008000800 */
[----:B------:R-:W4:Y:S01]  /*27a10*/  LDL.LU R83, [R1+0x2fc] ;  /* 0x0002fc0001537983 */ /* 0x000f220000300800 */
[----:B-1----:R-:W-:-:S03]  /*27a20*/  SEL R9, R11, R86, !P3 ;  /* 0x000000560b097207 */ /* 0x002fc60005800000 */
[----:B---3--:R-:W-:Y:S04]  /*27a30*/  STL [R1+0x1cb8], R57 ;  /* 0x001cb83901007387 */ /* 0x008fe80000100800 */
[----:B------:R-:W3:Y:S01]  /*27a40*/  LDL.LU R86, [R1+0x308] ;  /* 0x0003080001567983 */ /* 0x000ee20000300800 */
[----:B--2---:R-:W-:-:S03]  /*27a50*/  @P2 IMAD.MOV.U32 R13, RZ, RZ, R73 ;  /* 0x000000ffff0d2224 */ /* 0x004fc600078e0049 */
[----:B------:R-:W2:Y:S01]  /*27a60*/  LDL R76, [R1+0x13bc] ;  /* 0x0013bc00014c7983 */ /* 0x000ea20000100800 */
[----:B----4-:R-:W-:-:S03]  /*27a70*/  @P2 IMAD.MOV.U32 R12, RZ, RZ, R14 ;  /* 0x000000ffff0c2224 */ /* 0x010fc600078e000e */
[----:B------:R-:W4:Y:S04]  /*27a80*/  LDL R78, [R1+0x13c0] ;  /* 0x0013c000014e7983 */ /* 0x000f280000100800 */
[----:B------:R2:W3:Y:S01]  /*27a90*/  @P2 LDG.E.U16 R55, desc[UR16][R12.64] ;  /* 0x000000100c372981 */ /* 0x0004e2000c1e1500 */
[----:B------:R-:W-:Y:S01]  /*27aa0*/  IMAD R9, R9, UR56, RZ ;  /* 0x0000003809097c24 */ /* 0x000fe2000f8e02ff */
[----:B------:R-:W1:Y:S01]  /*27ab0*/  LDCU UR56, c[0x0][0x3b0] ;  /* 0x00007600ff3877ac */ /* 0x000e620008000800 */
[----:B------:R-:W-:-:S03]  /*27ac0*/  IMAD R65, R10, UR57, RZ ;  /* 0x000000390a417c24 */ /* 0x000fc6000f8e02ff */
[----:B------:R0:W-:Y:S01]  /*27ad0*/  STL [R1+0x300], R9 ;  /* 0x0003000901007387 */ /* 0x0001e20000100800 */
[C---:B------:R-:W-:Y:S01]  /*27ae0*/  SEL R10, R11.reuse, R92, !P3 ;  /* 0x0000005c0b0a7207 */ /* 0x040fe20005800000 */
[----:B------:R-:W1:Y:S02]  /*27af0*/  LDCU UR57, c[0x0][0x3b0] ;  /* 0x00007600ff3977ac */ /* 0x000e640008000800 */
[----:B------:R-:W3:Y:S04]  /*27b00*/  LDL.LU R87, [R1+0x37c] ;  /* 0x00037c0001577983 */ /* 0x000ee80000300800 */
[----:B------:R-:W-:Y:S01]  /*27b10*/  STL [R1+0x1cd4], R56 ;  /* 0x001cd43801007387 */ /* 0x000fe20000100800 */
[----:B0-----:R-:W-:-:S03]  /*27b20*/  SEL R9, R11, R81, !P3 ;  /* 0x000000510b097207 */ /* 0x001fc60005800000 */
[----:B------:R-:W3:Y:S04]  /*27b30*/  LDL.LU R81, [R1+0x330] ;  /* 0x0003300001517983 */ /* 0x000ee80000300800 */
[----:B------:R-:W3:Y:S04]  /*27b40*/  LDL R72, [R1+0x13cc] ;  /* 0x0013cc0001487983 */ /* 0x000ee80000100800 */
[----:B------:R-:W3:Y:S01]  /*27b50*/  LDL R92, [R1+0x13d0] ;  /* 0x0013d000015c7983 */ /* 0x000ee20000100800 */
[----:B------:R-:W-:Y:S01]  /*27b60*/  IMAD R9, R9, UR58, RZ ;  /* 0x0000003a09097c24 */ /* 0x000fe2000f8e02ff */
[----:B------:R-:W-:Y:S01]  /*27b70*/  PRMT R24, RZ, 0x7610, R24 ;  /* 0x00007610ff187816 */ /* 0x000fe20000000018 */
[----:B------:R-:W-:Y:S01]  /*27b80*/  IMAD R10, R10, UR59, RZ ;  /* 0x0000003b0a0a7c24 */ /* 0x000fe2000f8e02ff */
[----:B------:R-:W-:Y:S01]  /*27b90*/  PRMT R23, RZ, 0x7610, R23 ;  /* 0x00007610ff177816 */ /* 0x000fe20000000017 */
[----:B------:R-:W0:Y:S01]  /*27ba0*/  LDCU UR58, c[0x0][0x3b0] ;  /* 0x00007600ff3a77ac */ /* 0x000e220008000800 */
[----:B------:R1:W-:Y:S01]  /*27bb0*/  STL [R1+0x310], R9 ;  /* 0x0003100901007387 */ /* 0x0003e20000100800 */
[----:B------:R-:W-:Y:S01]  /*27bc0*/  PRMT R22, RZ, 0x7610, R22 ;  /* 0x00007610ff167816 */ /* 0x000fe20000000016 */
[----:B------:R-:W0:Y:S02]  /*27bd0*/  LDCU UR59, c[0x0][0x3b0] ;  /* 0x00007600ff3b77ac */ /* 0x000e240008000800 */
[----:B------:R-:W3:Y:S01]  /*27be0*/  LDL.LU R14, [R1+0x31c] ;  /* 0x00031c00010e7983 */ /* 0x000ee20000300800 */
[----:B-1----:R-:W-:Y:S01]  /*27bf0*/  SEL R9, R11, R83, !P3 ;  /* 0x000000530b097207 */ /* 0x002fe20005800000 */
[----:B--2---:R-:W-:-:S02]  /*27c00*/  @P2 IMAD.MOV.U32 R13, RZ, RZ, R76 ;  /* 0x000000ffff0d2224 */ /* 0x004fc400078e004c */
[----:B----4-:R-:W-:Y:S01]  /*27c10*/  @P2 IMAD.MOV.U32 R12, RZ, RZ, R78 ;  /* 0x000000ffff0c2224 */ /* 0x010fe200078e004e */
[----:B---3--:R-:W-:Y:S04]  /*27c20*/  STL [R1+0x1cd8], R55 ;  /* 0x001cd83701007387 */ /* 0x008fe80000100800 */
[----:B------:R1:W2:Y:S04]  /*27c30*/  @P2 LDG.E.U16 R54, desc[UR16][R12.64] ;  /* 0x000000100c362981 */ /* 0x0002a8000c1e1500 */
[----:B------:R-:W3:Y:S04]  /*27c40*/  LDL.LU R83, [R1+0x33c] ;  /* 0x00033c0001537983 */ /* 0x000ee80000300800 */
[----:B------:R4:W-:Y:S04]  /*27c50*/  STL [R1+0x2fc], R10 ;  /* 0x0002fc0a01007387 */ /* 0x0009e80000100800 */
[----:B------:R-:W3:Y:S01]  /*27c60*/  LDL R73, [R1+0x13dc] ;  /* 0x0013dc0001497983 */ /* 0x000ee20000100800 */
[----:B----4-:R-:W-:-:S03]  /*27c70*/  SEL R10, R11, R86, !P3 ;  /* 0x000000560b0a7207 */ /* 0x010fc60005800000 */
[----:B------:R-:W4:Y:S01]  /*27c80*/  LDL R86, [R1+0x13e0] ;  /* 0x0013e00001567983 */ /* 0x000f220000100800 */
[----:B-1----:R-:W-:Y:S02]  /*27c90*/  @P2 IMAD.MOV.U32 R13, RZ, RZ, R72 ;  /* 0x000000ffff0d2224 */ /* 0x002fe400078e0048 */
[----:B------:R-:W-:Y:S01]  /*27ca0*/  @P2 IMAD.MOV.U32 R12, RZ, RZ, R92 ;  /* 0x000000ffff0c2224 */ /* 0x000fe200078e005c */
[----:B------:R-:W4:Y:S04]  /*27cb0*/  LDL.LU R78, [R1+0x328] ;  /* 0x00032800014e7983 */ /* 0x000f280000300800 */
[----:B------:R3:W4:Y:S01]  /*27cc0*/  @P2 LDG.E.U16 R53, desc[UR16][R12.64] ;  /* 0x000000100c352981 */ /* 0x000722000c1e1500 */
[----:B------:R-:W-:Y:S01]  /*27cd0*/  IMAD R10, R10, UR61, RZ ;  /* 0x0000003d0a0a7c24 */ /* 0x000fe2000f8e02ff */
[----:B------:R-:W1:Y:S01]  /*27ce0*/  LDCU UR61, c[0x0][0x3b0] ;  /* 0x00007600ff3d77ac */ /* 0x000e620008000800 */
[----:B------:R-:W-:Y:S01]  /*27cf0*/  IMAD R64, R9, UR60, RZ ;  /* 0x0000003c09407c24 */ /* 0x000fe2000f8e02ff */
[C---:B------:R-:W-:Y:S01]  /*27d00*/  SEL R9, R11.reuse, R87, !P3 ;  /* 0x000000570b097207 */ /* 0x040fe20005800000 */
[----:B------:R-:W0:Y:S01]  /*27d10*/  LDCU UR60, c[0x0][0x3b0] ;  /* 0x00007600ff3c77ac */ /* 0x000e220008000800 */
[----:B--2---:R-:W-:Y:S04]  /*27d20*/  STL [R1+0x1cdc], R54 ;  /* 0x001cdc3601007387 */ /* 0x004fe80000100800 */
[----:B------:R-:W2:Y:S04]  /*27d30*/  LDL.LU R87, [R1+0x34c] ;  /* 0x00034c0001577983 */ /* 0x000ea80000300800 */
[----:B------:R0:W-:Y:S04]  /*27d40*/  STL [R1+0x308], R10 ;  /* 0x0003080a01007387 */ /* 0x0001e80000100800 */
[----:B------:R-:W2:Y:S01]  /*27d50*/  LDL R76, [R1+0x13ec] ;  /* 0x0013ec00014c7983 */ /* 0x000ea20000100800 */
[----:B---3--:R-:W-:Y:S01]  /*27d60*/  @P2 IMAD.MOV.U32 R13, RZ, RZ, R73 ;  /* 0x000000ffff0d2224 */ /* 0x008fe200078e0049 */
[----:B0-----:R-:W-:-:S02]  /*27d70*/  SEL R10, R11, R81, !P3 ;  /* 0x000000510b0a7207 */ /* 0x001fc40005800000 */
[----:B------:R-:W3:Y:S01]  /*27d80*/  LDL R81, [R1+0x13f0] ;  /* 0x0013f00001517983 */ /* 0x000ee20000100800 */
[----:B----4-:R-:W-:Y:S02]  /*27d90*/  @P2 IMAD.MOV.U32 R12, RZ, RZ, R86 ;  /* 0x000000ffff0c2224 */ /* 0x010fe400078e0056 */
[----:B------:R-:W-:Y:S01]  /*27da0*/  IMAD R10, R10, UR63, RZ ;  /* 0x0000003f0a0a7c24 */ /* 0x000fe2000f8e02ff */
[----:B------:R-:W4:Y:S01]  /*27db0*/  LDL.LU R92, [R1+0x334] ;  /* 0x00033400015c7983 */ /* 0x000f220000300800 */
[----:B------:R-:W-:-:S03]  /*27dc0*/  IMAD R63, R9, UR62, RZ ;  /* 0x0000003e093f7c24 */ /* 0x000fc6000f8e02ff */
[----:B------:R2:W4:Y:S01]  /*27dd0*/  @P2 LDG.E.U16 R52, desc[UR16][R12.64] ;  /* 0x000000100c342981 */ /* 0x000522000c1e1500 */
[C---:B------:R-:W-:Y:S01]  /*27de0*/  SEL R9, R11.reuse, R14, !P3 ;  /* 0x0000000e0b097207 */ /* 0x040fe20005800000 */
[----:B------:R-:W0:Y:S02]  /*27df0*/  LDCU UR62, c[0x0][0x3b0] ;  /* 0x00007600ff3e77ac */ /* 0x000e240008000800 */
[----:B------:R-:W-:Y:S01]  /*27e00*/  STL [R1+0x1ce0], R53 ;  /* 0x001ce03501007387 */ /* 0x000fe20000100800 */
[----:B------:R-:W-:Y:S01]  /*27e10*/  PRMT R21, RZ, 0x7610, R21 ;  /* 0x00007610ff157816 */ /* 0x000fe20000000015 */
[----:B------:R-:W0:Y:S02]  /*27e20*/  LDCU UR63, c[0x0][0x3b0] ;  /* 0x00007600ff3f77ac */ /* 0x000e240008000800 */
[----:B------:R-:W4:Y:S04]  /*27e30*/  LDL.LU R14, [R1+0x35c] ;  /* 0x00035c00010e7983 */ /* 0x000f280000300800 */
[----:B------:R1:W-:Y:S04]  /*27e40*/  STL [R1+0x31c], R10 ;  /* 0x00031c0a01007387 */ /* 0x0003e80000100800 */
[----:B------:R-:W4:Y:S01]  /*27e50*/  LDL R72, [R1+0x13fc] ;  /* 0x0013fc0001487983 */ /* 0x000f220000100800 */
[----:B-1----:R-:W-:-:S03]  /*27e60*/  SEL R10, R11, R83, !P3 ;  /* 0x000000530b0a7207 */ /* 0x002fc60005800000 */
[----:B------:R-:W4:Y:S01]  /*27e70*/  LDL R83, [R1+0x1400] ;  /* 0x0014000001537983 */ /* 0x000f220000100800 */
[----:B------:R-:W-:Y:S01]  /*27e80*/  IMAD R62, R9, UR64, RZ ;  /* 0x00000040093e7c24 */ /* 0x000fe2000f8e02ff */
[C---:B------:R-:W-:Y:S01]  /*27e90*/  SEL R9, R11.reuse, R78, !P3 ;  /* 0x0000004e0b097207 */ /* 0x040fe20005800000 */
[----:B------:R-:W-:Y:S01]  /*27ea0*/  IMAD R61, R10, UR65, RZ ;  /* 0x000000410a3d7c24 */ /* 0x000fe2000f8e02ff */
[----:B------:R-:W4:Y:S01]  /*27eb0*/  LDL.LU R86, [R1+0x344] ;  /* 0x0003440001567983 */ /* 0x000f220000300800 */
[----:B------:R-:W-:Y:S01]  /*27ec0*/  PRMT R20, RZ, 0x7610, R20 ;  /* 0x00007610ff147816 */ /* 0x000fe20000000014 */
[----:B------:R-:W1:Y:S01]  /*27ed0*/  LDCU UR64, c[0x0][0x3b0] ;  /* 0x00007600ff4077ac */ /* 0x000e620008000800 */
[----:B--2---:R-:W-:Y:S01]  /*27ee0*/  @P2 IMAD.MOV.U32 R13, RZ, RZ, R76 ;  /* 0x000000ffff0d2224 */ /* 0x004fe200078e004c */
[----:B------:R-:W-:Y:S01]  /*27ef0*/  SEL R10, R11, R87, !P3 ;  /* 0x000000570b0a7207 */ /* 0x000fe20005800000 */
[----:B---3--:R-:W-:Y:S01]  /*27f00*/  @P2 IMAD.MOV.U32 R12, RZ, RZ, R81 ;  /* 0x000000ffff0c2224 */ /* 0x008fe200078e0051 */
[----:B------:R-:W-:Y:S01]  /*27f10*/  PRMT R19, RZ, 0x7610, R19 ;  /* 0x00007610ff137816 */ /* 0x000fe20000000013 */
[----:B------:R-:W-:Y:S01]  /*27f20*/  IMAD R9, R9, UR66, RZ ;  /* 0x0000004209097c24 */ /* 0x000fe2000f8e02ff */
[----:B------:R-:W2:Y:S02]  /*27f30*/  LDCU UR65, c[0x0][0x3b0] ;  /* 0x00007600ff4177ac */ /* 0x000ea40008000800 */
[----:B------:R3:W2:Y:S04]  /*27f40*/  @P2 LDG.E.U16 R51, desc[UR16][R12.64] ;  /* 0x000000100c332981 */ /* 0x0006a8000c1e1500 */
[----:B----4-:R-:W-:Y:S01]  /*27f50*/  STL [R1+0x1ce4], R52 ;  /* 0x001ce43401007387 */ /* 0x010fe20000100800 */
[----:B------:R-:W-:Y:S01]  /*27f60*/  IMAD R10, R10, UR67, RZ ;  /* 0x000000430a0a7c24 */ /* 0x000fe2000f8e02ff */
[----:B------:R-:W4:Y:S02]  /*27f70*/  LDCU UR66, c[0x0][0x3b0] ;  /* 0x00007600ff4277ac */ /* 0x000f240008000800 */
[----:B------:R-:W4:Y:S01]  /*27f80*/  LDL.LU R78, [R1+0x368] ;  /* 0x00036800014e7983 */ /* 0x000f220000300800 */
[----:B------:R-:W0:Y:S03]  /*27f90*/  LDCU UR67, c[0x0][0x3b0] ;  /* 0x00007600ff4377ac */ /* 0x000e260008000800 */
[----:B------:R-:W4:Y:S04]  /*27fa0*/  LDL R73, [R1+0x140c] ;  /* 0x00140c0001497983 */ /* 0x000f280000100800 */
[----:B------:R-:W4:Y:S01]  /*27fb0*/  LDL R87, [R1+0x1410] ;  /* 0x0014100001577983 */ /* 0x000f220000100800 */
[----:B---3--:R-:W-:-:S02]  /*27fc0*/  @P2 IMAD.MOV.U32 R13, RZ, RZ, R72 ;  /* 0x000000ffff0d2224 */ /* 0x008fc400078e0048 */
[----:B------:R-:W-:-:S05]  /*27fd0*/  @P2 IMAD.MOV.U32 R12, RZ, RZ, R83 ;  /* 0x000000ffff0c2224 */ /* 0x000fca00078e0053 */
[----:B------:R4:W3:Y:S04]  /*27fe0*/  @P2 LDG.E.U16 R50, desc[UR16][R12.64] ;  /* 0x000000100c322981 */ /* 0x0008e8000c1e1500 */
[----:B------:R0:W-:Y:S04]  /*27ff0*/  STL [R1+0x34c], R9 ;  /* 0x00034c0901007387 */ /* 0x0001e80000100800 */
[----:B------:R-:W3:Y:S01]  /*28000*/  LDL.LU R81, [R1+0x354] ;  /* 0x0003540001517983 */ /* 0x000ee20000300800 */
[----:B0-----:R-:W-:-:S03]  /*28010*/  SEL R9, R11, R92, !P3 ;  /* 0x0000005c0b097207 */ /* 0x001fc60005800000 */
[----:B--2---:R-:W-:Y:S04]  /*28020*/  STL [R1+0x1ce8], R51 ;  /* 0x001ce83301007387 */ /* 0x004fe80000100800 */
[----:B------:R-:W2:Y:S04]  /*28030*/  LDL.LU R92, [R1+0x364] ;  /* 0x00036400015c7983 */ /* 0x000ea80000300800 */
[----:B------:R0:W-:Y:S01]  /*28040*/  STL [R1+0x334], R10 ;  /* 0x0003340a01007387 */ /* 0x0001e20000100800 */
[----:B----4-:R-:W-:-:S03]  /*28050*/  @P2 IMAD.MOV.U32 R13, RZ, RZ, R73 ;  /* 0x000000ffff0d2224 */ /* 0x010fc600078e0049 */
[----:B------:R-:W4:Y:S01]  /*28060*/  LDL R76, [R1+0x141c] ;  /* 0x00141c00014c7983 */ /* 0x000f220000100800 */
[----:B------:R-:W-:Y:S01]  /*28070*/  @P2 IMAD.MOV.U32 R12, RZ, RZ, R87 ;  /* 0x000000ffff0c2224 */ /* 0x000fe200078e0057 */
[----:B0-----:R-:W-:Y:S02]  /*28080*/  SEL R10, R11, R14, !P3 ;  /* 0x0000000e0b0a7207 */ /* 0x001fe40005800000 */
[----:B------:R-:W2:Y:S04]  /*28090*/  LDL R14, [R1+0x1420] ;  /* 0x00142000010e7983 */ /* 0x000ea80000100800 */
[----:B------:R4:W2:Y:S01]  /*280a0*/  @P2 LDG.E.U16 R49, desc[UR16][R12.64] ;  /* 0x000000100c312981 */ /* 0x0008a2000c1e1500 */
[----:B------:R-:W-:Y:S01]  /*280b0*/  IMAD R9, R9, UR68, RZ ;  /* 0x0000004409097c24 */ /* 0x000fe2000f8e02ff */
[----:B------:R-:W0:Y:S01]  /*280c0*/  LDCU UR68, c[0x0][0x3b0] ;  /* 0x00007600ff4477ac */ /* 0x000e220008000800 */
[----:B------:R-:W-:-:S03]  /*280d0*/  IMAD R59, R10, UR69, RZ ;  /* 0x000000450a3b7c24 */ /* 0x000fc6000f8e02ff */
[----:B------:R1:W-:Y:S01]  /*280e0*/  STL [R1+0x35c], R9 ;  /* 0x00035c0901007387 */ /* 0x0003e20000100800 */
[C---:B------:R-:W-:Y:S01]  /*280f0*/  SEL R10, R11.reuse, R78, !P3 ;  /* 0x0000004e0b0a7207 */ /* 0x040fe20005800000 */
[----:B------:R-:W0:Y:S02]  /*28100*/  LDCU UR69, c[0x0][0x3b0] ;  /* 0x00007600ff4577ac */ /* 0x000e240008000800 */
[----:B------:R-:W2:Y:S04]  /*28110*/  LDL.LU R83, [R1+0x388] ;  /* 0x0003880001537983 */ /* 0x000ea80000300800 */
[----:B---3--:R-:W-:Y:S01]  /*28120*/  STL [R1+0x1cec], R50 ;  /* 0x001cec3201007387 */ /* 0x008fe20000100800 */
[----:B-1----:R-:W-:-:S03]  /*28130*/  SEL R9, R11, R86, !P3 ;  /* 0x000000560b097207 */ /* 0x002fc60005800000 */
[----:B------:R-:W3:Y:S04]  /*28140*/  LDL.LU R86, [R1+0x394] ;  /* 0x0003940001567983 */ /* 0x000ee80000300800 */
[----:B------:R-:W3:Y:S04]  /*28150*/  LDL R72, [R1+0x142c] ;  /* 0x00142c0001487983 */ /* 0x000ee80000100800 */
[----:B------:R-:W3:Y:S01]  /*28160*/  LDL R78, [R1+0x1430] ;  /* 0x00143000014e7983 */ /* 0x000ee20000100800 */
[----:B------:R-:W-:Y:S01]  /*28170*/  IMAD R9, R9, UR70, RZ ;  /* 0x0000004609097c24 */ /* 0x000fe2000f8e02ff */
[----:B------:R-:W-:Y:S01]  /*28180*/  PRMT R18, RZ, 0x7610, R18 ;  /* 0x00007610ff127816 */ /* 0x000fe20000000012 */
[----:B------:R-:W-:Y:S01]  /*28190*/  IMAD R10, R10, UR71, RZ ;  /* 0x000000470a0a7c24 */ /* 0x000fe2000f8e02ff */
[----:B------:R-:W1:Y:S02]  /*281a0*/  LDCU UR70, c[0x0][0x3b0] ;  /* 0x00007600ff4677ac */ /* 0x000e640008000800 */
[----:B------:R0:W-:Y:S01]  /*281b0*/  STL [R1+0x368], R9 ;  /* 0x0003680901007387 */ /* 0x0001e20000100800 */
[----:B------:R-:W1:Y:S03]  /*281c0*/  LDCU UR71, c[0x0][0x3b0] ;  /* 0x00007600ff4777ac */ /* 0x000e660008000800 */
[----:B------:R-:W3:Y:S01]  /*281d0*/  LDL.LU R87, [R1+0x374] ;  /* 0x0003740001577983 */ /* 0x000ee20000300800 */
[----:B0-----:R-:W-:Y:S01]  /*281e0*/  SEL R9, R11, R81, !P3 ;  /* 0x000000510b097207 */ /* 0x001fe20005800000 */
[----:B----4-:R-:W-:-:S02]  /*281f0*/  @P2 IMAD.MOV.U32 R13, RZ, RZ, R76 ;  /* 0x000000ffff0d2224 */ /* 0x010fc400078e004c */
[----:B--2---:R-:W-:Y:S01]  /*28200*/  @P2 IMAD.MOV.U32 R12, RZ, RZ, R14 ;  /* 0x000000ffff0c2224 */ /* 0x004fe200078e000e */
[----:B------:R-:W-:Y:S04]  /*28210*/  STL [R1+0x1cf0], R49 ;  /* 0x001cf03101007387 */ /* 0x000fe80000100800 */
[----:B------:R-:W2:Y:S04]  /*28220*/  LDL.LU R81, [R1+0x384] ;  /* 0x0003840001517983 */ /* 0x000ea80000300800 */
[----:B------:R0:W-:Y:S04]  /*28230*/  STL [R1+0x354], R10 ;  /* 0x0003540a01007387 */ /* 0x0001e80000100800 */
[----:B------:R3:W4:Y:S04]  /*28240*/  @P2 LDG.E.U16 R48, desc[UR16][R12.64] ;  /* 0x000000100c302981 */ /* 0x000728000c1e1500 */
[----:B------:R-:W2:Y:S01]  /*28250*/  LDL R73, [R1+0x143c] ;  /* 0x00143c0001497983 */ /* 0x000ea20000100800 */
[----:B0-----:R-:W-:-:S03]  /*28260*/  SEL R10, R11, R92, !P3 ;  /* 0x0000005c0b0a7207 */ /* 0x001fc60005800000 */
[----:B------:R-:W2:Y:S01]  /*28270*/  LDL R92, [R1+0x1440] ;  /* 0x00144000015c7983 */ /* 0x000ea20000100800 */
[----:B---3--:R-:W-:Y:S02]  /*28280*/  @P2 IMAD.MOV.U32 R13, RZ, RZ, R72 ;  /* 0x000000ffff0d2224 */ /* 0x008fe400078e0048 */
[----:B------:R-:W-:-:S05]  /*28290*/  @P2 IMAD.MOV.U32 R12, RZ, RZ, R78 ;  /* 0x000000ffff0c2224 */ /* 0x000fca00078e004e */
[----:B------:R2:W3:Y:S01]  /*282a0*/  @P2 LDG.E.U16 R47, desc[UR16][R12.64] ;  /* 0x000000100c2f2981 */ /* 0x0004e2000c1e1500 */
[----:B------:R-:W-:Y:S01]  /*282b0*/  IMAD R9, R9, UR72, RZ ;  /* 0x0000004809097c24 */ /* 0x000fe2000f8e02ff */
[----:B------:R-:W-:Y:S01]  /*282c0*/  PRMT R17, RZ, 0x7610, R17 ;  /* 0x00007610ff117816 */ /* 0x000fe20000000011 */
[----:B------:R-:W-:Y:S01]  /*282d0*/  IMAD R10, R10, UR73, RZ ;  /* 0x000000490a0a7c24 */ /* 0x000fe2000f8e02ff */
[----:B------:R-:W0:Y:S02]  /*282e0*/  LDCU UR72, c[0x0][0x3b0] ;  /* 0x00007600ff4877ac */ /* 0x000e240008000800 */
[----:B------:R1:W-:Y:S01]  /*282f0*/  STL [R1+0x37c], R9 ;  /* 0x00037c0901007387 */ /* 0x0003e20000100800 */
[----:B------:R-:W0:Y:S03]  /*28300*/  LDCU UR73, c[0x0][0x3b0] ;  /* 0x00007600ff4977ac */ /* 0x000e260008000800 */
[----:B------:R-:W3:Y:S01]  /*28310*/  LDL.LU R14, [R1+0x3a4] ;  /* 0x0003a400010e7983 */ /* 0x000ee20000300800 */
[----:B-1----:R-:W-:-:S03]  /*28320*/  SEL R9, R11, R83, !P3 ;  /* 0x000000530b097207 */ /* 0x002fc60005800000 */
[----:B----4-:R-:W-:Y:S04]  /*28330*/  STL [R1+0x1cf4], R48 ;  /* 0x001cf43001007387 */ /* 0x010fe80000100800 */
[----:B------:R-:W4:Y:S01]  /*28340*/  LDL.LU R83, [R1+0x390] ;  /* 0x0003900001537983 */ /* 0x000f220000300800 */
[----:B--2---:R-:W-:-:S03]  /*28350*/  @P2 IMAD.MOV.U32 R13, RZ, RZ, R73 ;  /* 0x000000ffff0d2224 */ /* 0x004fc600078e0049 */
[----:B------:R1:W-:Y:S01]  /*28360*/  STL [R1+0x364], R10 ;  /* 0x0003640a01007387 */ /* 0x0003e20000100800 */
[----:B------:R-:W-:-:S03]  /*28370*/  @P2 IMAD.MOV.U32 R12, RZ, RZ, R92 ;  /* 0x000000ffff0c2224 */ /* 0x000fc600078e005c */
[----:B------:R-:W2:Y:S04]  /*28380*/  LDL R76, [R1+0x144c] ;  /* 0x00144c00014c7983 */ /* 0x000ea80000100800 */
[----:B------:R2:W4:Y:S01]  /*28390*/  @P2 LDG.E.U16 R46, desc[UR16][R12.64] ;  /* 0x000000100c2e2981 */ /* 0x000522000c1e1500 */
[----:B-1----:R-:W-:-:S03]  /*283a0*/  SEL R10, R11, R86, !P3 ;  /* 0x000000560b0a7207 */ /* 0x002fc60005800000 */
[----:B------:R-:W4:Y:S01]  /*283b0*/  LDL R86, [R1+0x1450] ;  /* 0x0014500001567983 */ /* 0x000f220000100800 */
[----:B------:R-:W-:Y:S01]  /*283c0*/  IMAD R9, R9, UR74, RZ ;  /* 0x0000004a09097c24 */ /* 0x000fe2000f8e02ff */
[----:B------:R-:W1:Y:S01]  /*283d0*/  LDCU UR74, c[0x0][0x3b0] ;  /* 0x00007600ff4a77ac */ /* 0x000e620008000800 */
[----:B------:R-:W-:-:S03]  /*283e0*/  IMAD R10, R10, UR75, RZ ;  /* 0x0000004b0a0a7c24 */ /* 0x000fc6000f8e02ff */
[----:B------:R0:W-:Y:S01]  /*283f0*/  STL [R1+0x388], R9 ;  /* 0x0003880901007387 */ /* 0x0001e20000100800 */
[----:B------:R-:W1:Y:S03]  /*28400*/  LDCU UR75, c[0x0][0x3b0] ;  /* 0x00007600ff4b77ac */ /* 0x000e660008000800 */
[----:B------:R-:W4:Y:S04]  /*28410*/  LDL.LU R78, [R1+0x3b4] ;  /* 0x0003b400014e7983 */ /* 0x000f280000300800 */
[----:B---3--:R-:W-:Y:S01]  /*28420*/  STL [R1+0x1cf8], R47 ;  /* 0x001cf82f01007387 */ /* 0x008fe20000100800 */
[----:B0-----:R-:W-:-:S03]  /*28430*/  SEL R9, R11, R87, !P3 ;  /* 0x000000570b097207 */ /* 0x001fc60005800000 */
[----:B------:R-:W3:Y:S04]  /*28440*/  LDL.LU R87, [R1+0x3e4] ;  /* 0x0003e40001577983 */ /* 0x000ee80000300800 */
[----:B------:R0:W-:Y:S04]  /*28450*/  STL [R1+0x374], R10 ;  /* 0x0003740a01007387 */ /* 0x0001e80000100800 */
[----:B------:R-:W3:Y:S01]  /*28460*/  LDL R72, [R1+0x145c] ;  /* 0x00145c0001487983 */ /* 0x000ee20000100800 */
[----:B0-----:R-:W-:-:S03]  /*28470*/  SEL R10, R11, R81, !P3 ;  /* 0x000000510b0a7207 */ /* 0x001fc60005800000 */
[----:B------:R-:W3:Y:S01]  /*28480*/  LDL R81, [R1+0x1460] ;  /* 0x0014600001517983 */ /* 0x000ee20000100800 */
[----:B------:R-:W-:Y:S01]  /*28490*/  IMAD R9, R9, UR7, RZ ;  /* 0x0000000709097c24 */ /* 0x000fe2000f8e02ff */
[----:B------:R-:W-:Y:S01]  /*284a0*/  PRMT R16, RZ, 0x7610, R16 ;  /* 0x00007610ff107816 */ /* 0x000fe20000000010 */
[----:B------:R-:W-:Y:S01]  /*284b0*/  IMAD R10, R10, UR12, RZ ;  /* 0x0000000c0a0a7c24 */ /* 0x000fe2000f8e02ff */
[----:B------:R-:W-:Y:S01]  /*284c0*/  PRMT R15, RZ, 0x7610, R15 ;  /* 0x00007610ff0f7816 */ /* 0x000fe2000000000f */
[----:B------:R-:W0:Y:S01]  /*284d0*/  LDCU UR7, c[0x0][0x3b0] ;  /* 0x00007600ff0777ac */ /* 0x000e220008000800 */
[----:B------:R1:W-:Y:S01]  /*284e0*/  STL [R1+0x394], R9 ;  /* 0x0003940901007387 */ /* 0x0003e20000100800 */
[----:B------:R-:W0:Y:S03]  /*284f0*/  LDCU UR12, c[0x0][0x3b0] ;  /* 0x00007600ff0c77ac */ /* 0x000e260008000800 */
[----:B------:R-:W3:Y:S01]  /*28500*/  LDL.LU R92, [R1+0x3a0] ;  /* 0x0003a000015c7983 */ /* 0x000ee20000300800 */
[----:B-1----:R-:W-:Y:S01]  /*28510*/  SEL R9, R11, R14, !P3 ;  /* 0x0000000e0b097207 */ /* 0x002fe20005800000 */
[----:B--2---:R-:W-:-:S02]  /*28520*/  @P2 IMAD.MOV.U32 R13, RZ, RZ, R76 ;  /* 0x000000ffff0d2224 */ /* 0x004fc400078e004c */
[----:B----4-:R-:W-:Y:S01]  /*28530*/  STL [R1+0x1cfc], R46 ;  /* 0x001cfc2e01007387 */ /* 0x010fe20000100800 */
[----:B------:R-:W-:-:S03]  /*28540*/  @P2 IMAD.MOV.U32 R12, RZ, RZ, R86 ;  /* 0x000000ffff0c2224 */ /* 0x000fc600078e0056 */
[----:B------:R-:W2:Y:S04]  /*28550*/  LDL.LU R14, [R1+0x3c0] ;  /* 0x0003c000010e7983 */ /* 0x000ea80000300800 */
[----:B------:R1:W-:Y:S04]  /*28560*/  STL [R1+0x384], R10 ;  /* 0x0003840a01007387 */ /* 0x0003e80000100800 */
[----:B------:R3:W4:Y:S04]  /*28570*/  @P2 LDG.E.U16 R45, desc[UR16][R12.64] ;  /* 0x000000100c2d2981 */ /* 0x000728000c1e1500 */
[----:B------:R-:W2:Y:S01]  /*28580*/  LDL R73, [R1+0x146c] ;  /* 0x00146c0001497983 */ /* 0x000ea20000100800 */
[----:B-1----:R-:W-:-:S03]  /*28590*/  SEL R10, R11, R83, !P3 ;  /* 0x000000530b0a7207 */ /* 0x002fc60005800000 */
[----:B------:R-:W2:Y:S01]  /*285a0*/  LDL R83, [R1+0x1470] ;  /* 0x0014700001537983 */ /* 0x000ea20000100800 */
[----:B---3--:R-:W-:Y:S02]  /*285b0*/  @P2 IMAD.MOV.U32 R13, RZ, RZ, R72 ;  /* 0x000000ffff0d2224 */ /* 0x008fe400078e0048 */
[----:B------:R-:W-:-:S05]  /*285c0*/  @P2 IMAD.MOV.U32 R12, RZ, RZ, R81 ;  /* 0x000000ffff0c2224 */ /* 0x000fca00078e0051 */
[----:B------:R2:W3:Y:S01]  /*285d0*/  @P2 LDG.E.U16 R44, desc[UR16][R12.64] ;  /* 0x000000100c2c2981 */ /* 0x0004e2000c1e1500 */
[----:B------:R-:W-:Y:S01]  /*285e0*/  IMAD R9, R9, UR13, RZ ;  /* 0x0000000d09097c24 */ /* 0x000fe2000f8e02ff */
[----:B------:R-:W1:Y:S01]  /*285f0*/  LDCU UR13, c[0x0][0x3b0] ;  /* 0x00007600ff0d77ac */ /* 0x000e620008000800 */
[----:B------:R-:W-:-:S03]  /*28600*/  IMAD R10, R10, UR14, RZ ;  /* 0x0000000e0a0a7c24 */ /* 0x000fc6000f8e02ff */
[----:B------:R0:W-:Y:S01]  /*28610*/  STL [R1+0x3a4], R9 ;  /* 0x0003a40901007387 */ /* 0x0001e20000100800 */
[----:B------:R-:W1:Y:S03]  /*28620*/  LDCU UR14, c[0x0][0x3b0] ;  /* 0x00007600ff0e77ac */ /* 0x000e660008000800 */
[----:B------:R-:W3:Y:S01]  /*28630*/  LDL.LU R86, [R1+0x3ac] ;  /* 0x0003ac0001567983 */ /* 0x000ee20000300800 */
[----:B0-----:R-:W-:-:S03]  /*28640*/  SEL R9, R11, R78, !P3 ;  /* 0x0000004e0b097207 */ /* 0x001fc60005800000 */
[----:B----4-:R-:W-:Y:S04]  /*28650*/  STL [R1+0x1d00], R45 ;  /* 0x001d002d01007387 */ /* 0x010fe80000100800 */
[----:B------:R-:W4:Y:S01]  /*28660*/  LDL.LU R78, [R1+0x3d0] ;  /* 0x0003d000014e7983 */ /* 0x000f220000300800 */
[----:B--2---:R-:W-:-:S03]  /*28670*/  @P2 IMAD.MOV.U32 R13, RZ, RZ, R73 ;  /* 0x000000ffff0d2224 */ /* 0x004fc600078e0049 */
[----:B------:R0:W-:Y:S01]  /*28680*/  STL [R1+0x390], R10 ;  /* 0x0003900a01007387 */ /* 0x0001e20000100800 */
[----:B------:R-:W-:-:S03]  /*28690*/  @P2 IMAD.MOV.U32 R12, RZ, RZ, R83 ;  /* 0x000000ffff0c2224 */ /* 0x000fc600078e0053 */
[----:B------:R-:W2:Y:S04]  /*286a0*/  LDL R76, [R1+0x147c] ;  /* 0x00147c00014c7983 */ /* 0x000ea80000100800 */
[----:B------:R2:W4:Y:S01]  /*286b0*/  @P2 LDG.E.U16 R43, desc[UR16][R12.64] ;  /* 0x000000100c2b2981 */ /* 0x000522000c1e1500 */
[----:B0-----:R-:W-:-:S03]  /*286c0*/  SEL R10, R11, R87, !P3 ;  /* 0x000000570b0a7207 */ /* 0x001fc60005800000 */
[----:B------:R-:W4:Y:S01]  /*286d0*/  LDL R87, [R1+0x1480] ;  /* 0x0014800001577983 */ /* 0x000f220000100800 */
[----:B------:R-:W-:Y:S01]  /*286e0*/  IMAD R9, R9, UR15, RZ ;  /* 0x0000000f09097c24 */ /* 0x000fe2000f8e02ff */
[----:B------:R-:W0:Y:S01]  /*286f0*/  LDCU UR15, c[0x0][0x3b0] ;  /* 0x00007600ff0f77ac */ /* 0x000e220008000800 */
[----:B------:R-:W-:-:S03]  /*28700*/  IMAD R10, R10, UR18, RZ ;  /* 0x000000120a0a7c24 */ /* 0x000fc6000f8e02ff */
[----:B------:R1:W-:Y:S01]  /*28710*/  STL [R1+0x3b4], R9 ;  /* 0x0003b40901007387 */ /* 0x0003e20000100800 */
[----:B------:R-:W0:Y:S03]  /*28720*/  LDCU UR18, c[0x0][0x3b0] ;  /* 0x00007600ff1277ac */ /* 0x000e260008000800 */
[----:B------:R-:W4:Y:S04]  /*28730*/  LDL.LU R81, [R1+0x3bc] ;  /* 0x0003bc0001517983 */ /* 0x000f280000300800 */
[----:B---3--:R-:W-:Y:S01]  /*28740*/  STL [R1+0x1d04], R44 ;  /* 0x001d042c01007387 */ /* 0x008fe20000100800 */
[----:B-1----:R-:W-:-:S03]  /*28750*/  SEL R9, R11, R92, !P3 ;  /* 0x0000005c0b097207 */ /* 0x002fc60005800000 */
[----:B------:R-:W3:Y:S04]  /*28760*/  LDL.LU R92, [R1+0x3d8] ;  /* 0x0003d800015c7983 */ /* 0x000ee80000300800 */
[----:B------:R1:W-:Y:S04]  /*28770*/  STL [R1+0x3a0], R10 ;  /* 0x0003a00a01007387 */ /* 0x0003e80000100800 */
[----:B------:R-:W3:Y:S01]  /*28780*/  LDL R72, [R1+0x148c] ;  /* 0x00148c0001487983 */ /* 0x000ee20000100800 */
[----:B-1----:R-:W-:-:S03]  /*28790*/  SEL R10, R11, R14, !P3 ;  /* 0x0000000e0b0a7207 */ /* 0x002fc60005800000 */
[----:B------:R-:W3:Y:S01]  /*287a0*/  LDL R14, [R1+0x1490] ;  /* 0x00149000010e7983 */ /* 0x000ee20000100800 */
[----:B------:R-:W-:Y:S01]  /*287b0*/  IMAD R9, R9, UR19, RZ ;  /* 0x0000001309097c24 */ /* 0x000fe2000f8e02ff */
[----:B------:R-:W1:Y:S01]  /*287c0*/  LDCU UR19, c[0x0][0x3b0] ;  /* 0x00007600ff1377ac */ /* 0x000e620008000800 */
[----:B------:R-:W-:-:S03]  /*287d0*/  IMAD R10, R10, UR20, RZ ;  /* 0x000000140a0a7c24 */ /* 0x000fc6000f8e02ff */
[----:B------:R0:W-:Y:S01]  /*287e0*/  STL [R1+0x3c0], R9 ;  /* 0x0003c00901007387 */ /* 0x0001e20000100800 */
[----:B------:R-:W1:Y:S03]  /*287f0*/  LDCU UR20, c[0x0][0x3b0] ;  /* 0x00007600ff1477ac */ /* 0x000e660008000800 */
[----:B------:R-:W3:Y:S01]  /*28800*/  LDL.LU R83, [R1+0x3cc] ;  /* 0x0003cc0001537983 */ /* 0x000ee20000300800 */
[----:B0-----:R-:W-:Y:S01]  /*28810*/  SEL R9, R11, R86, !P3 ;  /* 0x000000560b097207 */ /* 0x001fe20005800000 */
[----:B--2---:R-:W-:Y:S02]  /*28820*/  @P2 IMAD.MOV.U32 R13, RZ, RZ, R76 ;  /* 0x000000ffff0d2224 */ /* 0x004fe400078e004c */
[----:B----4-:R-:W-:Y:S01]  /*28830*/  STL [R1+0x1d08], R43 ;  /* 0x001d082b01007387 */ /* 0x010fe20000100800 */
[----:B------:R-:W-:-:S03]  /*28840*/  @P2 IMAD.MOV.U32 R12, RZ, RZ, R87 ;  /* 0x000000ffff0c2224 */ /* 0x000fc600078e0057 */
        /* <DEDUP_REMOVED lines=10> */
[----:B------:R-:W0:Y:S01]  /*288f0*/  LDCU UR21, c[0x0][0x3b0] ;  /* 0x00007600ff1577ac */ /* 0x000e220008000800 */
[----:B------:R-:W-:-:S03]  /*28900*/  IMAD R10, R10, UR22, RZ ;  /* 0x000000160a0a7c24 */ /* 0x000fc6000f8e02ff */
        /* <DEDUP_REMOVED lines=27> */
[----:B------:R-:W0:Y:S01]  /*28ac0*/  LDCU UR25, c[0x0][0x3b0] ;  /* 0x00007600ff1977ac */ /* 0x000e220008000800 */
[----:B------:R-:W-:-:S03]  /*28ad0*/  IMAD R10, R10, UR26, RZ ;  /* 0x0000001a0a0a7c24 */ /* 0x000fc6000f8e02ff */
[----:B------:R1:W-:Y:S01]  /*28ae0*/  STL [R1+0x3e4], R9 ;  /* 0x0003e40901007387 */ /* 0x0003e20000100800 */
[----:B------:R-:W0:Y:S03]  /*28af0*/  LDCU UR26, c[0x0][0x3b0] ;  /* 0x00007600ff1a77ac */ /* 0x000e260008000800 */
[----:B------:R-:W3:Y:S01]  /*28b00*/  LDL.LU R78, [R1+0x3dc] ;  /* 0x0003dc00014e7983 */ /* 0x000ee20000300800 */
[----:B-1----:R-:W-:Y:S01]  /*28b10*/  SEL R9, R11, R87, !P3 ;  /* 0x000000570b097207 */ /* 0x002fe20005800000 */
[----:B--2---:R-:W-:Y:S02]  /*28b20*/  @P2 IMAD.MOV.U32 R13, RZ, RZ, R76 ;  /* 0x000000ffff0d2224 */ /* 0x004fe400078e004c */
        /* <DEDUP_REMOVED lines=213> */
[----:B------:R-:W2:Y:S01]  /*29880*/  LDL R81, [R1+0x159c] ;  /* 0x00159c0001517983 */ /* 0x000ea20000100800 */
[----:B------:R-:W-:-:S03]  /*29890*/  @P2 IMAD.MOV.U32 R12, RZ, RZ, R92 ;  /* 0x000000ffff0c2224 */ /* 0x000fc600078e005c */
[----:B------:R0:W-:Y:S04]  /*298a0*/  STL [R1+0x450], R10 ;  /* 0x0004500a01007387 */ /* 0x0001e80000100800 */
[----:B------:R-:W4:Y:S04]  /*298b0*/  LDL R83, [R1+0x15a0] ;  /* 0x0015a00001537983 */ /* 0x000f280000100800 */
[----:B------:R2:W4:Y:S01]  /*298c0*/  @P2 LDG.E.U16 R25, desc[UR16][R12.64] ;  /* 0x000000100c192981 */ /* 0x000522000c1e1500 */
[----:B0-----:R-:W-:Y:S01]  /*298d0*/  SEL R10, R11, R86, !P3 ;  /* 0x000000560b0a7207 */ /* 0x001fe20005800000 */
[----:B------:R-:W-:-:S02]  /*298e0*/  IMAD R9, R9, UR52, RZ ;  /* 0x0000003409097c24 */ /* 0x000fc4000f8e02ff */
[----:B------:R-:W4:Y:S01]  /*298f0*/  LDL.LU R86, [R1+0x62c] ;  /* 0x00062c0001567983 */ /* 0x000f220000300800 */
[----:B------:R-:W0:Y:S01]  /*29900*/  LDCU UR52, c[0x0][0x3b0] ;  /* 0x00007600ff3477ac */ /* 0x000e220008000800 */
[----:B------:R-:W-:Y:S02]  /*29910*/  IMAD R10, R10, UR53, RZ ;  /* 0x000000350a0a7c24 */ /* 0x000fe4000f8e02ff */
[----:B------:R1:W-:Y:S01]  /*29920*/  STL [R1+0x46c], R9 ;  /* 0x00046c0901007387 */ /* 0x0003e20000100800 */
[----:B------:R-:W0:Y:S03]  /*29930*/  LDCU UR53, c[0x0][0x3b0] ;  /* 0x00007600ff3577ac */ /* 0x000e260008000800 */
[----:B---3--:R-:W-:Y:S01]  /*29940*/  STL [R1+0x1c54], R26 ;  /* 0x001c541a01007387 */ /* 0x008fe20000100800 */
[----:B-1----:R-:W-:-:S03]  /*29950*/  SEL R9, R11, R87, !P3 ;  /* 0x000000570b097207 */ /* 0x002fc60005800000 */
[----:B------:R-:W3:Y:S04]  /*29960*/  LDL.LU R87, [R1+0x628] ;  /* 0x0006280001577983 */ /* 0x000ee80000300800 */
[----:B------:R1:W-:Y:S04]  /*29970*/  STL [R1+0x460], R10 ;  /* 0x0004600a01007387 */ /* 0x0003e80000100800 */
[----:B------:R-:W3:Y:S01]  /*29980*/  LDL R76, [R1+0x15ac] ;  /* 0x0015ac00014c7983 */ /* 0x000ee20000100800 */
[----:B------:R-:W-:Y:S01]  /*29990*/  IMAD R9, R9, UR54, RZ ;  /* 0x0000003609097c24 */ /* 0x000fe2000f8e02ff */
[----:B------:R-:W0:Y:S01]  /*299a0*/  LDCU UR54, c[0x0][0x3b0] ;  /* 0x00007600ff3677ac */ /* 0x000e220008000800 */
[----:B-1----:R-:W-:-:S02]  /*299b0*/  SEL R10, R11, R78, !P3 ;  /* 0x0000004e0b0a7207 */ /* 0x002fc40005800000 */
[----:B------:R-:W3:Y:S04]  /*299c0*/  LDL R78, [R1+0x15b0] ;  /* 0x0015b000014e7983 */ /* 0x000ee80000100800 */
[----:B------:R1:W-:Y:S01]  /*299d0*/  STL [R1+0x478], R9 ;  /* 0x0004780901007387 */ /* 0x0003e20000100800 */
[----:B------:R-:W-:Y:S01]  /*299e0*/  IMAD R10, R10, UR55, RZ ;  /* 0x000000370a0a7c24 */ /* 0x000fe2000f8e02ff */
[----:B------:R-:W0:Y:S02]  /*299f0*/  LDCU UR55, c[0x0][0x3b0] ;  /* 0x00007600ff3777ac */ /* 0x000e240008000800 */
[----:B------:R-:W3:Y:S01]  /*29a00*/  LDL.LU R92, [R1+0x484] ;  /* 0x00048400015c7983 */ /* 0x000ee20000300800 */
[----:B-1----:R-:W-:-:S05]  /*29a10*/  SEL R9, R11, R14, !P3 ;  /* 0x0000000e0b097207 */ /* 0x002fca0005800000 */
[----:B------:R-:W-:Y:S01]  /*29a20*/  IMAD R9, R9, UR56, RZ ;  /* 0x0000003809097c24 */ /* 0x000fe2000f8e02ff */
[----:B------:R-:W1:Y:S01]  /*29a30*/  LDCU UR56, c[0x0][0x3b0] ;  /* 0x00007600ff3877ac */ /* 0x000e620008000800 */
[----:B--2---:R-:W-:Y:S02]  /*29a40*/  @P2 IMAD.MOV.U32 R13, RZ, RZ, R81 ;  /* 0x000000ffff0d2224 */ /* 0x004fe400078e0051 */
[----:B----4-:R-:W-:Y:S01]  /*29a50*/  @P2 IMAD.MOV.U32 R12, RZ, RZ, R83 ;  /* 0x000000ffff0c2224 */ /* 0x010fe200078e0053 */
[----:B------:R-:W-:Y:S04]  /*29a60*/  STL [R1+0x1d4c], R25 ;  /* 0x001d4c1901007387 */ /* 0x000fe80000100800 */
[----:B------:R-:W2:Y:S04]  /*29a70*/  LDL.LU R14, [R1+0x5f4] ;  /* 0x0005f400010e7983 */ /* 0x000ea80000300800 */
[----:B------:R4:W-:Y:S04]  /*29a80*/  STL [R1+0x468], R10 ;  /* 0x0004680a01007387 */ /* 0x0009e80000100800 */
[----:B------:R3:W2:Y:S04]  /*29a90*/  @P2 LDG.E.U16 R24, desc[UR16][R12.64] ;  /* 0x000000100c182981 */ /* 0x0006a8000c1e1500 */
[----:B------:R0:W-:Y:S01]  /*29aa0*/  STL [R1+0x5e0], R9 ;  /* 0x0005e00901007387 */ /* 0x0001e20000100800 */
[----:B----4-:R-:W-:-:S03]  /*29ab0*/  SEL R10, R11, R73, !P3 ;  /* 0x000000490b0a7207 */ /* 0x010fc60005800000 */
[----:B------:R-:W4:Y:S04]  /*29ac0*/  LDL R72, [R1+0x5c4] ;  /* 0x0005c40001487983 */ /* 0x000f280000100800 */
[----:B------:R-:W4:Y:S01]  /*29ad0*/  LDL R73, [R1+0x5c8] ;  /* 0x0005c80001497983 */ /* 0x000f220000100800 */
[----:B---3--:R-:W-:Y:S02]  /*29ae0*/  @P2 IMAD.MOV.U32 R13, RZ, RZ, R76 ;  /* 0x000000ffff0d2224 */ /* 0x008fe400078e004c */
[----:B------:R-:W-:-:S05]  /*29af0*/  @P2 IMAD.MOV.U32 R12, RZ, RZ, R78 ;  /* 0x000000ffff0c2224 */ /* 0x000fca00078e004e */
[----:B------:R4:W3:Y:S01]  /*29b00*/  @P2 LDG.E.U16 R23, desc[UR16][R12.64] ;  /* 0x000000100c172981 */ /* 0x0008e2000c1e1500 */
[----:B0-----:R-:W-:-:S03]  /*29b10*/  SEL R9, R11, R86, !P3 ;  /* 0x000000560b097207 */ /* 0x001fc60005800000 */
[----:B--2---:R0:W-:Y:S04]  /*29b20*/  STL [R1+0x1d50], R24 ;  /* 0x001d501801007387 */ /* 0x0041e80000100800 */
[----:B------:R-:W2:Y:S01]  /*29b30*/  LDL.LU R81, [R1+0x5f8] ;  /* 0x0005f80001517983 */ /* 0x000ea20000300800 */
[----:B----4-:R-:W-:Y:S02]  /*29b40*/  @P2 IMAD.MOV.U32 R13, RZ, RZ, R72 ;  /* 0x000000ffff0d2224 */ /* 0x010fe400078e0048 */
[----:B0-----:R-:W-:Y:S02]  /*29b50*/  IMAD R24, R10, UR57, RZ ;  /* 0x000000390a187c24 */ /* 0x001fe4000f8e02ff */
[----:B------:R-:W-:Y:S01]  /*29b60*/  @P2 IMAD.MOV.U32 R12, RZ, RZ, R73 ;  /* 0x000000ffff0c2224 */ /* 0x000fe200078e0049 */
[----:B------:R-:W-:Y:S01]  /*29b70*/  SEL R10, R11, R87, !P3 ;  /* 0x000000570b0a7207 */ /* 0x000fe20005800000 */
[----:B------:R-:W-:Y:S01]  /*29b80*/  IMAD R25, R9, UR58, RZ ;  /* 0x0000003a09197c24 */ /* 0x000fe2000f8e02ff */
[----:B------:R-:W-:Y:S01]  /*29b90*/  STL [R1+0x1d5c], R24 ;  /* 0x001d5c1801007387 */ /* 0x000fe20000100800 */
[----:B------:R-:W0:Y:S03]  /*29ba0*/  LDCU UR57, c[0x0][0x3b0] ;  /* 0x00007600ff3977ac */ /* 0x000e260008000800 */
[----:B------:R-:W4:Y:S01]  /*29bb0*/  @P2 LDG.E.U16 R22, desc[UR16][R12.64] ;  /* 0x000000100c162981 */ /* 0x000f22000c1e1500 */
[----:B------:R-:W-:Y:S01]  /*29bc0*/  IMAD R27, R10, UR59, RZ ;  /* 0x0000003b0a1b7c24 */ /* 0x000fe2000f8e02ff */
[C---:B------:R-:W-:Y:S01]  /*29bd0*/  SEL R9, R11.reuse, R92, !P3 ;  /* 0x0000005c0b097207 */ /* 0x040fe20005800000 */
[----:B------:R-:W0:Y:S01]  /*29be0*/  LDCU UR58, c[0x0][0x3b0] ;  /* 0x00007600ff3a77ac */ /* 0x000e220008000800 */
[----:B------:R-:W4:Y:S01]  /*29bf0*/  LDL.LU R83, [R1+0x620] ;  /* 0x0006200001537983 */ /* 0x000f220000300800 */
[----:B------:R-:W-:Y:S01]  /*29c00*/  SEL R10, R11, R14, !P3 ;  /* 0x0000000e0b0a7207 */ /* 0x000fe20005800000 */
[----:B------:R-:W0:Y:S02]  /*29c10*/  LDCU UR59, c[0x0][0x3b0] ;  /* 0x00007600ff3b77ac */ /* 0x000e240008000800 */
[----:B------:R-:W4:Y:S04]  /*29c20*/  LDL R86, [R1+0x11a8] ;  /* 0x0011a80001567983 */ /* 0x000f280000100800 */
[----:B------:R-:W4:Y:S04]  /*29c30*/  LDL R87, [R1+0x11ac] ;  /* 0x0011ac0001577983 */ /* 0x000f280000100800 */
[----:B------:R-:W-:Y:S04]  /*29c40*/  STL [R1+0x1d58], R25 ;  /* 0x001d581901007387 */ /* 0x000fe80000100800 */
[----:B---3--:R-:W-:Y:S04]  /*29c50*/  STL [R1+0x1d54], R23 ;  /* 0x001d541701007387 */ /* 0x008fe80000100800 */
[----:B------:R-:W3:Y:S04]  /*29c60*/  LDL.LU R92, [R1+0x624] ;  /* 0x00062400015c7983 */ /* 0x000ee80000300800 */
[----:B------:R-:W-:Y:S04]  /*29c70*/  STL [R1+0x1d60], R27 ;  /* 0x001d601b01007387 */ /* 0x000fe80000100800 */
[----:B------:R-:W3:Y:S04]  /*29c80*/  LDL.LU R14, [R1+0x61c] ;  /* 0x00061c00010e7983 */ /* 0x000ee80000300800 */
[----:B------:R-:W3:Y:S04]  /*29c90*/  LDL R76, [R1+0x11c0] ;  /* 0x0011c000014c7983 */ /* 0x000ee80000100800 */
[----:B------:R-:W3:Y:S01]  /*29ca0*/  LDL R78, [R1+0x11c4] ;  /* 0x0011c400014e7983 */ /* 0x000ee20000100800 */
[----:B------:R-:W-:Y:S01]  /*29cb0*/  IMAD R28, R9, UR60, RZ ;  /* 0x0000003c091c7c24 */ /* 0x000fe2000f8e02ff */
[----:B------:R-:W0:Y:S01]  /*29cc0*/  LDCU UR60, c[0x0][0x3b0] ;  /* 0x00007600ff3c77ac */ /* 0x000e220008000800 */
[----:B------:R-:W-:-:S03]  /*29cd0*/  IMAD R29, R10, UR61, RZ ;  /* 0x0000003d0a1d7c24 */ /* 0x000fc6000f8e02ff */
[----:B------:R-:W-:Y:S01]  /*29ce0*/  STL [R1+0x1d64], R28 ;  /* 0x001d641c01007387 */ /* 0x000fe20000100800 */
[----:B------:R-:W0:Y:S01]  /*29cf0*/  LDCU UR61, c[0x0][0x3b0] ;  /* 0x00007600ff3d77ac */ /* 0x000e220008000800 */
[----:B--2---:R-:W-:-:S05]  /*29d00*/  SEL R9, R11, R81, !P3 ;  /* 0x000000510b097207 */ /* 0x004fca0005800000 */
[----:B------:R-:W-:Y:S01]  /*29d10*/  IMAD R30, R9, UR62, RZ ;  /* 0x0000003e091e7c24 */ /* 0x000fe2000f8e02ff */
[----:B------:R-:W2:Y:S01]  /*29d20*/  LDCU UR62, c[0x0][0x3b0] ;  /* 0x00007600ff3e77ac */ /* 0x000ea20008000800 */
[----:B----4-:R4:W-:Y:S04]  /*29d30*/  STL [R1+0x1c50], R22 ;  /* 0x001c501601007387 */ /* 0x0109e80000100800 */
[----:B------:R-:W2:Y:S01]  /*29d40*/  LDL.LU R81, [R1+0x60c] ;  /* 0x00060c0001517983 */ /* 0x000ea20000300800 */
[----:B------:R-:W-:-:S03]  /*29d50*/  SEL R10, R11, R83, !P3 ;  /* 0x000000530b0a7207 */ /* 0x000fc60005800000 */
[----:B------:R-:W-:Y:S01]  /*29d60*/  STL [R1+0x1d68], R29 ;  /* 0x001d681d01007387 */ /* 0x000fe20000100800 */
[----:B------:R-:W-:-:S03]  /*29d70*/  @P2 IMAD.MOV.U32 R13, RZ, RZ, R86 ;  /* 0x000000ffff0d2224 */ /* 0x000fc600078e0056 */
[----:B------:R-:W2:Y:S01]  /*29d80*/  LDL.LU R83, [R1+0x610] ;  /* 0x0006100001537983 */ /* 0x000ea20000300800 */
[----:B------:R-:W-:-:S03]  /*29d90*/  @P2 IMAD.MOV.U32 R12, RZ, RZ, R87 ;  /* 0x000000ffff0c2224 */ /* 0x000fc600078e0057 */
[----:B------:R-:W-:Y:S04]  /*29da0*/  STL [R1+0x1d6c], R30 ;  /* 0x001d6c1e01007387 */ /* 0x000fe80000100800 */
[----:B------:R-:W2:Y:S04]  /*29db0*/  LDL R86, [R1+0x11d8] ;  /* 0x0011d80001567983 */ /* 0x000ea80000100800 */
[----:B------:R-:W4:Y:S04]  /*29dc0*/  LDL R87, [R1+0x11dc] ;  /* 0x0011dc0001577983 */ /* 0x000f280000100800 */
[----:B------:R3:W4:Y:S02]  /*29dd0*/  @P2 LDG.E.U16 R21, desc[UR16][R12.64] ;  /* 0x000000100c152981 */ /* 0x000724000c1e1500 */
[----:B---3--:R-:W-:-:S02]  /*29de0*/  @P2 IMAD.MOV.U32 R13, RZ, RZ, R76 ;  /* 0x000000ffff0d2224 */ /* 0x008fc400078e004c */
[----:B------:R-:W-:-:S05]  /*29df0*/  @P2 IMAD.MOV.U32 R12, RZ, RZ, R78 ;  /* 0x000000ffff0c2224 */ /* 0x000fca00078e004e */
[----:B------:R2:W3:Y:S01]  /*29e00*/  @P2 LDG.E.U16 R20, desc[UR16][R12.64] ;  /* 0x000000100c142981 */ /* 0x0004e2000c1e1500 */
[C---:B------:R-:W-:Y:S01]  /*29e10*/  SEL R9, R11.reuse, R92, !P3 ;  /* 0x0000005c0b097207 */ /* 0x040fe20005800000 */
[----:B------:R-:W-:Y:S02]  /*29e20*/  IMAD R31, R10, UR63, RZ ;  /* 0x0000003f0a1f7c24 */ /* 0x000fe4000f8e02ff */
[----:B--2---:R-:W-:Y:S02]  /*29e30*/  @P2 IMAD.MOV.U32 R13, RZ, RZ, R86 ;  /* 0x000000ffff0d2224 */ /* 0x004fe400078e0056 */
[----:B----4-:R-:W-:Y:S01]  /*29e40*/  @P2 IMAD.MOV.U32 R12, RZ, RZ, R87 ;  /* 0x000000ffff0c2224 */ /* 0x010fe200078e0057 */
[----:B------:R-:W-:Y:S01]  /*29e50*/  SEL R10, R11, R14, !P3 ;  /* 0x0000000e0b0a7207 */ /* 0x000fe20005800000 */
[----:B------:R-:W-:Y:S01]  /*29e60*/  IMAD R32, R9, UR64, RZ ;  /* 0x0000004009207c24 */ /* 0x000fe2000f8e02ff */
[----:B------:R-:W2:Y:S02]  /*29e70*/  LDCU UR63, c[0x0][0x3b0] ;  /* 0x00007600ff3f77ac */ /* 0x000ea40008000800 */
[----:B------:R-:W4:Y:S04]  /*29e80*/  @P2 LDG.E.U16 R19, desc[UR16][R12.64] ;  /* 0x000000100c132981 */ /* 0x000f28000c1e1500 */
[----:B------:R-:W-:Y:S01]  /*29e90*/  STL [R1+0x1d70], R21 ;  /* 0x001d701501007387 */ /* 0x000fe20000100800 */
[----:B------:R-:W-:Y:S01]  /*29ea0*/  IMAD R33, R10, UR65, RZ ;  /* 0x000000410a217c24 */ /* 0x000fe2000f8e02ff */
[C---:B------:R-:W-:Y:S01]  /*29eb0*/  SEL R9, R11.reuse, R81, !P3 ;  /* 0x000000510b097207 */ /* 0x040fe20005800000 */
[----:B------:R-:W0:Y:S01]  /*29ec0*/  LDCU UR64, c[0x0][0x3b0] ;  /* 0x00007600ff4077ac */ /* 0x000e220008000800 */
[----:B------:R-:W2:Y:S01]  /*29ed0*/  LDL.LU R92, [R1+0x608] ;  /* 0x00060800015c7983 */ /* 0x000ea20000300800 */
[----:B------:R-:W-:Y:S01]  /*29ee0*/  SEL R10, R11, R83, !P3 ;  /* 0x000000530b0a7207 */ /* 0x000fe20005800000 */
[----:B------:R-:W0:Y:S02]  /*29ef0*/  LDCU UR65, c[0x0][0x3b0] ;  /* 0x00007600ff4177ac */ /* 0x000e240008000800 */
[----:B------:R-:W-:Y:S04]  /*29f00*/  STL [R1+0x1d74], R31 ;  /* 0x001d741f01007387 */ /* 0x000fe80000100800 */
[----:B------:R-:W2:Y:S04]  /*29f10*/  LDL.LU R14, [R1+0x604] ;  /* 0x00060400010e7983 */ /* 0x000ea80000300800 */
[----:B------:R-:W-:Y:S04]  /*29f20*/  STL [R1+0x1d78], R32 ;  /* 0x001d782001007387 */ /* 0x000fe80000100800 */
[----:B------:R-:W2:Y:S04]  /*29f30*/  LDL R57, [R1+0x11f0] ;  /* 0x0011f00001397983 */ /* 0x000ea80000100800 */
[----:B------:R-:W2:Y:S04]  /*29f40*/  LDL R69, [R1+0x11f4] ;  /* 0x0011f40001457983 */ /* 0x000ea80000100800 */
[----:B---3--:R-:W-:Y:S04]  /*29f50*/  STL [R1+0x1d7c], R20 ;  /* 0x001d7c1401007387 */ /* 0x008fe80000100800 */
[----:B------:R-:W3:Y:S04]  /*29f60*/  LDL.LU R72, [R1+0x600] ;  /* 0x0006000001487983 */ /* 0x000ee80000300800 */
[----:B------:R-:W3:Y:S04]  /*29f70*/  LDL.LU R73, [R1+0x5fc] ;  /* 0x0005fc0001497983 */ /* 0x000ee80000300800 */
[----:B------:R-:W-:Y:S04]  /*29f80*/  STL [R1+0x1d80], R33 ;  /* 0x001d802101007387 */ /* 0x000fe80000100800 */
[----:B------:R-:W3:Y:S01]  /*29f90*/  LDL R76, [R1+0x1208] ;  /* 0x00120800014c7983 */ /* 0x000ee20000100800 */
[----:B------:R-:W-:Y:S01]  /*29fa0*/  IMAD R34, R9, UR66, RZ ;  /* 0x0000004209227c24 */ /* 0x000fe2000f8e02ff */
[----:B------:R-:W0:Y:S02]  /*29fb0*/  LDCU UR66, c[0x0][0x3b0] ;  /* 0x00007600ff4277ac */ /* 0x000e240008000800 */
[----:B------:R-:W3:Y:S04]  /*29fc0*/  LDL.LU R78, [R1+0x5d8] ;  /* 0x0005d800014e7983 */ /* 0x000ee80000300800 */
[----:B------:R-:W-:Y:S04]  /*29fd0*/  STL [R1+0x1d84], R34 ;  /* 0x001d842201007387 */ /* 0x000fe80000100800 */
[----:B------:R-:W3:Y:S01]  /*29fe0*/  LDL.LU R81, [R1+0x5d4] ;  /* 0x0005d40001517983 */ /* 0x000ee20000300800 */
[----:B------:R-:W-:Y:S01]  /*29ff0*/  IMAD R35, R10, UR67, RZ ;  /* 0x000000430a237c24 */ /* 0x000fe2000f8e02ff */
[----:B------:R-:W0:Y:S02]  /*2a000*/  LDCU UR67, c[0x0][0x3b0] ;  /* 0x00007600ff4377ac */ /* 0x000e240008000800 */
[----:B----4-:R-:W-:Y:S04]  /*2a010*/  STL [R1+0x1d88], R19 ;  /* 0x001d881301007387 */ /* 0x010fe80000100800 */
[----:B------:R-:W4:Y:S04]  /*2a020*/  LDL.LU R83, [R1+0x5d0] ;  /* 0x0005d00001537983 */ /* 0x000f280000300800 */
[----:B------:R-:W4:Y:S04]  /*2a030*/  LDL.LU R86, [R1+0x5cc] ;  /* 0x0005cc0001567983 */ /* 0x000f280000300800 */
[----:B------:R-:W-:Y:S04]  /*2a040*/  STL [R1+0x1d8c], R35 ;  /* 0x001d8c2301007387 */ /* 0x000fe80000100800 */
[----:B------:R-:W4:Y:S01]  /*2a050*/  LDL.LU R87, [R1+0x638] ;  /* 0x0006380001577983 */ /* 0x000f220000300800 */
[----:B--2---:R-:W-:Y:S01]  /*2a060*/  SEL R9, R11, R92, !P3 ;  /* 0x0000005c0b097207 */ /* 0x004fe20005800000 */
[----:B------:R-:W-:-:S02]  /*2a070*/  @P2 IMAD.MOV.U32 R13, RZ, RZ, R57 ;  /* 0x000000ffff0d2224 */ /* 0x000fc400078e0039 */
[----:B------:R-:W-:Y:S01]  /*2a080*/  @P2 IMAD.MOV.U32 R12, RZ, RZ, R69 ;  /* 0x000000ffff0c2224 */ /* 0x000fe200078e0045 */
[----:B------:R-:W-:Y:S01]  /*2a090*/  SEL R10, R11, R14, !P3 ;  /* 0x0000000e0b0a7207 */ /* 0x000fe20005800000 */
[----:B------:R-:W2:Y:S04]  /*2a0a0*/  LDL R92, [R1+0x15b4] ;  /* 0x0015b400015c7983 */ /* 0x000ea80000100800 */
[----:B------:R0:W2:Y:S01]  /*2a0b0*/  @P2 LDG.E.U16 R18, desc[UR16][R12.64] ;  /* 0x000000100c122981 */ /* 0x0000a2000c1e1500 */
[----:B------:R-:W-:Y:S01]  /*2a0c0*/  IMAD R36, R9, UR68, RZ ;  /* 0x0000004409247c24 */ /* 0x000fe2000f8e02ff */
[----:B---3--:R-:W-:Y:S01]  /*2a0d0*/  SEL R9, R11, R72, !P3 ;  /* 0x000000480b097207 */ /* 0x008fe20005800000 */
[----:B------:R-:W-:Y:S01]  /*2a0e0*/  IMAD R37, R10, UR69, RZ ;  /* 0x000000450a257c24 */ /* 0x000fe2000f8e02ff */
[----:B------:R-:W3:Y:S01]  /*2a0f0*/  LDL R14, [R1+0x15b8] ;  /* 0x0015b800010e7983 */ /* 0x000ee20000100800 */
[----:B------:R-:W1:Y:S01]  /*2a100*/  LDCU UR68, c[0x0][0x3b0] ;  /* 0x00007600ff4477ac */ /* 0x000e620008000800 */
[----:B0-----:R-:W-:-:S02]  /*2a110*/  @P2 IMAD.MOV.U32 R12, RZ, RZ, R3 ;  /* 0x000000ffff0c2224 */ /* 0x001fc400078e0003 */
[----:B------:R-:W-:Y:S01]  /*2a120*/  @P2 IMAD.MOV.U32 R13, RZ, RZ, R76 ;  /* 0x000000ffff0d2224 */ /* 0x000fe200078e004c */
[----:B------:R-:W2:Y:S01]  /*2a130*/  LDL.LU R3, [R1+0x1d98] ;  /* 0x001d980001037983 */ /* 0x000ea20000300800 */
[----:B------:R-:W-:Y:S01]  /*2a140*/  SEL R10, R11, R73, !P3 ;  /* 0x000000490b0a7207 */ /* 0x000fe20005800000 */
[----:B------:R-:W-:Y:S01]  /*2a150*/  IMAD R38, R9, UR70, RZ ;  /* 0x0000004609267c24 */ /* 0x000fe2000f8e02ff */
[----:B------:R-:W0:Y:S01]  /*2a160*/  LDCU UR69, c[0x0][0x3b0] ;  /* 0x00007600ff4577ac */ /* 0x000e220008000800 */
[----:B------:R1:W2:Y:S01]  /*2a170*/  @P2 LDG.E.U16 R17, desc[UR16][R12.64] ;  /* 0x000000100c112981 */ /* 0x0002a2000c1e1500 */
[C---:B------:R-:W-:Y:S01]  /*2a180*/  SEL R9, R11.reuse, R78, !P3 ;  /* 0x0000004e0b097207 */ /* 0x040fe20005800000 */
[----:B------:R-:W-:Y:S01]  /*2a190*/  IMAD R39, R10, UR71, RZ ;  /* 0x000000470a277c24 */ /* 0x000fe2000f8e02ff */
[----:B------:R-:W0:Y:S01]  /*2a1a0*/  LDCU UR70, c[0x0][0x3b0] ;  /* 0x00007600ff4677ac */ /* 0x000e220008000800 */
[----:B-1----:R-:W-:Y:S02]  /*2a1b0*/  @P2 IMAD.MOV.U32 R13, RZ, RZ, R60 ;  /* 0x000000ffff0d2224 */ /* 0x002fe400078e003c */
[----:B------:R-:W-:Y:S01]  /*2a1c0*/  @P2 IMAD.MOV.U32 R12, RZ, RZ, R58 ;  /* 0x000000ffff0c2224 */ /* 0x000fe200078e003a */
[----:B------:R-:W2:Y:S01]  /*2a1d0*/  LDL.LU R60, [R1+0x1d94] ;  /* 0x001d9400013c7983 */ /* 0x000ea20000300800 */
[----:B------:R-:W-:Y:S01]  /*2a1e0*/  SEL R10, R11, R81, !P3 ;  /* 0x000000510b0a7207 */ /* 0x000fe20005800000 */
[----:B------:R-:W-:Y:S01]  /*2a1f0*/  IMAD R40, R9, UR72, RZ ;  /* 0x0000004809287c24 */ /* 0x000fe2000f8e02ff */
[----:B------:R-:W1:Y:S01]  /*2a200*/  LDCU UR71, c[0x0][0x3b0] ;  /* 0x00007600ff4777ac */ /* 0x000e620008000800 */
[----:B------:R-:W2:Y:S02]  /*2a210*/  LDL.LU R58, [R1+0x1d90] ;  /* 0x001d9000013a7983 */ /* 0x000ea40000300800 */
[----:B------:R-:W-:Y:S01]  /*2a220*/  IMAD R41, R10, UR73, RZ ;  /* 0x000000490a297c24 */ /* 0x000fe2000f8e02ff */
[----:B------:R-:W0:Y:S01]  /*2a230*/  LDCU UR72, c[0x0][0x3b0] ;  /* 0x00007600ff4877ac */ /* 0x000e220008000800 */
[----:B------:R-:W2:Y:S01]  /*2a240*/  LDL.LU R81, [R1+0x40] ;  /* 0x0000400001517983 */ /* 0x000ea20000300800 */
[----:B------:R-:W0:Y:S03]  /*2a250*/  LDCU UR73, c[0x0][0x3b0] ;  /* 0x00007600ff4977ac */ /* 0x000e260008000800 */
[----:B------:R3:W2:Y:S01]  /*2a260*/  @P2 LDG.E.U16 R16, desc[UR16][R12.64] ;  /* 0x000000100c102981 */ /* 0x0006a2000c1e1500 */
[----:B----4-:R-:W-:-:S03]  /*2a270*/  SEL R9, R11, R83, !P3 ;  /* 0x000000530b097207 */ /* 0x010fc60005800000 */
[----:B------:R-:W4:Y:S04]  /*2a280*/  LDL.LU R83, [R1+0x3c] ;  /* 0x00003c0001537983 */ /* 0x000f280000300800 */
[----:B------:R-:W4:Y:S01]  /*2a290*/  LDL.LU R52, [R1+0x38] ;  /* 0x0000380001347983 */ /* 0x000f220000300800 */
[----:B------:R-:W-:-:S03]  /*2a2a0*/  SEL R10, R11, R86, !P3 ;  /* 0x000000560b0a7207 */ /* 0x000fc60005800000 */
[----:B------:R-:W4:Y:S01]  /*2a2b0*/  LDL.LU R86, [R1+0x34] ;  /* 0x0000340001567983 */ /* 0x000f220000300800 */
[----:B------:R-:W-:Y:S01]  /*2a2c0*/  IMAD R42, R9, UR74, RZ ;  /* 0x0000004a092a7c24 */ /* 0x000fe2000f8e02ff */
[----:B------:R-:W-:Y:S01]  /*2a2d0*/  SEL R9, R11, R87, !P3 ;  /* 0x000000570b097207 */ /* 0x000fe20005800000 */
[----:B------:R-:W-:Y:S01]  /*2a2e0*/  IMAD R43, R10, UR75, RZ ;  /* 0x0000004b0a2b7c24 */ /* 0x000fe2000f8e02ff */
[----:B------:R-:W4:Y:S01]  /*2a2f0*/  LDL.LU R87, [R1+0x30] ;  /* 0x0000300001577983 */ /* 0x000f220000300800 */
[----:B------:R-:W0:Y:S03]  /*2a300*/  LDCU UR74, c[0x0][0x3b0] ;  /* 0x00007600ff4a77ac */ /* 0x000e260008000800 */
[----:B------:R-:W4:Y:S01]  /*2a310*/  LDL.LU R53, [R1+0x2c] ;  /* 0x00002c0001357983 */ /* 0x000f220000300800 */
[----:B------:R-:W-:Y:S01]  /*2a320*/  IMAD R10, R9, UR11, RZ ;  /* 0x0000000b090a7c24 */ /* 0x000fe2000f8e02ff */
[----:B------:R-:W0:Y:S02]  /*2a330*/  LDCU UR75, c[0x0][0x3b0] ;  /* 0x00007600ff4b77ac */ /* 0x000e240008000800 */
[----:B------:R-:W4:Y:S04]  /*2a340*/  LDL.LU R69, [R1+0x28] ;  /* 0x0000280001457983 */ /* 0x000f280000300800 */
[----:B------:R-:W4:Y:S04]  /*2a350*/  LDL.LU R54, [R1+0x24] ;  /* 0x0000240001367983 */ /* 0x000f280000300800 */
[----:B------:R-:W4:Y:S04]  /*2a360*/  LDL.LU R72, [R1+0x20] ;  /* 0x0000200001487983 */ /* 0x000f280000300800 */
[----:B------:R-:W4:Y:S01]  /*2a370*/  LDL.LU R76, [R1+0x1c] ;  /* 0x00001c00014c7983 */ /* 0x000f220000300800 */
[----:B---3--:R-:W-:-:S02]  /*2a380*/  @P0 IMAD.MOV.U32 R12, RZ, RZ, R14 ;  /* 0x000000ffff0c0224 */ /* 0x008fc400078e000e */
[----:B--2---:R-:W-:Y:S01]  /*2a390*/  @P0 IMAD.MOV.U32 R13, RZ, RZ, R92 ;  /* 0x000000ffff0d0224 */ /* 0x004fe200078e005c */
[----:B------:R-:W2:Y:S04]  /*2a3a0*/  LDL.LU R55, [R1+0x18] ;  /* 0x0000180001377983 */ /* 0x000ea80000300800 */
[----:B------:R3:W2:Y:S01]  /*2a3b0*/  @P0 LDG.E.U16 R15, desc[UR16][R12.64] ;  /* 0x000000100c0f0981 */ /* 0x0006a2000c1e1500 */
[----:B------:R-:W-:-:S03]  /*2a3c0*/  LEA R22, P0, R10, R6, 0x1 ;  /* 0x000000060a167211 */ /* 0x000fc600078008ff */
[----:B------:R0:W-:Y:S01]  /*2a3d0*/  STL [R1+0x1830], R3 ;  /* 0x0018300301007387 */ /* 0x0001e20000100800 */
[C---:B------:R-:W-:Y:S02]  /*2a3e0*/  VIADD R9, R3.reuse, 0x1d2 ;  /* 0x000001d203097836 */ /* 0x040fe40000000000 */
[C---:B------:R-:W-:Y:S02]  /*2a3f0*/  VIADD R14, R3.reuse, 0x1d4 ;  /* 0x000001d4030e7836 */ /* 0x040fe40000000000 */
[C---:B------:R-:W-:Y:S02]  /*2a400*/  VIADD R57, R3.reuse, 0x1d5 ;  /* 0x000001d503397836 */ /* 0x040fe40000000000 */
[----:B---3--:R-:W-:Y:S02]  /*2a410*/  VIADD R12, R3, 0x1d3 ;  /* 0x000001d3030c7836 */ /* 0x008fe40000000000 */
[----:B------:R-:W-:Y:S02]  /*2a420*/  @!P6 IMAD.MOV R60, RZ, RZ, -R60 ;  /* 0x000000ffff3ce224 */ /* 0x000fe400078e0a3c */
[----:B------:R-:W-:-:S03]  /*2a430*/  @!P5 IMAD.MOV R58, RZ, RZ, -R58 ;  /* 0x000000ffff3ad224 */ /* 0x000fc600078e0a3a */
[----:B------:R-:W-:Y:S01]  /*2a440*/  STL [R1+0x1834], R60 ;  /* 0x0018343c01007387 */ /* 0x000fe20000100800 */
[----:B0-----:R-:W-:-:S03]  /*2a450*/  LEA R3, P6, R81, R6, 0x1 ;  /* 0x0000000651037211 */ /* 0x001fc600078c08ff */
[----:B------:R-:W-:Y:S04]  /*2a460*/  STL [R1+0x1838], R58 ;  /* 0x0018383a01007387 */ /* 0x000fe80000100800 */
[----:B------:R-:W3:Y:S04]  /*2a470*/  LDL.LU R73, [R1+0x14] ;  /* 0x0000140001497983 */ /* 0x000ee80000300800 */
[----:B------:R-:W-:Y:S04]  /*2a480*/  STL [R1+0x119c], R22 ;  /* 0x00119c1601007387 */ /* 0x000fe80000100800 */
[----:B------:R4:W-:Y:S01]  /*2a490*/  STL [R1+0x5d0], R3 ;  /* 0x0005d00301007387 */ /* 0x0009e20000100800 */
[----:B------:R-:W-:-:S03]  /*2a4a0*/  LEA.HI.X.SX32 R26, R10, R5, 0x1, P0 ;  /* 0x000000050a1a7211 */ /* 0x000fc600000f0eff */
[----:B------:R-:W2:Y:S01]  /*2a4b0*/  LDL.LU R92, [R1+0x10] ;  /* 0x00001000015c7983 */ /* 0x000ea20000300800 */
[----:B------:R-:W-:Y:S02]  /*2a4c0*/  LEA.HI.X.SX32 R10, R81, R5, 0x1, P6 ;  /* 0x00000005510a7211 */ /* 0x000fe400030f0eff */
[----:B----4-:R-:W-:-:S05]  /*2a4d0*/  LEA R3, P5, R83, R6, 0x1 ;  /* 0x0000000653037211 */ /* 0x010fca00078a08ff */
[----:B------:R0:W-:Y:S04]  /*2a4e0*/  STL [R1+0x5d8], R3 ;  /* 0x0005d80301007387 */ /* 0x0001e80000100800 */
[----:B------:R-:W4:Y:S01]  /*2a4f0*/  LDL.LU R56, [R1+0xc] ;  /* 0x00000c0001387983 */ /* 0x000f220000300800 */
[----:B0-----:R-:W-:-:S05]  /*2a500*/  LEA R3, P0, R52, R6, 0x1 ;  /* 0x0000000634037211 */ /* 0x001fca00078008ff */
[----:B------:R0:W-:Y:S04]  /*2a510*/  STL [R1+0x600], R3 ;  /* 0x0006000301007387 */ /* 0x0001e80000100800 */
[----:B------:R-:W4:Y:S04]  /*2a520*/  LDL.LU R78, [R1+0x48] ;  /* 0x00004800014e7983 */ /* 0x000f280000300800 */
[----:B------:R1:W-:Y:S01]  /*2a530*/  STL [R1+0x5cc], R10 ;  /* 0x0005cc0a01007387 */ /* 0x0003e20000100800 */
[----:B0-----:R-:W-:-:S03]  /*2a540*/  LEA R3, P6, R86, R6, 0x1 ;  /* 0x0000000656037211 */ /* 0x001fc600078c08ff */
[----:B------:R-:W4:Y:S04]  /*2a550*/  LDL.LU R81, [R1+0x4] ;  /* 0x0000040001517983 */ /* 0x000f280000300800 */
[----:B------:R-:W-:Y:S01]  /*2a560*/  STL [R1+0x1198], R26 ;  /* 0x0011981a01007387 */ /* 0x000fe20000100800 */
[----:B-1----:R-:W-:-:S03]  /*2a570*/  LEA.HI.X.SX32 R10, R83, R5, 0x1, P5 ;  /* 0x00000005530a7211 */ /* 0x002fc600028f0eff */
[----:B------:R0:W-:Y:S04]  /*2a580*/  STL [R1+0x608], R3 ;  /* 0x0006080301007387 */ /* 0x0001e80000100800 */
[----:B------:R-:W4:Y:S01]  /*2a590*/  LDL.LU R83, [R1+0x4c] ;  /* 0x00004c0001537983 */ /* 0x000f220000300800 */
[----:B0-----:R-:W-:-:S03]  /*2a5a0*/  LEA R3, P5, R87, R6, 0x1 ;  /* 0x0000000657037211 */ /* 0x001fc600078a08ff */
[----:B------:R0:W-:Y:S01]  /*2a5b0*/  STL [R1+0x5d4], R10 ;  /* 0x0005d40a01007387 */ /* 0x0001e20000100800 */
[----:B------:R-:W-:-:S03]  /*2a5c0*/  LEA.HI.X.SX32 R13, R86, R5, 0x1, P6 ;  /* 0x00000005560d7211 */ /* 0x000fc600030f0eff */
[----:B------:R1:W-:Y:S01]  /*2a5d0*/  STL [R1+0x610], R3 ;  /* 0x0006100301007387 */ /* 0x0003e20000100800 */
[----:B0-----:R-:W-:Y:S02]  /*2a5e0*/  LEA.HI.X.SX32 R10, R52, R5, 0x1, P0 ;  /* 0x00000005340a7211 */ /* 0x001fe400000f0eff */
[----:B-1----:R-:W-:-:S03]  /*2a5f0*/  LEA R3, P0, R53, R6, 0x1 ;  /* 0x0000000635037211 */ /* 0x002fc600078008ff */
[----:B------:R0:W-:Y:S04]  /*2a600*/  STL [R1+0x5fc], R10 ;  /* 0x0005fc0a01007387 */ /* 0x0001e80000100800 */
[----:B------:R1:W-:Y:S04]  /*2a610*/  STL [R1+0x620], R3 ;  /* 0x0006200301007387 */ /* 0x0003e80000100800 */
[----:B------:R-:W-:Y:S01]  /*2a620*/  STL [R1+0x604], R13 ;  /* 0x0006040d01007387 */ /* 0x000fe20000100800 */
[----:B0-----:R-:W-:-:S03]  /*2a630*/  LEA R10, P6, R69, R6, 0x1 ;  /* 0x00000006450a7211 */ /* 0x001fc600078c08ff */
[----:B------:R-:W4:Y:S01]  /*2a640*/  LDL.LU R86, [R1+0x50] ;  /* 0x0000500001567983 */ /* 0x000f220000300800 */
[----:B-1----:R-:W-:-:S03]  /*2a650*/  LEA.HI.X.SX32 R3, R87, R5, 0x1, P5 ;  /* 0x0000000557037211 */ /* 0x002fc600028f0eff */
[----:B------:R0:W-:Y:S04]  /*2a660*/  STL [R1+0x628], R10 ;  /* 0x0006280a01007387 */ /* 0x0001e80000100800 */
[----:B------:R1:W-:Y:S04]  /*2a670*/  STL [R1+0x60c], R3 ;  /* 0x00060c0301007387 */ /* 0x0003e80000100800 */
[----:B------:R-:W4:Y:S01]  /*2a680*/  LDL.LU R87, [R1+0x54] ;  /* 0x0000540001577983 */ /* 0x000f220000300800 */
[----:B0-----:R-:W-:Y:S02]  /*2a690*/  LEA R10, P5, R54, R6, 0x1 ;  /* 0x00000006360a7211 */ /* 0x001fe400078a08ff */
[----:B-1----:R-:W-:-:S02]  /*2a6a0*/  LEA.HI.X.SX32 R3, R53, R5, 0x1, P0 ;  /* 0x0000000535037211 */ /* 0x002fc400000f0eff */
[----:B------:R-:W-:Y:S01]  /*2a6b0*/  LEA R13, P0, R72, R6, 0x1 ;  /* 0x00000006480d7211 */ /* 0x000fe200078008ff */
[----:B------:R0:W-:Y:S04]  /*2a6c0*/  STL [R1+0x630], R10 ;  /* 0x0006300a01007387 */ /* 0x0001e80000100800 */
[----:B------:R1:W-:Y:S04]  /*2a6d0*/  STL [R1+0x61c], R3 ;  /* 0x00061c0301007387 */ /* 0x0003e80000100800 */
[----:B------:R2:W-:Y:S01]  /*2a6e0*/  STL [R1+0x638], R13 ;  /* 0x0006380d01007387 */ /* 0x0005e20000100800 */
[----:B0-----:R-:W-:-:S03]  /*2a6f0*/  LEA.HI.X.SX32 R10, R69, R5, 0x1, P6 ;  /* 0x00000005450a7211 */ /* 0x001fc600030f0eff */
[----:B------:R-:W4:Y:S01]  /*2a700*/  LDL.LU R69, [R1+0x58] ;  /* 0x0000580001457983 */ /* 0x000f220000300800 */
[----:B-1----:R-:W-:-:S03]  /*2a710*/  LEA R3, P6, R76, R6, 0x1 ;  /* 0x000000064c037211 */ /* 0x002fc600078c08ff */
[----:B------:R0:W-:Y:S01]  /*2a720*/  STL [R1+0x624], R10 ;  /* 0x0006240a01007387 */ /* 0x0001e20000100800 */
[----:B--2---:R-:W-:-:S03]  /*2a730*/  LEA.HI.X.SX32 R13, R72, R5, 0x1, P0 ;  /* 0x00000005480d7211 */ /* 0x004fc600000f0eff */
[----:B------:R1:W-:Y:S01]  /*2a740*/  STL [R1+0x640], R3 ;  /* 0x0006400301007387 */ /* 0x0003e20000100800 */
[----:B0-----:R-:W-:Y:S02]  /*2a750*/  LEA.HI.X.SX32 R10, R54, R5, 0x1, P5 ;  /* 0x00000005360a7211 */ /* 0x001fe400028f0eff */
[----:B-1----:R-:W-:-:S03]  /*2a760*/  LEA R3, P5, R55, R6, 0x1 ;  /* 0x0000000637037211 */ /* 0x002fc600078a08ff */
[----:B------:R3:W-:Y:S04]  /*2a770*/  STL [R1+0x62c], R10 ;  /* 0x00062c0a01007387 */ /* 0x0007e80000100800 */
[----:B------:R0:W-:Y:S04]  /*2a780*/  STL [R1+0x648], R3 ;  /* 0x0006480301007387 */ /* 0x0001e80000100800 */
[----:B------:R-:W-:Y:S01]  /*2a790*/  STL [R1+0x634], R13 ;  /* 0x0006340d01007387 */ /* 0x000fe20000100800 */
[----:B---3--:R-:W-:-:S03]  /*2a7a0*/  LEA R10, P0, R73, R6, 0x1 ;  /* 0x00000006490a7211 */ /* 0x008fc600078008ff */
[----:B------:R-:W2:Y:S01]  /*2a7b0*/  LDL.LU R72, [R1+0x5c] ;  /* 0x00005c0001487983 */ /* 0x000ea20000300800 */
[----:B0-----:R-:W-:-:S03]  /*2a7c0*/  LEA.HI.X.SX32 R3, R76, R5, 0x1, P6 ;  /* 0x000000054c037211 */ /* 0x001fc600030f0eff */
[----:B------:R0:W-:Y:S04]  /*2a7d0*/  STL [R1+0x650], R10 ;  /* 0x0006500a01007387 */ /* 0x0001e80000100800 */
[----:B------:R1:W-:Y:S04]  /*2a7e0*/  STL [R1+0x63c], R3 ;  /* 0x00063c0301007387 */ /* 0x0003e80000100800 */
[----:B------:R-:W3:Y:S01]  /*2a7f0*/  LDL.LU R76, [R1+0x60] ;  /* 0x00006000014c7983 */ /* 0x000ee20000300800 */
[----:B0-----:R-:W-:Y:S02]  /*2a800*/  LEA R10, P6, R92, R6, 0x1 ;  /* 0x000000065c0a7211 */ /* 0x001fe400078c08ff */
[----:B-1----:R-:W-:-:S03]  /*2a810*/  LEA.HI.X.SX32 R3, R55, R5, 0x1, P5 ;  /* 0x0000000537037211 */ /* 0x002fc600028f0eff */
[----:B------:R0:W-:Y:S04]  /*2a820*/  STL [R1+0x658], R10 ;  /* 0x0006580a01007387 */ /* 0x0001e80000100800 */
[----:B------:R1:W-:Y:S01]  /*2a830*/  STL [R1+0x644], R3 ;  /* 0x0006440301007387 */ /* 0x0003e20000100800 */
[----:B0-----:R-:W-:Y:S02]  /*2a840*/  LEA.HI.X.SX32 R10, R73, R5, 0x1, P0 ;  /* 0x00000005490a7211 */ /* 0x001fe400000f0eff */
[----:B----4-:R-:W-:-:S05]  /*2a850*/  LEA R13, P5, R56, R6, 0x1 ;  /* 0x00000006380d7211 */ /* 0x010fca00078a08ff */
[----:B------:R0:W-:Y:S04]  /*2a860*/  STL [R1+0x660], R13 ;  /* 0x0006600d01007387 */ /* 0x0001e80000100800 */
[----:B------:R-:W4:Y:S01]  /*2a870*/  LDL.LU R73, [R1+0x64] ;  /* 0x0000640001497983 */ /* 0x000f220000300800 */
[----:B-1----:R-:W-:-:S03]  /*2a880*/  LEA R3, P0, R78, R6, 0x1 ;  /* 0x000000064e037211 */ /* 0x002fc600078008ff */
[----:B------:R1:W-:Y:S01]  /*2a890*/  STL [R1+0x64c], R10 ;  /* 0x00064c0a01007387 */ /* 0x0003e20000100800 */
[----:B0-----:R-:W-:-:S03]  /*2a8a0*/  LEA.HI.X.SX32 R13, R56, R5, 0x1, P5 ;  /* 0x00000005380d7211 */ /* 0x001fc600028f0eff */
[----:B------:R0:W-:Y:S01]  /*2a8b0*/  STL [R1+0x668], R3 ;  /* 0x0006680301007387 */ /* 0x0001e20000100800 */
[----:B-1----:R-:W-:-:S03]  /*2a8c0*/  LEA.HI.X.SX32 R10, R92, R5, 0x1, P6 ;  /* 0x000000055c0a7211 */ /* 0x002fc600030f0eff */
[----:B------:R-:W4:Y:S01]  /*2a8d0*/  LDL.LU R92, [R1+0x68] ;  /* 0x00006800015c7983 */ /* 0x000f220000300800 */
[----:B0-----:R-:W-:-:S03]  /*2a8e0*/  LEA R3, P6, R81, R6, 0x1 ;  /* 0x0000000651037211 */ /* 0x001fc600078c08ff */
[----:B------:R0:W-:Y:S04]  /*2a8f0*/  STL [R1+0x654], R10 ;  /* 0x0006540a01007387 */ /* 0x0001e80000100800 */
[----:B------:R1:W-:Y:S04]  /*2a900*/  STL [R1+0x670], R3 ;  /* 0x0006700301007387 */ /* 0x0003e80000100800 */
[----:B------:R-:W-:Y:S01]  /*2a910*/  STL [R1+0x65c], R13 ;  /* 0x00065c0d01007387 */ /* 0x000fe20000100800 */
[----:B0-----:R-:W-:Y:S02]  /*2a920*/  LEA R10, P5, R83, R6, 0x1 ;  /* 0x00000006530a7211 */ /* 0x001fe400078a08ff */
[----:B-1----:R-:W-:-:S02]  /*2a930*/  LEA.HI.X.SX32 R3, R78, R5, 0x1, P0 ;  /* 0x000000054e037211 */ /* 0x002fc400000f0eff */
[----:B------:R-:W4:Y:S04]  /*2a940*/  LDL.LU R78, [R1+0x6c] ;  /* 0x00006c00014e7983 */ /* 0x000f280000300800 */
[----:B------:R0:W-:Y:S04]  /*2a950*/  STL [R1+0x678], R10 ;  /* 0x0006780a01007387 */ /* 0x0001e80000100800 */
[----:B------:R1:W-:Y:S01]  /*2a960*/  STL [R1+0x664], R3 ;  /* 0x0006640301007387 */ /* 0x0003e20000100800 */
[----:B0-----:R-:W-:Y:S02]  /*2a970*/  LEA R10, P0, R93, R6, 0x1 ;  /* 0x000000065d0a7211 */ /* 0x001fe400078008ff */
[----:B-1----:R-:W-:-:S02]  /*2a980*/  LEA.HI.X.SX32 R3, R81, R5, 0x1, P6 ;  /* 0x0000000551037211 */ /* 0x002fc400030f0eff */
[----:B------:R-:W4:Y:S01]  /*2a990*/  LDL.LU R81, [R1+0x70] ;  /* 0x0000700001517983 */ /* 0x000f220000300800 */
[----:B------:R-:W-:-:S03]  /*2a9a0*/  LEA.HI.X.SX32 R13, R83, R5, 0x1, P5 ;  /* 0x00000005530d7211 */ /* 0x000fc600028f0eff */
[----:B------:R0:W-:Y:S04]  /*2a9b0*/  STL [R1+0x680], R10 ;  /* 0x0006800a01007387 */ /* 0x0001e80000100800 */
[----:B------:R1:W-:Y:S01]  /*2a9c0*/  STL [R1+0x66c], R3 ;  /* 0x00066c0301007387 */ /* 0x0003e20000100800 */
[-C--:B0-----:R-:W-:Y:S02]  /*2a9d0*/  LEA R10, P6, R86, R6.reuse, 0x1 ;  /* 0x00000006560a7211 */ /* 0x081fe400078c08ff */
[----:B-1----:R-:W-:-:S03]  /*2a9e0*/  LEA R3, P5, R87, R6, 0x1 ;  /* 0x0000000657037211 */ /* 0x002fc600078a08ff */
[----:B------:R0:W-:Y:S04]  /*2a9f0*/  STL [R1+0x688], R10 ;  /* 0x0006880a01007387 */ /* 0x0001e80000100800 */
[----:B------:R1:W-:Y:S04]  /*2aa00*/  STL [R1+0x674], R13 ;  /* 0x0006740d01007387 */ /* 0x0003e80000100800 */
[----:B------:R-:W4:Y:S01]  /*2aa10*/  LDL.LU R83, [R1+0x74] ;  /* 0x0000740001537983 */ /* 0x000f220000300800 */
[----:B0-----:R-:W-:-:S03]  /*2aa20*/  LEA.HI.X.SX32 R10, R93, R5, 0x1, P0 ;  /* 0x000000055d0a7211 */ /* 0x001fc600000f0eff */
[----:B------:R0:W-:Y:S01]  /*2aa30*/  STL [R1+0x690], R3 ;  /* 0x0006900301007387 */ /* 0x0001e20000100800 */
[----:B-1----:R-:W-:-:S03]  /*2aa40*/  LEA.HI.X.SX32 R13, R86, R5, 0x1, P6 ;  /* 0x00000005560d7211 */ /* 0x002fc600030f0eff */
[----:B------:R1:W-:Y:S01]  /*2aa50*/  STL [R1+0x67c], R10 ;  /* 0x00067c0a01007387 */ /* 0x0003e20000100800 */
[-C--:B0-----:R-:W-:Y:S02]  /*2aa60*/  LEA R3, P0, R90, R6.reuse, 0x1 ;  /* 0x000000065a037211 */ /* 0x081fe400078008ff */
[----:B-1----:R-:W-:-:S03]  /*2aa70*/  LEA R10, P6, R69, R6, 0x1 ;  /* 0x00000006450a7211 */ /* 0x002fc600078c08ff */
[----:B------:R0:W-:Y:S04]  /*2aa80*/  STL [R1+0x698], R3 ;  /* 0x0006980301007387 */ /* 0x0001e80000100800 */
[----:B------:R-:W-:Y:S04]  /*2aa90*/  STL [R1+0x684], R13 ;  /* 0x0006840d01007387 */ /* 0x000fe80000100800 */
[----:B------:R-:W4:Y:S01]  /*2aaa0*/  LDL.LU R86, [R1+0x78] ;  /* 0x0000780001567983 */ /* 0x000f220000300800 */
[----:B0-----:R-:W-:-:S03]  /*2aab0*/  LEA.HI.X.SX32 R3, R87, R5, 0x1, P5 ;  /* 0x0000000557037211 */ /* 0x001fc600028f0eff */
[----:B------:R0:W-:Y:S04]  /*2aac0*/  STL [R1+0x6a0], R10 ;  /* 0x0006a00a01007387 */ /* 0x0001e80000100800 */
[----:B------:R1:W-:Y:S04]  /*2aad0*/  STL [R1+0x68c], R3 ;  /* 0x00068c0301007387 */ /* 0x0003e80000100800 */
[----:B------:R-:W4:Y:S01]  /*2aae0*/  LDL.LU R87, [R1+0x7c] ;  /* 0x00007c0001577983 */ /* 0x000f220000300800 */
[----:B0-----:R-:W-:Y:S02]  /*2aaf0*/  LEA R10, P5, R88, R6, 0x1 ;  /* 0x00000006580a7211 */ /* 0x001fe400078a08ff */
[----:B-1----:R-:W-:-:S02]  /*2ab00*/  LEA.HI.X.SX32 R3, R90, R5, 0x1, P0 ;  /* 0x000000055a037211 */ /* 0x002fc400000f0eff */
[----:B--2---:R-:W-:Y:S01]  /*2ab10*/  LEA R13, P0, R72, R6, 0x1 ;  /* 0x00000006480d7211 */ /* 0x004fe200078008ff */
[----:B------:R0:W-:Y:S04]  /*2ab20*/  STL [R1+0x6a8], R10 ;  /* 0x0006a80a01007387 */ /* 0x0001e80000100800 */
[----:B------:R3:W-:Y:S04]  /*2ab30*/  STL [R1+0x694], R3 ;  /* 0x0006940301007387 */ /* 0x0007e80000100800 */
[----:B------:R1:W-:Y:S01]  /*2ab40*/  STL [R1+0x6b0], R13 ;  /* 0x0006b00d01007387 */ /* 0x0003e20000100800 */
[----:B0-----:R-:W-:-:S02]  /*2ab50*/  LEA.HI.X.SX32 R10, R69, R5, 0x1, P6 ;  /* 0x00000005450a7211 */ /* 0x001fc400030f0eff */
[----:B---3--:R-:W-:-:S03]  /*2ab60*/  LEA R3, P6, R76, R6, 0x1 ;  /* 0x000000064c037211 */ /* 0x008fc600078c08ff */
[----:B------:R0:W-:Y:S01]  /*2ab70*/  STL [R1+0x69c], R10 ;  /* 0x00069c0a01007387 */ /* 0x0001e20000100800 */
[----:B-1----:R-:W-:-:S03]  /*2ab80*/  LEA.HI.X.SX32 R13, R88, R5, 0x1, P5 ;  /* 0x00000005580d7211 */ /* 0x002fc600028f0eff */
[----:B------:R1:W-:Y:S04]  /*2ab90*/  STL [R1+0x6b8], R3 ;  /* 0x0006b80301007387 */ /* 0x0003e80000100800 */
[----:B------:R-:W-:Y:S01]  /*2aba0*/  STL [R1+0x6a4], R13 ;  /* 0x0006a40d01007387 */ /* 0x000fe20000100800 */
[----:B0-----:R-:W-:Y:S02]  /*2abb0*/  LEA R10, P5, R85, R6, 0x1 ;  /* 0x00000006550a7211 */ /* 0x001fe400078a08ff */
[-C--:B-1----:R-:W-:Y:S02]  /*2abc0*/  LEA.HI.X.SX32 R3, R72, R5.reuse, 0x1, P0 ;  /* 0x0000000548037211 */ /* 0x082fe400000f0eff */
[----:B------:R-:W2:Y:S04]  /*2abd0*/  LDL.LU R72, [R1+0x80] ;  /* 0x0000800001487983 */ /* 0x000ea80000300800 */
[----:B------:R-:W-:Y:S04]  /*2abe0*/  STL [R1+0x6c0], R10 ;  /* 0x0006c00a01007387 */ /* 0x000fe80000100800 */
[----:B------:R0:W-:Y:S02]  /*2abf0*/  STL [R1+0x6ac], R3 ;  /* 0x0006ac0301007387 */ /* 0x0001e40000100800 */
[----:B0-----:R-:W-:-:S02]  /*2ac00*/  LEA.HI.X.SX32 R3, R76, R5, 0x1, P6 ;  /* 0x000000054c037211 */ /* 0x001fc400030f0eff */
[----:B------:R-:W3:Y:S01]  /*2ac10*/  LDL.LU R76, [R1+0x84] ;  /* 0x00008400014c7983 */ /* 0x000ee20000300800 */
[----:B----4-:R-:W-:-:S05]  /*2ac20*/  LEA R10, P0, R73, R6, 0x1 ;  /* 0x00000006490a7211 */ /* 0x010fca00078008ff */
[----:B------:R0:W-:Y:S04]  /*2ac30*/  STL [R1+0x6c8], R10 ;  /* 0x0006c80a01007387 */ /* 0x0001e80000100800 */
[----:B------:R1:W-:Y:S01]  /*2ac40*/  STL [R1+0x6b4], R3 ;  /* 0x0006b40301007387 */ /* 0x0003e20000100800 */
[-C--:B0-----:R-:W-:Y:S02]  /*2ac50*/  LEA R10, P6, R92, R6.reuse, 0x1 ;  /* 0x000000065c0a7211 */ /* 0x081fe400078c08ff */
[-C--:B-1----:R-:W-:Y:S02]  /*2ac60*/  LEA.HI.X.SX32 R3, R85, R5.reuse, 0x1, P5 ;  /* 0x0000000555037211 */ /* 0x082fe400028f0eff */
[----:B------:R-:W-:Y:S01]  /*2ac70*/  LEA R13, P5, R82, R6, 0x1 ;  /* 0x00000006520d7211 */ /* 0x000fe200078a08ff */
[----:B------:R0:W-:Y:S04]  /*2ac80*/  STL [R1+0x6d0], R10 ;  /* 0x0006d00a01007387 */ /* 0x0001e80000100800 */
[----:B------:R1:W-:Y:S04]  /*2ac90*/  STL [R1+0x6bc], R3 ;  /* 0x0006bc0301007387 */ /* 0x0003e80000100800 */
[----:B------:R4:W-:Y:S01]  /*2aca0*/  STL [R1+0x6d8], R13 ;  /* 0x0006d80d01007387 */ /* 0x0009e20000100800 */
[----:B0-----:R-:W-:-:S03]  /*2acb0*/  LEA.HI.X.SX32 R10, R73, R5, 0x1, P0 ;  /* 0x00000005490a7211 */ /* 0x001fc600000f0eff */
[----:B------:R-:W3:Y:S01]  /*2acc0*/  LDL.LU R73, [R1+0x88] ;  /* 0x0000880001497983 */ /* 0x000ee20000300800 */
[----:B-1----:R-:W-:-:S03]  /*2acd0*/  LEA R3, P0, R78, R6, 0x1 ;  /* 0x000000064e037211 */ /* 0x002fc600078008ff */
[----:B------:R0:W-:Y:S04]  /*2ace0*/  STL [R1+0x6c4], R10 ;  /* 0x0006c40a01007387 */ /* 0x0001e80000100800 */
[----:B------:R1:W-:Y:S01]  /*2acf0*/  STL [R1+0x6e0], R3 ;  /* 0x0006e00301007387 */ /* 0x0003e20000100800 */
[-C--:B----4-:R-:W-:Y:S02]  /*2ad00*/  LEA.HI.X.SX32 R13, R82, R5.reuse, 0x1, P5 ;  /* 0x00000005520d7211 */ /* 0x090fe400028f0eff */
[----:B0-----:R-:W-:Y:S02]  /*2ad10*/  LEA.HI.X.SX32 R10, R92, R5, 0x1, P6 ;  /* 0x000000055c0a7211 */ /* 0x001fe400030f0eff */
[----:B------:R-:W4:Y:S01]  /*2ad20*/  LDL.LU R92, [R1+0x8c] ;  /* 0x00008c00015c7983 */ /* 0x000f220000300800 */
[----:B-1----:R-:W-:-:S03]  /*2ad30*/  LEA R3, P6, R81, R6, 0x1 ;  /* 0x0000000651037211 */ /* 0x002fc600078c08ff */
[----:B------:R0:W-:Y:S04]  /*2ad40*/  STL [R1+0x6cc], R10 ;  /* 0x0006cc0a01007387 */ /* 0x0001e80000100800 */
[----:B------:R1:W-:Y:S04]  /*2ad50*/  STL [R1+0x6ec], R3 ;  /* 0x0006ec0301007387 */ /* 0x0003e80000100800 */
[----:B------:R1:W-:Y:S01]  /*2ad60*/  STL [R1+0x6d4], R13 ;  /* 0x0006d40d01007387 */ /* 0x0003e20000100800 */
[----:B0-----:R-:W-:Y:S02]  /*2ad70*/  LEA.HI.X.SX32 R10, R78, R5, 0x1, P0 ;  /* 0x000000054e0a7211 */ /* 0x001fe400000f0eff */
[----:B-1----:R-:W-:-:S05]  /*2ad80*/  LEA R3, P5, R79, R6, 0x1 ;  /* 0x000000064f037211 */ /* 0x002fca00078a08ff */
[----:B------:R0:W-:Y:S04]  /*2ad90*/  STL [R1+0x6f4], R3 ;  /* 0x0006f40301007387 */ /* 0x0001e80000100800 */
[----:B------:R1:W-:Y:S01]  /*2ada0*/  STL [R1+0x6dc], R10 ;  /* 0x0006dc0a01007387 */ /* 0x0003e20000100800 */
[----:B------:R-:W-:Y:S02]  /*2adb0*/  LEA R13, P0, R83, R6, 0x1 ;  /* 0x00000006530d7211 */ /* 0x000fe400078008ff */
[----:B0-----:R-:W-:-:S03]  /*2adc0*/  LEA.HI.X.SX32 R3, R81, R5, 0x1, P6 ;  /* 0x0000000551037211 */ /* 0x001fc600030f0eff */
[----:B------:R-:W-:Y:S01]  /*2add0*/  STL [R1+0x6fc], R13 ;  /* 0x0006fc0d01007387 */ /* 0x000fe20000100800 */
[----:B-1----:R-:W-:-:S03]  /*2ade0*/  LEA R10, P6, R77, R6, 0x1 ;  /* 0x000000064d0a7211 */ /* 0x002fc600078c08ff */
[----:B------:R-:W4:Y:S04]  /*2adf0*/  LDL.LU R81, [R1+0x90] ;  /* 0x0000900001517983 */ /* 0x000f280000300800 */
[----:B------:R0:W-:Y:S04]  /*2ae00*/  STL [R1+0x6e8], R3 ;  /* 0x0006e80301007387 */ /* 0x0001e80000100800 */
[----:B------:R1:W-:Y:S04]  /*2ae10*/  STL [R1+0x704], R10 ;  /* 0x0007040a01007387 */ /* 0x0003e80000100800 */
[----:B------:R-:W4:Y:S01]  /*2ae20*/  LDL.LU R55, [R1+0x94] ;  /* 0x0000940001377983 */ /* 0x000f220000300800 */
[----:B0-----:R-:W-:-:S02]  /*2ae30*/  LEA.HI.X.SX32 R3, R79, R5, 0x1, P5 ;  /* 0x000000054f037211 */ /* 0x001fc400028f0eff */
[----:B-1----:R-:W-:-:S03]  /*2ae40*/  LEA R10, P5, R86, R6, 0x1 ;  /* 0x00000006560a7211 */ /* 0x002fc600078a08ff */
[----:B------:R0:W-:Y:S04]  /*2ae50*/  STL [R1+0x6f0], R3 ;  /* 0x0006f00301007387 */ /* 0x0001e80000100800 */
[----:B------:R1:W-:Y:S01]  /*2ae60*/  STL [R1+0x70c], R10 ;  /* 0x00070c0a01007387 */ /* 0x0003e20000100800 */
[----:B0-----:R-:W-:-:S03]  /*2ae70*/  LEA.HI.X.SX32 R3, R83, R5, 0x1, P0 ;  /* 0x0000000553037211 */ /* 0x001fc600000f0eff */
[----:B------:R-:W4:Y:S01]  /*2ae80*/  LDL.LU R83, [R1+0x98] ;  /* 0x0000980001537983 */ /* 0x000f220000300800 */
[----:B-1----:R-:W-:-:S03]  /*2ae90*/  LEA R10, P0, R87, R6, 0x1 ;  /* 0x00000006570a7211 */ /* 0x002fc600078008ff */
[----:B------:R0:W-:Y:S04]  /*2aea0*/  STL [R1+0x6f8], R3 ;  /* 0x0006f80301007387 */ /* 0x0001e80000100800 */
[----:B------:R1:W-:Y:S04]  /*2aeb0*/  STL [R1+0x714], R10 ;  /* 0x0007140a01007387 */ /* 0x0003e80000100800 */
[----:B------:R-:W4:Y:S01]  /*2aec0*/  LDL.LU R78, [R1+0x9c] ;  /* 0x00009c00014e7983 */ /* 0x000f220000300800 */
[----:B0-----:R-:W-:Y:S02]  /*2aed0*/  LEA.HI.X.SX32 R3, R77, R5, 0x1, P6 ;  /* 0x000000054d037211 */ /* 0x001fe400030f0eff */
[----:B-1----:R-:W-:-:S03]  /*2aee0*/  LEA R10, P6, R74, R6, 0x1 ;  /* 0x000000064a0a7211 */ /* 0x002fc600078c08ff */
[----:B------:R0:W-:Y:S04]  /*2aef0*/  STL [R1+0x700], R3 ;  /* 0x0007000301007387 */ /* 0x0001e80000100800 */
[----:B------:R2:W-:Y:S01]  /*2af00*/  STL [R1+0x71c], R10 ;  /* 0x00071c0a01007387 */ /* 0x0005e20000100800 */
[----:B0-----:R-:W-:-:S03]  /*2af10*/  LEA.HI.X.SX32 R3, R86, R5, 0x1, P5 ;  /* 0x0000000556037211 */ /* 0x001fc600028f0eff */
[----:B------:R-:W4:Y:S04]  /*2af20*/  LDL.LU R86, [R1+0xa0] ;  /* 0x0000a00001567983 */ /* 0x000f280000300800 */
[----:B------:R0:W-:Y:S01]  /*2af30*/  STL [R1+0x708], R3 ;  /* 0x0007080301007387 */ /* 0x0001e20000100800 */
[-C--:B--2---:R-:W-:Y:S02]  /*2af40*/  LEA R10, P5, R72, R6.reuse, 0x1 ;  /* 0x00000006480a7211 */ /* 0x084fe400078a08ff */
[----:B0-----:R-:W-:Y:S02]  /*2af50*/  LEA.HI.X.SX32 R3, R87, R5, 0x1, P0 ;  /* 0x0000000557037211 */ /* 0x001fe400000f0eff */
[----:B------:R-:W2:Y:S04]  /*2af60*/  LDL.LU R87, [R1+0xa4] ;  /* 0x0000a40001577983 */ /* 0x000ea80000300800 */
[----:B------:R3:W-:Y:S04]  /*2af70*/  STL [R1+0x724], R10 ;  /* 0x0007240a01007387 */ /* 0x0007e80000100800 */
[----:B------:R0:W-:Y:S04]  /*2af80*/  STL [R1+0x710], R3 ;  /* 0x0007100301007387 */ /* 0x0001e80000100800 */
[----:B------:R-:W2:Y:S01]  /*2af90*/  LDL.LU R53, [R1+0xa8] ;  /* 0x0000a80001357983 */ /* 0x000ea20000300800 */
[----:B---3--:R-:W-:-:S02]  /*2afa0*/  LEA R10, P0, R76, R6, 0x1 ;  /* 0x000000064c0a7211 */ /* 0x008fc400078008ff */
[----:B0-----:R-:W-:-:S03]  /*2afb0*/  LEA.HI.X.SX32 R3, R74, R5, 0x1, P6 ;  /* 0x000000054a037211 */ /* 0x001fc600030f0eff */
[----:B------:R0:W-:Y:S04]  /*2afc0*/  STL [R1+0x72c], R10 ;  /* 0x00072c0a01007387 */ /* 0x0001e80000100800 */
[----:B------:R1:W-:Y:S04]  /*2afd0*/  STL [R1+0x718], R3 ;  /* 0x0007180301007387 */ /* 0x0003e80000100800 */
[----:B------:R-:W3:Y:S01]  /*2afe0*/  LDL.LU R54, [R1+0xac] ;  /* 0x0000ac0001367983 */ /* 0x000ee20000300800 */
[----:B0-----:R-:W-:Y:S02]  /*2aff0*/  LEA R10, P6, R71, R6, 0x1 ;  /* 0x00000006470a7211 */ /* 0x001fe400078c08ff */
[----:B-1----:R-:W-:-:S03]  /*2b000*/  LEA.HI.X.SX32 R3, R72, R5, 0x1, P5 ;  /* 0x0000000548037211 */ /* 0x002fc600028f0eff */
[----:B------:R-:W-:Y:S04]  /*2b010*/  STL [R1+0x734], R10 ;  /* 0x0007340a01007387 */ /* 0x000fe80000100800 */
[----:B------:R0:W-:Y:S04]  /*2b020*/  STL [R1+0x720], R3 ;  /* 0x0007200301007387 */ /* 0x0001e80000100800 */
[----:B------:R-:W3:Y:S01]  /*2b030*/  LDL.LU R69, [R1+0xb0] ;  /* 0x0000b00001457983 */ /* 0x000ee20000300800 */
[----:B0-----:R-:W-:Y:S02]  /*2b040*/  LEA.HI.X.SX32 R3, R76, R5, 0x1, P0 ;  /* 0x000000054c037211 */ /* 0x001fe400000f0eff */
[----:B------:R-:W-:-:S05]  /*2b050*/  LEA R10, P5, R73, R6, 0x1 ;  /* 0x00000006490a7211 */ /* 0x000fca00078a08ff */
[----:B------:R4:W-:Y:S04]  /*2b060*/  STL [R1+0x73c], R10 ;  /* 0x00073c0a01007387 */ /* 0x0009e80000100800 */
[----:B------:R0:W-:Y:S04]  /*2b070*/  STL [R1+0x728], R3 ;  /* 0x0007280301007387 */ /* 0x0001e80000100800 */
[----:B------:R-:W3:Y:S01]  /*2b080*/  LDL.LU R56, [R1+0xb4] ;  /* 0x0000b40001387983 */ /* 0x000ee20000300800 */
[----:B----4-:R-:W-:Y:S02]  /*2b090*/  LEA R10, P0, R92, R6, 0x1 ;  /* 0x000000065c0a7211 */ /* 0x010fe400078008ff */
[----:B0-----:R-:W-:-:S03]  /*2b0a0*/  LEA.HI.X.SX32 R3, R71, R5, 0x1, P6 ;  /* 0x0000000547037211 */ /* 0x001fc600030f0eff */
[----:B------:R0:W-:Y:S04]  /*2b0b0*/  STL [R1+0x744], R10 ;  /* 0x0007440a01007387 */ /* 0x0001e80000100800 */
[----:B------:R1:W-:Y:S04]  /*2b0c0*/  STL [R1+0x730], R3 ;  /* 0x0007300301007387 */ /* 0x0003e80000100800 */
[----:B------:R-:W4:Y:S01]  /*2b0d0*/  LDL.LU R76, [R1+0xb8] ;  /* 0x0000b800014c7983 */ /* 0x000f220000300800 */
[----:B0-----:R-:W-:Y:S02]  /*2b0e0*/  LEA R10, P6, R68, R6, 0x1 ;  /* 0x00000006440a7211 */ /* 0x001fe400078c08ff */
[----:B-1----:R-:W-:-:S03]  /*2b0f0*/  LEA.HI.X.SX32 R3, R73, R5, 0x1, P5 ;  /* 0x0000000549037211 */ /* 0x002fc600028f0eff */
[----:B------:R-:W-:Y:S04]  /*2b100*/  STL [R1+0x74c], R10 ;  /* 0x00074c0a01007387 */ /* 0x000fe80000100800 */
[----:B------:R-:W4:Y:S04]  /*2b110*/  LDL.LU R72, [R1+0xbc] ;  /* 0x0000bc0001487983 */ /* 0x000f280000300800 */
[----:B------:R0:W-:Y:S02]  /*2b120*/  STL [R1+0x738], R3 ;  /* 0x0007380301007387 */ /* 0x0001e40000100800 */
[----:B0-----:R-:W-:-:S02]  /*2b130*/  LEA.HI.X.SX32 R3, R92, R5, 0x1, P0 ;  /* 0x000000055c037211 */ /* 0x001fc400000f0eff */
[----:B------:R-:W4:Y:S01]  /*2b140*/  LDL.LU R92, [R1+0xc0] ;  /* 0x0000c000015c7983 */ /* 0x000f220000300800 */
[----:B------:R-:W-:-:S05]  /*2b150*/  LEA R10, P5, R81, R6, 0x1 ;  /* 0x00000006510a7211 */ /* 0x000fca00078a08ff */
[----:B------:R0:W-:Y:S04]  /*2b160*/  STL [R1+0x754], R10 ;  /* 0x0007540a01007387 */ /* 0x0001e80000100800 */
[----:B------:R1:W-:Y:S04]  /*2b170*/  STL [R1+0x740], R3 ;  /* 0x0007400301007387 */ /* 0x0003e80000100800 */
[----:B------:R-:W4:Y:S01]  /*2b180*/  LDL.LU R73, [R1+0xc4] ;  /* 0x0000c40001497983 */ /* 0x000f220000300800 */
[----:B0-----:R-:W-:Y:S02]  /*2b190*/  LEA R10, P0, R55, R6, 0x1 ;  /* 0x00000006370a7211 */ /* 0x001fe400078008ff */
[----:B-1----:R-:W-:-:S03]  /*2b1a0*/  LEA.HI.X.SX32 R3, R68, R5, 0x1, P6 ;  /* 0x0000000544037211 */ /* 0x002fc600030f0eff */
[----:B------:R0:W-:Y:S04]  /*2b1b0*/  STL [R1+0x75c], R10 ;  /* 0x00075c0a01007387 */ /* 0x0001e80000100800 */
[----:B------:R1:W-:Y:S01]  /*2b1c0*/  STL [R1+0x748], R3 ;  /* 0x0007480301007387 */ /* 0x0003e20000100800 */
[-C--:B0-----:R-:W-:Y:S02]  /*2b1d0*/  LEA R10, P6, R83, R6.reuse, 0x1 ;  /* 0x00000006530a7211 */ /* 0x081fe400078c08ff */
[----:B-1----:R-:W-:Y:S02]  /*2b1e0*/  LEA.HI.X.SX32 R3, R81, R5, 0x1, P5 ;  /* 0x0000000551037211 */ /* 0x002fe400028f0eff */
[----:B------:R-:W4:Y:S04]  /*2b1f0*/  LDL.LU R81, [R1+0xcc] ;  /* 0x0000cc0001517983 */ /* 0x000f280000300800 */
[----:B------:R0:W-:Y:S01]  /*2b200*/  STL [R1+0x764], R10 ;  /* 0x0007640a01007387 */ /* 0x0001e20000100800 */
[----:B------:R-:W-:-:S03]  /*2b210*/  LEA R13, P5, R78, R6, 0x1 ;  /* 0x000000064e0d7211 */ /* 0x000fc600078a08ff */
[----:B------:R1:W-:Y:S04]  /*2b220*/  STL [R1+0x750], R3 ;  /* 0x0007500301007387 */ /* 0x0003e80000100800 */
[----:B------:R-:W-:Y:S01]  /*2b230*/  STL [R1+0x76c], R13 ;  /* 0x00076c0d01007387 */ /* 0x000fe20000100800 */
[----:B0-----:R-:W-:-:S03]  /*2b240*/  LEA.HI.X.SX32 R10, R55, R5, 0x1, P0 ;  /* 0x00000005370a7211 */ /* 0x001fc600000f0eff */
[----:B------:R-:W4:Y:S04]  /*2b250*/  LDL.LU R55, [R1+0xd0] ;  /* 0x0000d00001377983 */ /* 0x000f280000300800 */
[----:B------:R0:W-:Y:S01]  /*2b260*/  STL [R1+0x758], R10 ;  /* 0x0007580a01007387 */ /* 0x0001e20000100800 */
[----:B-1----:R-:W-:Y:S02]  /*2b270*/  LEA R3, P0, R86, R6, 0x1 ;  /* 0x0000000656037211 */ /* 0x002fe400078008ff */
[----:B0-----:R-:W-:-:S03]  /*2b280*/  LEA.HI.X.SX32 R10, R83, R5, 0x1, P6 ;  /* 0x00000005530a7211 */ /* 0x001fc600030f0eff */
[----:B------:R2:W-:Y:S04]  /*2b290*/  STL [R1+0x774], R3 ;  /* 0x0007740301007387 */ /* 0x0005e80000100800 */
[----:B------:R-:W4:Y:S01]  /*2b2a0*/  LDL.LU R83, [R1+0xd4] ;  /* 0x0000d40001537983 */ /* 0x000f220000300800 */
[----:B--2---:R-:W-:-:S03]  /*2b2b0*/  LEA R3, P6, R87, R6, 0x1 ;  /* 0x0000000657037211 */ /* 0x004fc600078c08ff */
[----:B------:R0:W-:Y:S04]  /*2b2c0*/  STL [R1+0x760], R10 ;  /* 0x0007600a01007387 */ /* 0x0001e80000100800 */
[----:B------:R1:W-:Y:S01]  /*2b2d0*/  STL [R1+0x77c], R3 ;  /* 0x00077c0301007387 */ /* 0x0003e20000100800 */
[----:B0-----:R-:W-:-:S03]  /*2b2e0*/  LEA.HI.X.SX32 R10, R78, R5, 0x1, P5 ;  /* 0x000000054e0a7211 */ /* 0x001fc600028f0eff */
[----:B------:R-:W2:Y:S01]  /*2b2f0*/  LDL.LU R78, [R1+0xdc] ;  /* 0x0000dc00014e7983 */ /* 0x000ea20000300800 */
[----:B-1----:R-:W-:-:S03]  /*2b300*/  LEA R3, P5, R53, R6, 0x1 ;  /* 0x0000000635037211 */ /* 0x002fc600078a08ff */
[----:B------:R0:W-:Y:S04]  /*2b310*/  STL [R1+0x768], R10 ;  /* 0x0007680a01007387 */ /* 0x0001e80000100800 */
[----:B------:R3:W-:Y:S01]  /*2b320*/  STL [R1+0x784], R3 ;  /* 0x0007840301007387 */ /* 0x0007e20000100800 */
[----:B0-----:R-:W-:-:S03]  /*2b330*/  LEA.HI.X.SX32 R10, R86, R5, 0x1, P0 ;  /* 0x00000005560a7211 */ /* 0x001fc600000f0eff */
[----:B------:R-:W2:Y:S01]  /*2b340*/  LDL.LU R86, [R1+0xd8] ;  /* 0x0000d80001567983 */ /* 0x000ea20000300800 */
[----:B---3--:R-:W-:-:S03]  /*2b350*/  LEA R3, P0, R54, R6, 0x1 ;  /* 0x0000000636037211 */ /* 0x008fc600078008ff */
[----:B------:R0:W-:Y:S01]  /*2b360*/  STL [R1+0x770], R10 ;  /* 0x0007700a01007387 */ /* 0x0001e20000100800 */
[----:B------:R-:W-:-:S03]  /*2b370*/  LEA.HI.X.SX32 R13, R53, R5, 0x1, P5 ;  /* 0x00000005350d7211 */ /* 0x000fc600028f0eff */
[----:B------:R1:W-:Y:S01]  /*2b380*/  STL [R1+0x78c], R3 ;  /* 0x00078c0301007387 */ /* 0x0003e20000100800 */
[----:B0-----:R-:W-:-:S03]  /*2b390*/  LEA.HI.X.SX32 R10, R87, R5, 0x1, P6 ;  /* 0x00000005570a7211 */ /* 0x001fc600030f0eff */
[----:B------:R-:W3:Y:S01]  /*2b3a0*/  LDL.LU R87, [R1+0xe0] ;  /* 0x0000e00001577983 */ /* 0x000ee20000300800 */
[----:B-1----:R-:W-:-:S03]  /*2b3b0*/  LEA R3, P6, R69, R6, 0x1 ;  /* 0x0000000645037211 */ /* 0x002fc600078c08ff */
[----:B------:R-:W-:Y:S04]  /*2b3c0*/  STL [R1+0x778], R10 ;  /* 0x0007780a01007387 */ /* 0x000fe80000100800 */
[----:B------:R0:W-:Y:S04]  /*2b3d0*/  STL [R1+0x794], R3 ;  /* 0x0007940301007387 */ /* 0x0001e80000100800 */
[----:B------:R4:W-:Y:S01]  /*2b3e0*/  STL [R1+0x780], R13 ;  /* 0x0007800d01007387 */ /* 0x0009e20000100800 */
[----:B0-----:R-:W-:Y:S02]  /*2b3f0*/  LEA.HI.X.SX32 R3, R54, R5, 0x1, P0 ;  /* 0x0000000536037211 */ /* 0x001fe400000f0eff */
[----:B------:R-:W-:-:S05]  /*2b400*/  LEA R10, P5, R56, R6, 0x1 ;  /* 0x00000006380a7211 */ /* 0x000fca00078a08ff */
[----:B------:R0:W-:Y:S04]  /*2b410*/  STL [R1+0x79c], R10 ;  /* 0x00079c0a01007387 */ /* 0x0001e80000100800 */
[----:B------:R1:W-:Y:S01]  /*2b420*/  STL [R1+0x788], R3 ;  /* 0x0007880301007387 */ /* 0x0003e20000100800 */
[----:B----4-:R-:W-:Y:S02]  /*2b430*/  LEA R13, P0, R76, R6, 0x1 ;  /* 0x000000064c0d7211 */ /* 0x010fe400078008ff */
[----:B0-----:R-:W-:-:S03]  /*2b440*/  LEA.HI.X.SX32 R10, R69, R5, 0x1, P6 ;  /* 0x00000005450a7211 */ /* 0x001fc600030f0eff */
[----:B------:R-:W-:Y:S04]  /*2b450*/  STL [R1+0x7a4], R13 ;  /* 0x0007a40d01007387 */ /* 0x000fe80000100800 */
        /* <DEDUP_REMOVED lines=15> */
[----:B0-----:R-:W-:-:S05]  /*2b550*/  LEA.HI.X.SX32 R10, R72, R5, 0x1, P6 ;  /* 0x00000005480a7211 */ /* 0x001fca00030f0eff */
[----:B------:R0:W-:Y:S01]  /*2b560*/  STL [R1+0x7a8], R10 ;  /* 0x0007a80a01007387 */ /* 0x0001e20000100800 */
[----:B-1----:R-:W-:Y:S02]  /*2b570*/  LEA R3, P6, R81, R6, 0x1 ;  /* 0x0000000651037211 */ /* 0x002fe400078c08ff */
[----:B0-----:R-:W-:-:S03]  /*2b580*/  LEA.HI.X.SX32 R10, R92, R5, 0x1, P5 ;  /* 0x000000055c0a7211 */ /* 0x001fc600028f0eff */
[----:B------:R0:W-:Y:S04]  /*2b590*/  STL [R1+0x7c4], R3 ;  /* 0x0007c40301007387 */ /* 0x0001e80000100800 */
[----:B------:R-:W4:Y:S01]  /*2b5a0*/  LDL.LU R72, [R1+0x800] ;  /* 0x0008000001487983 */ /* 0x000f220000300800 */
[----:B------:R-:W-:-:S03]  /*2b5b0*/  LEA.HI.X.SX32 R13, R73, R5, 0x1, P0 ;  /* 0x00000005490d7211 */ /* 0x000fc600000f0eff */
[----:B------:R-:W-:Y:S01]  /*2b5c0*/  STL [R1+0x7b0], R10 ;  /* 0x0007b00a01007387 */ /* 0x000fe20000100800 */
[----:B0-----:R-:W-:-:S03]  /*2b5d0*/  LEA R3, P5, R55, R6, 0x1 ;  /* 0x0000000637037211 */ /* 0x001fc600078a08ff */
[----:B------:R-:W4:Y:S04]  /*2b5e0*/  LDL.LU R92, [R1+0xf8] ;  /* 0x0000f800015c7983 */ /* 0x000f280000300800 */
[----:B------:R0:W-:Y:S04]  /*2b5f0*/  STL [R1+0x7cc], R3 ;  /* 0x0007cc0301007387 */ /* 0x0001e80000100800 */
[----:B------:R-:W-:Y:S04]  /*2b600*/  STL [R1+0x7b8], R13 ;  /* 0x0007b80d01007387 */ /* 0x000fe80000100800 */
[----:B------:R-:W4:Y:S01]  /*2b610*/  LDL.LU R73, [R1+0xfc] ;  /* 0x0000fc0001497983 */ /* 0x000f220000300800 */
[----:B0-----:R-:W-:-:S02]  /*2b620*/  LEA.HI.X.SX32 R3, R81, R5, 0x1, P6 ;  /* 0x0000000551037211 */ /* 0x001fc400030f0eff */
[----:B------:R-:W-:-:S05]  /*2b630*/  LEA R10, P0, R83, R6, 0x1 ;  /* 0x00000006530a7211 */ /* 0x000fca00078008ff */
[----:B------:R2:W-:Y:S04]  /*2b640*/  STL [R1+0x7d4], R10 ;  /* 0x0007d40a01007387 */ /* 0x0005e80000100800 */
[----:B------:R0:W-:Y:S04]  /*2b650*/  STL [R1+0x7c0], R3 ;  /* 0x0007c00301007387 */ /* 0x0001e80000100800 */
[----:B------:R-:W4:Y:S01]  /*2b660*/  LDL.LU R81, [R1+0x810] ;  /* 0x0008100001517983 */ /* 0x000f220000300800 */
[----:B--2---:R-:W-:Y:S02]  /*2b670*/  LEA R10, P6, R78, R6, 0x1 ;  /* 0x000000064e0a7211 */ /* 0x004fe400078c08ff */
[----:B0-----:R-:W-:-:S03]  /*2b680*/  LEA.HI.X.SX32 R3, R55, R5, 0x1, P5 ;  /* 0x0000000537037211 */ /* 0x001fc600028f0eff */
[----:B------:R0:W-:Y:S04]  /*2b690*/  STL [R1+0x7dc], R10 ;  /* 0x0007dc0a01007387 */ /* 0x0001e80000100800 */
[----:B------:R-:W2:Y:S04]  /*2b6a0*/  LDL.LU R55, [R1+0x108] ;  /* 0x0001080001377983 */ /* 0x000ea80000300800 */
[----:B------:R1:W-:Y:S01]  /*2b6b0*/  STL [R1+0x7c8], R3 ;  /* 0x0007c80301007387 */ /* 0x0003e20000100800 */
[----:B0-----:R-:W-:Y:S02]  /*2b6c0*/  LEA R10, P5, R86, R6, 0x1 ;  /* 0x00000006560a7211 */ /* 0x001fe400078a08ff */
[----:B-1----:R-:W-:-:S03]  /*2b6d0*/  LEA.HI.X.SX32 R3, R83, R5, 0x1, P0 ;  /* 0x0000000553037211 */ /* 0x002fc600000f0eff */
[----:B------:R3:W-:Y:S04]  /*2b6e0*/  STL [R1+0x7e4], R10 ;  /* 0x0007e40a01007387 */ /* 0x0007e80000100800 */
[----:B------:R-:W2:Y:S04]  /*2b6f0*/  LDL.LU R83, [R1+0x10c] ;  /* 0x00010c0001537983 */ /* 0x000ea80000300800 */
[----:B------:R0:W-:Y:S01]  /*2b700*/  STL [R1+0x7d0], R3 ;  /* 0x0007d00301007387 */ /* 0x0001e20000100800 */
[----:B---3--:R-:W-:-:S05]  /*2b710*/  LEA R10, P0, R87, R6, 0x1 ;  /* 0x00000006570a7211 */ /* 0x008fca00078008ff */
[----:B------:R-:W-:Y:S01]  /*2b720*/  STL [R1+0x7ec], R10 ;  /* 0x0007ec0a01007387 */ /* 0x000fe20000100800 */
[----:B0-----:R-:W-:-:S03]  /*2b730*/  LEA.HI.X.SX32 R3, R78, R5, 0x1, P6 ;  /* 0x000000054e037211 */ /* 0x001fc600030f0eff */
[----:B------:R-:W3:Y:S04]  /*2b740*/  LDL.LU R54, [R1+0x820] ;  /* 0x0008200001367983 */ /* 0x000ee80000300800 */
[----:B------:R0:W-:Y:S02]  /*2b750*/  STL [R1+0x7d8], R3 ;  /* 0x0007d80301007387 */ /* 0x0001e40000100800 */
[-C--:B0-----:R-:W-:Y:S02]  /*2b760*/  LEA.HI.X.SX32 R3, R86, R5.reuse, 0x1, P5 ;  /* 0x0000000556037211 */ /* 0x081fe400028f0eff */
[----:B------:R-:W3:Y:S04]  /*2b770*/  LDL.LU R86, [R1+0x118] ;  /* 0x0001180001567983 */ /* 0x000ee80000300800 */
[----:B------:R0:W-:Y:S04]  /*2b780*/  STL [R1+0x7e0], R3 ;  /* 0x0007e00301007387 */ /* 0x0001e80000100800 */
[----:B------:R-:W3:Y:S01]  /*2b790*/  LDL.LU R78, [R1+0x11c] ;  /* 0x00011c00014e7983 */ /* 0x000ee20000300800 */
[----:B0-----:R-:W-:-:S02]  /*2b7a0*/  LEA.HI.X.SX32 R3, R87, R5, 0x1, P0 ;  /* 0x0000000557037211 */ /* 0x001fc400000f0eff */
[----:B------:R-:W-:Y:S02]  /*2b7b0*/  ISETP.GE.AND P6, PT, R9, RZ, PT ;  /* 0x000000ff0900720c */ /* 0x000fe40003fc6270 */
[----:B----4-:R-:W-:-:S05]  /*2b7c0*/  LEA R10, P5, R69, R6, 0x1 ;  /* 0x00000006450a7211 */ /* 0x010fca00078a08ff */
[----:B------:R0:W-:Y:S04]  /*2b7d0*/  STL [R1+0x7f4], R10 ;  /* 0x0007f40a01007387 */ /* 0x0001e80000100800 */
[----:B------:R1:W-:Y:S04]  /*2b7e0*/  STL [R1+0x7e8], R3 ;  /* 0x0007e80301007387 */ /* 0x0003e80000100800 */
[----:B------:R-:W4:Y:S01]  /*2b7f0*/  LDL.LU R87, [R1+0x830] ;  /* 0x0008300001577983 */ /* 0x000f220000300800 */
[----:B0-----:R-:W-:Y:S02]  /*2b800*/  LEA R10, P0, R53, R6, 0x1 ;  /* 0x00000006350a7211 */ /* 0x001fe400078008ff */
[----:B-1----:R-:W-:-:S03]  /*2b810*/  IABS R3, R9 ;  /* 0x0000000900037213 */ /* 0x002fc60000000000 */
[----:B------:R0:W-:Y:S01]  /*2b820*/  STL [R1+0x7fc], R10 ;  /* 0x0007fc0a01007387 */ /* 0x0001e20000100800 */
[-C--:B------:R-:W-:Y:S02]  /*2b830*/  LEA.HI.X.SX32 R13, R53, R5.reuse, 0x1, P0 ;  /* 0x00000005350d7211 */ /* 0x080fe400000f0eff */
[----:B0-----:R-:W-:Y:S02]  /*2b840*/  LEA.HI.X.SX32 R10, R69, R5, 0x1, P5 ;  /* 0x00000005450a7211 */ /* 0x001fe400028f0eff */
[-C--:B------:R-:W-:Y:S01]  /*2b850*/  LEA R9, P5, R76, R6.reuse, 0x1 ;  /* 0x000000064c097211 */ /* 0x080fe200078a08ff */
[----:B------:R-:W4:Y:S04]  /*2b860*/  LDL.LU R69, [R1+0x120] ;  /* 0x0001200001457983 */ /* 0x000f280000300800 */
[----:B------:R0:W-:Y:S04]  /*2b870*/  STL [R1+0x7f0], R10 ;  /* 0x0007f00a01007387 */ /* 0x0001e80000100800 */
[----:B------:R-:W-:Y:S04]  /*2b880*/  STL [R1+0x804], R9 ;  /* 0x0008040901007387 */ /* 0x000fe80000100800 */
[----:B------:R1:W-:Y:S01]  /*2b890*/  STL [R1+0x7f8], R13 ;  /* 0x0007f80d01007387 */ /* 0x0003e20000100800 */
[----:B0-----:R-:W-:-:S02]  /*2b8a0*/  LEA R10, P0, R56, R6, 0x1 ;  /* 0x00000006380a7211 */ /* 0x001fc400078008ff */
[-C--:B-1----:R-:W-:Y:S02]  /*2b8b0*/  LEA.HI.X.SX32 R13, R76, R5.reuse, 0x1, P5 ;  /* 0x000000054c0d7211 */ /* 0x082fe400028f0eff */
[----:B------:R-:W-:Y:S02]  /*2b8c0*/  SEL R9, R11, R72, !P3 ;  /* 0x000000480b097207 */ /* 0x000fe40005800000 */
[----:B------:R-:W4:Y:S04]  /*2b8d0*/  LDL.LU R72, [R1+0x124] ;  /* 0x0001240001487983 */ /* 0x000f280000300800 */
[----:B------:R0:W-:Y:S04]  /*2b8e0*/  STL [R1+0x80c], R10 ;  /* 0x00080c0a01007387 */ /* 0x0001e80000100800 */
[----:B------:R-:W4:Y:S04]  /*2b8f0*/  LDL.LU R51, [R1+0x840] ;  /* 0x0008400001337983 */ /* 0x000f280000300800 */
[----:B------:R1:W-:Y:S01]  /*2b900*/  STL [R1+0x800], R13 ;  /* 0x0008000d01007387 */ /* 0x0003e20000100800 */
[----:B------:R-:W-:-:S03]  /*2b910*/  LEA.HI.X.SX32 R19, R56, R5, 0x1, P0 ;  /* 0x0000000538137211 */ /* 0x000fc600000f0eff */
[----:B------:R-:W4:Y:S01]  /*2b920*/  LDL.LU R76, [R1+0x128] ;  /* 0x00012800014c7983 */ /* 0x000f220000300800 */
[-C--:B0-----:R-:W-:Y:S02]  /*2b930*/  LEA R10, P5, R92, R6.reuse, 0x1 ;  /* 0x000000065c0a7211 */ /* 0x081fe400078a08ff */
[----:B-1----:R-:W-:-:S03]  /*2b940*/  LEA R13, P0, R73, R6, 0x1 ;  /* 0x00000006490d7211 */ /* 0x002fc600078008ff */
[----:B------:R0:W-:Y:S04]  /*2b950*/  STL [R1+0x814], R10 ;  /* 0x0008140a01007387 */ /* 0x0001e80000100800 */
[----:B------:R-:W-:Y:S01]  /*2b960*/  STL [R1+0x808], R19 ;  /* 0x0008081301007387 */ /* 0x000fe20000100800 */
[----:B0-----:R-:W-:-:S03]  /*2b970*/  SEL R10, R11, R81, !P3 ;  /* 0x000000510b0a7207 */ /* 0x001fc60005800000 */
[----:B------:R-:W4:Y:S04]  /*2b980*/  LDL.LU R81, [R1+0x12c] ;  /* 0x00012c0001517983 */ /* 0x000f280000300800 */
[----:B------:R0:W-:Y:S04]  /*2b990*/  STL [R1+0x81c], R13 ;  /* 0x00081c0d01007387 */ /* 0x0001e80000100800 */
[----:B------:R-:W4:Y:S01]  /*2b9a0*/  LDL.LU R56, [R1+0x850] ;  /* 0x0008500001387983 */ /* 0x000f220000300800 */
[----:B0-----:R-:W-:-:S05]  /*2b9b0*/  LEA.HI.X.SX32 R13, R92, R5, 0x1, P5 ;  /* 0x000000055c0d7211 */ /* 0x001fca00028f0eff */
[----:B------:R0:W-:Y:S04]  /*2b9c0*/  STL [R1+0x810], R13 ;  /* 0x0008100d01007387 */ /* 0x0001e80000100800 */
[----:B------:R-:W4:Y:S01]  /*2b9d0*/  LDL.LU R92, [R1+0x130] ;  /* 0x00013000015c7983 */ /* 0x000f220000300800 */
[----:B--2---:R-:W-:Y:S02]  /*2b9e0*/  LEA R19, P5, R55, R6, 0x1 ;  /* 0x0000000637137211 */ /* 0x004fe400078a08ff */
[----:B0-----:R-:W-:-:S03]  /*2b9f0*/  LEA.HI.X.SX32 R13, R73, R5, 0x1, P0 ;  /* 0x00000005490d7211 */ /* 0x001fc600000f0eff */
[----:B------:R0:W-:Y:S04]  /*2ba00*/  STL [R1+0x824], R19 ;  /* 0x0008241301007387 */ /* 0x0001e80000100800 */
[----:B------:R-:W2:Y:S01]  /*2ba10*/  LDL.LU R73, [R1+0x134] ;  /* 0x0001340001497983 */ /* 0x000ea20000300800 */
[----:B------:R-:W-:Y:S02]  /*2ba20*/  LEA.HI.X.SX32 R20, R55, R5, 0x1, P5 ;  /* 0x0000000537147211 */ /* 0x000fe400028f0eff */
[-C--:B0-----:R-:W-:Y:S01]  /*2ba30*/  LEA R19, P0, R83, R6.reuse, 0x1 ;  /* 0x0000000653137211 */ /* 0x081fe200078008ff */
[----:B------:R-:W-:Y:S04]  /*2ba40*/  STL [R1+0x818], R13 ;  /* 0x0008180d01007387 */ /* 0x000fe80000100800 */
[----:B------:R3:W-:Y:S04]  /*2ba50*/  STL [R1+0x82c], R19 ;  /* 0x00082c1301007387 */ /* 0x0007e80000100800 */
[----:B------:R-:W2:Y:S04]  /*2ba60*/  LDL.LU R52, [R1+0x860] ;  /* 0x0008600001347983 */ /* 0x000ea80000300800 */
[----:B------:R0:W-:Y:S04]  /*2ba70*/  STL [R1+0x820], R20 ;  /* 0x0008201401007387 */ /* 0x0001e80000100800 */
[----:B------:R-:W2:Y:S01]  /*2ba80*/  LDL.LU R53, [R1+0x138] ;  /* 0x0001380001357983 */ /* 0x000ea20000300800 */
[----:B---3--:R-:W-:-:S02]  /*2ba90*/  LEA R19, P5, R86, R6, 0x1 ;  /* 0x0000000656137211 */ /* 0x008fc400078a08ff */
[----:B0-----:R-:W-:-:S03]  /*2baa0*/  LEA.HI.X.SX32 R20, R83, R5, 0x1, P0 ;  /* 0x0000000553147211 */ /* 0x001fc600000f0eff */
[----:B------:R0:W-:Y:S01]  /*2bab0*/  STL [R1+0x834], R19 ;  /* 0x0008341301007387 */ /* 0x0001e20000100800 */
[----:B------:R-:W-:-:S03]  /*2bac0*/  SEL R13, R11, R54, !P3 ;  /* 0x000000360b0d7207 */ /* 0x000fc60005800000 */
[----:B------:R-:W3:Y:S01]  /*2bad0*/  LDL.LU R54, [R1+0x13c] ;  /* 0x00013c0001367983 */ /* 0x000ee20000300800 */
[----:B0-----:R-:W-:-:S03]  /*2bae0*/  LEA R19, P0, R78, R6, 0x1 ;  /* 0x000000064e137211 */ /* 0x001fc600078008ff */
[----:B------:R0:W-:Y:S04]  /*2baf0*/  STL [R1+0x828], R20 ;  /* 0x0008281401007387 */ /* 0x0001e80000100800 */
[----:B------:R1:W-:Y:S01]  /*2bb00*/  STL [R1+0x83c], R19 ;  /* 0x00083c1301007387 */ /* 0x0003e20000100800 */
[----:B0-----:R-:W-:Y:S02]  /*2bb10*/  LEA.HI.X.SX32 R20, R86, R5, 0x1, P5 ;  /* 0x0000000556147211 */ /* 0x001fe400028f0eff */
[----:B----4-:R-:W-:Y:S02]  /*2bb20*/  SEL R68, R11, R87, !P3 ;  /* 0x000000570b447207 */ /* 0x010fe40005800000 */
[----:B------:R-:W4:Y:S04]  /*2bb30*/  LDL.LU R87, [R1+0x870] ;  /* 0x0008700001577983 */ /* 0x000f280000300800 */
[----:B------:R-:W4:Y:S04]  /*2bb40*/  LDL.LU R86, [R1+0x140] ;  /* 0x0001400001567983 */ /* 0x000f280000300800 */
[----:B------:R0:W-:Y:S04]  /*2bb50*/  STL [R1+0x830], R20 ;  /* 0x0008301401007387 */ /* 0x0001e80000100800 */
[----:B------:R-:W4:Y:S01]  /*2bb60*/  LDL.LU R83, [R1+0x144] ;  /* 0x0001440001537983 */ /* 0x000f220000300800 */
[----:B-1----:R-:W-:-:S02]  /*2bb70*/  LEA R19, P5, R69, R6, 0x1 ;  /* 0x0000000645137211 */ /* 0x002fc400078a08ff */
[----:B0-----:R-:W-:-:S03]  /*2bb80*/  LEA.HI.X.SX32 R20, R78, R5, 0x1, P0 ;  /* 0x000000054e147211 */ /* 0x001fc600000f0eff */
[----:B------:R-:W-:Y:S04]  /*2bb90*/  STL [R1+0x844], R19 ;  /* 0x0008441301007387 */ /* 0x000fe80000100800 */
[----:B------:R-:W4:Y:S04]  /*2bba0*/  LDL.LU R55, [R1+0x880] ;  /* 0x0008800001377983 */ /* 0x000f280000300800 */
[----:B------:R0:W-:Y:S04]  /*2bbb0*/  STL [R1+0x838], R20 ;  /* 0x0008381401007387 */ /* 0x0001e80000100800 */
[----:B------:R-:W4:Y:S01]  /*2bbc0*/  LDL.LU R78, [R1+0x148] ;  /* 0x00014800014e7983 */ /* 0x000f220000300800 */
[----:B0-----:R-:W-:-:S02]  /*2bbd0*/  LEA.HI.X.SX32 R20, R69, R5, 0x1, P5 ;  /* 0x0000000545147211 */ /* 0x001fc400028f0eff */
[----:B------:R-:W-:-:S05]  /*2bbe0*/  LEA R19, P0, R72, R6, 0x1 ;  /* 0x0000000648137211 */ /* 0x000fca00078008ff */
[----:B------:R0:W-:Y:S04]  /*2bbf0*/  STL [R1+0x84c], R19 ;  /* 0x00084c1301007387 */ /* 0x0001e80000100800 */
[----:B------:R-:W4:Y:S01]  /*2bc00*/  LDL.LU R69, [R1+0x14c] ;  /* 0x00014c0001457983 */ /* 0x000f220000300800 */
[----:B0-----:R-:W-:-:S03]  /*2bc10*/  LEA R19, P5, R76, R6, 0x1 ;  /* 0x000000064c137211 */ /* 0x001fc600078a08ff */
[----:B------:R0:W-:Y:S04]  /*2bc20*/  STL [R1+0x840], R20 ;  /* 0x0008401401007387 */ /* 0x0001e80000100800 */
[----:B------:R1:W-:Y:S01]  /*2bc30*/  STL [R1+0x854], R19 ;  /* 0x0008541301007387 */ /* 0x0003e20000100800 */
[----:B0-----:R-:W-:-:S03]  /*2bc40*/  LEA.HI.X.SX32 R20, R72, R5, 0x1, P0 ;  /* 0x0000000548147211 */ /* 0x001fc600000f0eff */
[----:B------:R-:W4:Y:S04]  /*2bc50*/  LDL.LU R72, [R1+0x890] ;  /* 0x0008900001487983 */ /* 0x000f280000300800 */
[----:B------:R0:W-:Y:S01]  /*2bc60*/  STL [R1+0x848], R20 ;  /* 0x0008481401007387 */ /* 0x0001e20000100800 */
[----:B-1----:R-:W-:Y:S02]  /*2bc70*/  LEA R19, P0, R81, R6, 0x1 ;  /* 0x0000000651137211 */ /* 0x002fe400078008ff */
[----:B------:R-:W-:Y:S02]  /*2bc80*/  SEL R74, R11, R56, !P3 ;  /* 0x000000380b4a7207 */ /* 0x000fe40005800000 */
[----:B------:R-:W4:Y:S01]  /*2bc90*/  LDL.LU R56, [R1+0x150] ;  /* 0x0001500001387983 */ /* 0x000f220000300800 */
[----:B0-----:R-:W-:-:S03]  /*2bca0*/  LEA.HI.X.SX32 R20, R76, R5, 0x1, P5 ;  /* 0x000000054c147211 */ /* 0x001fc600028f0eff */
[----:B------:R0:W-:Y:S04]  /*2bcb0*/  STL [R1+0x85c], R19 ;  /* 0x00085c1301007387 */ /* 0x0001e80000100800 */
[----:B------:R-:W4:Y:S01]  /*2bcc0*/  LDL.LU R76, [R1+0x154] ;  /* 0x00015400014c7983 */ /* 0x000f220000300800 */
[----:B0-----:R-:W-:-:S03]  /*2bcd0*/  LEA R19, P5, R92, R6, 0x1 ;  /* 0x000000065c137211 */ /* 0x001fc600078a08ff */
[----:B------:R0:W-:Y:S04]  /*2bce0*/  STL [R1+0x850], R20 ;  /* 0x0008501401007387 */ /* 0x0001e80000100800 */
[----:B------:R2:W-:Y:S01]  /*2bcf0*/  STL [R1+0x864], R19 ;  /* 0x0008641301007387 */ /* 0x0005e20000100800 */
[----:B0-----:R-:W-:-:S03]  /*2bd00*/  LEA.HI.X.SX32 R20, R81, R5, 0x1, P0 ;  /* 0x0000000551147211 */ /* 0x001fc600000f0eff */
[----:B------:R-:W4:Y:S01]  /*2bd10*/  LDL.LU R81, [R1+0x8a0] ;  /* 0x0008a00001517983 */ /* 0x000f220000300800 */
[----:B--2---:R-:W-:-:S03]  /*2bd20*/  LEA R19, P0, R73, R6, 0x1 ;  /* 0x0000000649137211 */ /* 0x004fc600078008ff */
[----:B------:R0:W-:Y:S04]  /*2bd30*/  STL [R1+0x858], R20 ;  /* 0x0008581401007387 */ /* 0x0001e80000100800 */
[----:B------:R1:W-:Y:S01]  /*2bd40*/  STL [R1+0x86c], R19 ;  /* 0x00086c1301007387 */ /* 0x0003e20000100800 */
[----:B0-----:R-:W-:-:S03]  /*2bd50*/  LEA.HI.X.SX32 R20, R92, R5, 0x1, P5 ;  /* 0x000000055c147211 */ /* 0x001fc600028f0eff */
[----:B------:R-:W2:Y:S04]  /*2bd60*/  LDL.LU R92, [R1+0x158] ;  /* 0x00015800015c7983 */ /* 0x000ea80000300800 */
[----:B------:R0:W-:Y:S01]  /*2bd70*/  STL [R1+0x860], R20 ;  /* 0x0008601401007387 */ /* 0x0001e20000100800 */
[-C--:B-1----:R-:W-:Y:S02]  /*2bd80*/  LEA R19, P5, R53, R6.reuse, 0x1 ;  /* 0x0000000635137211 */ /* 0x082fe400078a08ff */
[----:B0-----:R-:W-:Y:S02]  /*2bd90*/  LEA.HI.X.SX32 R20, R73, R5, 0x1, P0 ;  /* 0x0000000549147211 */ /* 0x001fe400000f0eff */
[----:B------:R-:W2:Y:S04]  /*2bda0*/  LDL.LU R73, [R1+0x15c] ;  /* 0x00015c0001497983 */ /* 0x000ea80000300800 */
[----:B------:R3:W-:Y:S04]  /*2bdb0*/  STL [R1+0x874], R19 ;  /* 0x0008741301007387 */ /* 0x0007e80000100800 */
[----:B------:R0:W-:Y:S01]  /*2bdc0*/  STL [R1+0x868], R20 ;  /* 0x0008681401007387 */ /* 0x0001e20000100800 */
[----:B---3--:R-:W-:-:S04]  /*2bdd0*/  LEA R19, P0, R54, R6, 0x1 ;  /* 0x0000000636137211 */ /* 0x008fc800078008ff */
[----:B0-----:R-:W-:Y:S02]  /*2bde0*/  LEA.HI.X.SX32 R20, R54, R5, 0x1, P0 ;  /* 0x0000000536147211 */ /* 0x001fe400000f0eff */
[C---:B------:R-:W-:Y:S02]  /*2bdf0*/  SEL R77, R11.reuse, R52, !P3 ;  /* 0x000000340b4d7207 */ /* 0x040fe40005800000 */
[----:B----4-:R-:W-:Y:S02]  /*2be00*/  SEL R79, R11, R87, !P3 ;  /* 0x000000570b4f7207 */ /* 0x010fe40005800000 */
[----:B------:R-:W3:Y:S04]  /*2be10*/  LDL.LU R87, [R1+0x8b0] ;  /* 0x0008b00001577983 */ /* 0x000ee80000300800 */
[----:B------:R0:W-:Y:S02]  /*2be20*/  STL [R1+0x87c], R19 ;  /* 0x00087c1301007387 */ /* 0x0001e40000100800 */
[----:B0-----:R-:W-:-:S02]  /*2be30*/  LEA.HI.X.SX32 R19, R53, R5, 0x1, P5 ;  /* 0x0000000535137211 */ /* 0x001fc400028f0eff */
[----:B------:R-:W-:-:S03]  /*2be40*/  LEA R21, P5, R86, R6, 0x1 ;  /* 0x0000000656157211 */ /* 0x000fc600078a08ff */
[----:B------:R0:W-:Y:S04]  /*2be50*/  STL [R1+0x870], R19 ;  /* 0x0008701301007387 */ /* 0x0001e80000100800 */
[----:B------:R-:W-:Y:S04]  /*2be60*/  STL [R1+0x884], R21 ;  /* 0x0008841501007387 */ /* 0x000fe80000100800 */
[----:B------:R1:W-:Y:S01]  /*2be70*/  STL [R1+0x878], R20 ;  /* 0x0008781401007387 */ /* 0x0003e20000100800 */
[----:B0-----:R-:W-:-:S05]  /*2be80*/  LEA R19, P0, R83, R6, 0x1 ;  /* 0x0000000653137211 */ /* 0x001fca00078008ff */
[----:B------:R0:W-:Y:S01]  /*2be90*/  STL [R1+0x88c], R19 ;  /* 0x00088c1301007387 */ /* 0x0001e20000100800 */
[----:B-1----:R-:W-:-:S03]  /*2bea0*/  LEA.HI.X.SX32 R20, R86, R5, 0x1, P5 ;  /* 0x0000000556147211 */ /* 0x002fc600028f0eff */
[----:B------:R-:W4:Y:S04]  /*2beb0*/  LDL.LU R52, [R1+0x164] ;  /* 0x0001640001347983 */ /* 0x000f280000300800 */
[----:B------:R1:W-:Y:S01]  /*2bec0*/  STL [R1+0x880], R20 ;  /* 0x0008801401007387 */ /* 0x0003e20000100800 */
[----:B0-----:R-:W-:-:S03]  /*2bed0*/  LEA R19, P5, R78, R6, 0x1 ;  /* 0x000000064e137211 */ /* 0x001fc600078a08ff */
[----:B------:R-:W4:Y:S04]  /*2bee0*/  LDL.LU R86, [R1+0x8c0] ;  /* 0x0008c00001567983 */ /* 0x000f280000300800 */
[----:B------:R0:W-:Y:S01]  /*2bef0*/  STL [R1+0x894], R19 ;  /* 0x0008941301007387 */ /* 0x0001e20000100800 */
[----:B-1----:R-:W-:-:S03]  /*2bf00*/  LEA.HI.X.SX32 R20, R83, R5, 0x1, P0 ;  /* 0x0000000553147211 */ /* 0x002fc600000f0eff */
[----:B------:R-:W4:Y:S04]  /*2bf10*/  LDL.LU R83, [R1+0x16c] ;  /* 0x00016c0001537983 */ /* 0x000f280000300800 */
[----:B------:R1:W-:Y:S01]  /*2bf20*/  STL [R1+0x888], R20 ;  /* 0x0008881401007387 */ /* 0x0003e20000100800 */
[----:B0-----:R-:W-:Y:S02]  /*2bf30*/  LEA R19, P0, R69, R6, 0x1 ;  /* 0x0000000645137211 */ /* 0x001fe400078008ff */
[----:B-1----:R-:W-:Y:S02]  /*2bf40*/  LEA.HI.X.SX32 R20, R78, R5, 0x1, P5 ;  /* 0x000000054e147211 */ /* 0x002fe400028f0eff */
[----:B------:R-:W-:Y:S02]  /*2bf50*/  SEL R85, R11, R72, !P3 ;  /* 0x000000480b557207 */ /* 0x000fe40005800000 */
[----:B------:R-:W4:Y:S04]  /*2bf60*/  LDL.LU R72, [R1+0x170] ;  /* 0x0001700001487983 */ /* 0x000f280000300800 */
[----:B------:R0:W-:Y:S04]  /*2bf70*/  STL [R1+0x89c], R19 ;  /* 0x00089c1301007387 */ /* 0x0001e80000100800 */
[----:B------:R-:W4:Y:S04]  /*2bf80*/  LDL.LU R53, [R1+0x8d0] ;  /* 0x0008d00001357983 */ /* 0x000f280000300800 */
[----:B------:R1:W-:Y:S04]  /*2bf90*/  STL [R1+0x890], R20 ;  /* 0x0008901401007387 */ /* 0x0003e80000100800 */
[----:B------:R-:W4:Y:S01]  /*2bfa0*/  LDL.LU R78, [R1+0x174] ;  /* 0x00017400014e7983 */ /* 0x000f220000300800 */
[----:B0-----:R-:W-:-:S02]  /*2bfb0*/  LEA R19, P5, R56, R6, 0x1 ;  /* 0x0000000638137211 */ /* 0x001fc400078a08ff */
[----:B-1----:R-:W-:-:S03]  /*2bfc0*/  LEA.HI.X.SX32 R20, R69, R5, 0x1, P0 ;  /* 0x0000000545147211 */ /* 0x002fc600000f0eff */
[----:B------:R0:W-:Y:S04]  /*2bfd0*/  STL [R1+0x8a4], R19 ;  /* 0x0008a41301007387 */ /* 0x0001e80000100800 */
[----:B------:R-:W4:Y:S01]  /*2bfe0*/  LDL.LU R69, [R1+0x178] ;  /* 0x0001780001457983 */ /* 0x000f220000300800 */
[----:B0-----:R-:W-:-:S03]  /*2bff0*/  LEA R19, P0, R76, R6, 0x1 ;  /* 0x000000064c137211 */ /* 0x001fc600078008ff */
[----:B------:R0:W-:Y:S04]  /*2c000*/  STL [R1+0x898], R20 ;  /* 0x0008981401007387 */ /* 0x0001e80000100800 */
[----:B------:R2:W-:Y:S04]  /*2c010*/  STL [R1+0x8ac], R19 ;  /* 0x0008ac1301007387 */ /* 0x0005e80000100800 */
[----:B------:R-:W4:Y:S01]  /*2c020*/  LDL.LU R54, [R1+0x8e0] ;  /* 0x0008e00001367983 */ /* 0x000f220000300800 */
[----:B------:R-:W-:-:S03]  /*2c030*/  SEL R88, R11, R81, !P3 ;  /* 0x000000510b587207 */ /* 0x000fc60005800000 */
[----:B------:R-:W4:Y:S01]  /*2c040*/  LDL.LU R81, [R1+0x17c] ;  /* 0x00017c0001517983 */ /* 0x000f220000300800 */
[----:B0-----:R-:W-:-:S03]  /*2c050*/  LEA.HI.X.SX32 R20, R56, R5, 0x1, P5 ;  /* 0x0000000538147211 */ /* 0x001fc600028f0eff */
[----:B------:R-:W4:Y:S04]  /*2c060*/  LDL.LU R56, [R1+0x180] ;  /* 0x0001800001387983 */ /* 0x000f280000300800 */
[----:B------:R0:W-:Y:S01]  /*2c070*/  STL [R1+0x8a0], R20 ;  /* 0x0008a01401007387 */ /* 0x0001e20000100800 */
[----:B--2---:R-:W-:Y:S02]  /*2c080*/  LEA R19, P5, R92, R6, 0x1 ;  /* 0x000000065c137211 */ /* 0x004fe400078a08ff */
[----:B0-----:R-:W-:-:S03]  /*2c090*/  LEA.HI.X.SX32 R20, R76, R5, 0x1, P0 ;  /* 0x000000054c147211 */ /* 0x001fc600000f0eff */
[----:B------:R0:W-:Y:S01]  /*2c0a0*/  STL [R1+0x8b4], R19 ;  /* 0x0008b41301007387 */ /* 0x0001e20000100800 */
[----:B------:R-:W-:-:S03]  /*2c0b0*/  SEL R82, R11, R55, !P3 ;  /* 0x000000370b527207 */ /* 0x000fc60005800000 */
[----:B------:R-:W2:Y:S01]  /*2c0c0*/  LDL.LU R55, [R1+0x8f0] ;  /* 0x0008f00001377983 */ /* 0x000ea20000300800 */
[----:B0-----:R-:W-:-:S03]  /*2c0d0*/  LEA R19, P0, R73, R6, 0x1 ;  /* 0x0000000649137211 */ /* 0x001fc600078008ff */
[----:B------:R0:W-:Y:S04]  /*2c0e0*/  STL [R1+0x8a8], R20 ;  /* 0x0008a81401007387 */ /* 0x0001e80000100800 */
[----:B------:R1:W-:Y:S04]  /*2c0f0*/  STL [R1+0x8bc], R19 ;  /* 0x0008bc1301007387 */ /* 0x0003e80000100800 */
[----:B------:R-:W2:Y:S01]  /*2c100*/  LDL.LU R76, [R1+0x188] ;  /* 0x00018800014c7983 */ /* 0x000ea20000300800 */
[----:B0-----:R-:W-:Y:S02]  /*2c110*/  LEA.HI.X.SX32 R20, R92, R5, 0x1, P5 ;  /* 0x000000055c147211 */ /* 0x001fe400028f0eff */
[----:B-1----:R-:W-:-:S02]  /*2c120*/  LEA R19, P5, R0, R6, 0x1 ;  /* 0x0000000600137211 */ /* 0x002fc400078a08ff */
[----:B---3--:R-:W-:Y:S02]  /*2c130*/  SEL R90, R11, R87, !P3 ;  /* 0x000000570b5a7207 */ /* 0x008fe40005800000 */
[----:B------:R-:W3:Y:S04]  /*2c140*/  LDL.LU R87, [R1+0x18c] ;  /* 0x00018c0001577983 */ /* 0x000ee80000300800 */
[----:B------:R0:W-:Y:S04]  /*2c150*/  STL [R1+0x8b0], R20 ;  /* 0x0008b01401007387 */ /* 0x0001e80000100800 */
[----:B------:R-:W3:Y:S04]  /*2c160*/  LDL.LU R92, [R1+0x900] ;  /* 0x00090000015c7983 */ /* 0x000ee80000300800 */
[----:B------:R-:W-:Y:S01]  /*2c170*/  STL [R1+0x8c4], R19 ;  /* 0x0008c41301007387 */ /* 0x000fe20000100800 */
[----:B0-----:R-:W-:-:S03]  /*2c180*/  LEA.HI.X.SX32 R20, R73, R5, 0x1, P0 ;  /* 0x0000000549147211 */ /* 0x001fc600000f0eff */
[----:B------:R-:W3:Y:S04]  /*2c190*/  LDL.LU R73, [R1+0x19c] ;  /* 0x00019c0001497983 */ /* 0x000ee80000300800 */
[----:B------:R0:W-:Y:S02]  /*2c1a0*/  STL [R1+0x8b8], R20 ;  /* 0x0008b81401007387 */ /* 0x0001e40000100800 */
[----:B0-----:R-:W-:Y:S02]  /*2c1b0*/  LEA.HI.X.SX32 R20, R0, R5, 0x1, P5 ;  /* 0x0000000500147211 */ /* 0x001fe400028f0eff */
[----:B----4-:R-:W-:Y:S02]  /*2c1c0*/  LEA R19, P0, R52, R6, 0x1 ;  /* 0x0000000634137211 */ /* 0x010fe400078008ff */
[----:B------:R-:W-:-:S02]  /*2c1d0*/  SEL R93, R11, R86, !P3 ;  /* 0x000000560b5d7207 */ /* 0x000fc40005800000 */
[----:B------:R-:W4:Y:S04]  /*2c1e0*/  LDL.LU R86, [R1+0x44] ;  /* 0x0000440001567983 */ /* 0x000f280000300800 */
[----:B------:R0:W-:Y:S04]  /*2c1f0*/  STL [R1+0x8cc], R19 ;  /* 0x0008cc1301007387 */ /* 0x0001e80000100800 */
[----:B------:R-:W4:Y:S04]  /*2c200*/  LDL.LU R0, [R1+0x910] ;  /* 0x0009100001007983 */ /* 0x000f280000300800 */
[----:B------:R1:W-:Y:S01]  /*2c210*/  STL [R1+0x8c0], R20 ;  /* 0x0008c01401007387 */ /* 0x0003e20000100800 */
[----:B0-----:R-:W-:-:S05]  /*2c220*/  LEA R19, P5, R83, R6, 0x1 ;  /* 0x0000000653137211 */ /* 0x001fca00078a08ff */
[----:B------:R0:W-:Y:S01]  /*2c230*/  STL [R1+0x8d4], R19 ;  /* 0x0008d41301007387 */ /* 0x0001e20000100800 */
[----:B-1----:R-:W-:-:S05]  /*2c240*/  LEA.HI.X.SX32 R20, R52, R5, 0x1, P0 ;  /* 0x0000000534147211 */ /* 0x002fca00000f0eff */
[----:B------:R1:W-:Y:S01]  /*2c250*/  STL [R1+0x8c8], R20 ;  /* 0x0008c81401007387 */ /* 0x0003e20000100800 */
[----:B0-----:R-:W-:Y:S02]  /*2c260*/  LEA R19, P0, R72, R6, 0x1 ;  /* 0x0000000648137211 */ /* 0x001fe400078008ff */
[----:B-1----:R-:W-:-:S03]  /*2c270*/  LEA.HI.X.SX32 R20, R83, R5, 0x1, P5 ;  /* 0x0000000553147211 */ /* 0x002fc600028f0eff */
[----:B------:R0:W-:Y:S04]  /*2c280*/  STL [R1+0x8dc], R19 ;  /* 0x0008dc1301007387 */ /* 0x0001e80000100800 */
[----:B------:R-:W4:Y:S04]  /*2c290*/  LDL.LU R83, [R1+0x198] ;  /* 0x0001980001537983 */ /* 0x000f280000300800 */
[----:B------:R1:W-:Y:S01]  /*2c2a0*/  STL [R1+0x8d0], R20 ;  /* 0x0008d01401007387 */ /* 0x0003e20000100800 */
[----:B0-----:R-:W-:Y:S02]  /*2c2b0*/  LEA R19, P5, R78, R6, 0x1 ;  /* 0x000000064e137211 */ /* 0x001fe400078a08ff */
[----:B-1----:R-:W-:-:S02]  /*2c2c0*/  LEA.HI.X.SX32 R20, R72, R5, 0x1, P0 ;  /* 0x0000000548147211 */ /* 0x002fc400000f0eff */
[----:B------:R-:W4:Y:S04]  /*2c2d0*/  LDL.LU R72, [R1+0x920] ;  /* 0x0009200001487983 */ /* 0x000f280000300800 */
[----:B------:R0:W-:Y:S04]  /*2c2e0*/  STL [R1+0x8e4], R19 ;  /* 0x0008e41301007387 */ /* 0x0001e80000100800 */
[----:B------:R1:W-:Y:S01]  /*2c2f0*/  STL [R1+0x8d8], R20 ;  /* 0x0008d81401007387 */ /* 0x0003e20000100800 */
[----:B0-----:R-:W-:Y:S02]  /*2c300*/  LEA R19, P0, R69, R6, 0x1 ;  /* 0x0000000645137211 */ /* 0x001fe400078008ff */
[----:B-1----:R-:W-:-:S03]  /*2c310*/  LEA.HI.X.SX32 R20, R78, R5, 0x1, P5 ;  /* 0x000000054e147211 */ /* 0x002fc600028f0eff */
[----:B------:R0:W-:Y:S04]  /*2c320*/  STL [R1+0x8ec], R19 ;  /* 0x0008ec1301007387 */ /* 0x0001e80000100800 */
[----:B------:R-:W4:Y:S01]  /*2c330*/  LDL.LU R78, [R1+0x1a0] ;  /* 0x0001a000014e7983 */ /* 0x000f220000300800 */
[----:B0-----:R-:W-:-:S03]  /*2c340*/  LEA R19, P5, R81, R6, 0x1 ;  /* 0x0000000651137211 */ /* 0x001fc600078a08ff */
[----:B------:R0:W-:Y:S04]  /*2c350*/  STL [R1+0x8e0], R20 ;  /* 0x0008e01401007387 */ /* 0x0001e80000100800 */
[----:B------:R1:W-:Y:S01]  /*2c360*/  STL [R1+0x8f4], R19 ;  /* 0x0008f41301007387 */ /* 0x0003e20000100800 */
[----:B0-----:R-:W-:-:S03]  /*2c370*/  LEA.HI.X.SX32 R20, R69, R5, 0x1, P0 ;  /* 0x0000000545147211 */ /* 0x001fc600000f0eff */
[----:B------:R-:W4:Y:S01]  /*2c380*/  LDL.LU R69, [R1+0x930] ;  /* 0x0009300001457983 */ /* 0x000f220000300800 */
[----:B-1----:R-:W-:-:S03]  /*2c390*/  LEA R19, P0, R56, R6, 0x1 ;  /* 0x0000000638137211 */ /* 0x002fc600078008ff */
[----:B------:R-:W-:Y:S04]  /*2c3a0*/  STL [R1+0x8e8], R20 ;  /* 0x0008e81401007387 */ /* 0x000fe80000100800 */
[----:B------:R0:W-:Y:S02]  /*2c3b0*/  STL [R1+0x8fc], R19 ;  /* 0x0008fc1301007387 */ /* 0x0001e40000100800 */
[-C--:B0-----:R-:W-:Y:S02]  /*2c3c0*/  LEA.HI.X.SX32 R19, R81, R5.reuse, 0x1, P5 ;  /* 0x0000000551137211 */ /* 0x081fe400028f0eff */
[----:B------:R-:W4:Y:S01]  /*2c3d0*/  LDL.LU R81, [R1+0x1bc] ;  /* 0x0001bc0001517983 */ /* 0x000f220000300800 */
[----:B--2---:R-:W-:Y:S02]  /*2c3e0*/  LEA R21, P5, R76, R6, 0x1 ;  /* 0x000000064c157211 */ /* 0x004fe400078a08ff */
[-C--:B------:R-:W-:Y:S01]  /*2c3f0*/  LEA.HI.X.SX32 R20, R56, R5.reuse, 0x1, P0 ;  /* 0x0000000538147211 */ /* 0x080fe200000f0eff */
[----:B------:R-:W-:Y:S04]  /*2c400*/  STL [R1+0x8f0], R19 ;  /* 0x0008f01301007387 */ /* 0x000fe80000100800 */
[----:B------:R-:W-:Y:S04]  /*2c410*/  STL [R1+0x904], R21 ;  /* 0x0009041501007387 */ /* 0x000fe80000100800 */
[----:B------:R0:W-:Y:S02]  /*2c420*/  STL [R1+0x8f8], R20 ;  /* 0x0008f81401007387 */ /* 0x0001e40000100800 */
[----:B0-----:R-:W-:-:S02]  /*2c430*/  LEA.HI.X.SX32 R20, R76, R5, 0x1, P5 ;  /* 0x000000054c147211 */ /* 0x001fc400028f0eff */
[C---:B------:R-:W-:Y:S02]  /*2c440*/  SEL R71, R11.reuse, R51, !P3 ;  /* 0x000000330b477207 */ /* 0x040fe40005800000 */
[C---:B------:R-:W-:Y:S02]  /*2c450*/  SEL R45, R11.reuse, R53, !P3 ;  /* 0x000000350b2d7207 */ /* 0x040fe40005800000 */
[C---:B------:R-:W-:Y:S02]  /*2c460*/  SEL R48, R11.reuse, R55, !P3 ;  /* 0x000000370b307207 */ /* 0x040fe40005800000 */
[----:B------:R-:W-:Y:S02]  /*2c470*/  SEL R47, R11, R54, !P3 ;  /* 0x000000360b2f7207 */ /* 0x000fe40005800000 */
[----:B---3--:R-:W-:Y:S02]  /*2c480*/  LEA R19, P0, R87, R6, 0x1 ;  /* 0x0000000657137211 */ /* 0x008fe400078008ff */
[----:B------:R-:W-:-:S02]  /*2c490*/  SEL R50, R11, R92, !P3 ;  /* 0x0000005c0b327207 */ /* 0x000fc40005800000 */
[----:B------:R-:W2:Y:S04]  /*2c4a0*/  LDL.LU R92, [R1+0x940] ;  /* 0x00094000015c7983 */ /* 0x000ea80000300800 */
[----:B------:R0:W-:Y:S04]  /*2c4b0*/  STL [R1+0x90c], R19 ;  /* 0x00090c1301007387 */ /* 0x0001e80000100800 */
[----:B------:R-:W3:Y:S01]  /*2c4c0*/  LDL.LU R76, [R1+0x1c8] ;  /* 0x0001c800014c7983 */ /* 0x000ee20000300800 */
[----:B0-----:R-:W-:-:S03]  /*2c4d0*/  LEA R19, P5, R73, R6, 0x1 ;  /* 0x0000000649137211 */ /* 0x001fc600078a08ff */
[----:B------:R0:W-:Y:S04]  /*2c4e0*/  STL [R1+0x900], R20 ;  /* 0x0009001401007387 */ /* 0x0001e80000100800 */
[----:B------:R4:W-:Y:S01]  /*2c4f0*/  STL [R1+0x914], R19 ;  /* 0x0009141301007387 */ /* 0x0009e20000100800 */
[----:B0-----:R-:W-:-:S03]  /*2c500*/  LEA.HI.X.SX32 R20, R87, R5, 0x1, P0 ;  /* 0x0000000557147211 */ /* 0x001fc600000f0eff */
[----:B------:R-:W3:Y:S04]  /*2c510*/  LDL.LU R87, [R1+0x1b8] ;  /* 0x0001b80001577983 */ /* 0x000ee80000300800 */
[----:B------:R0:W-:Y:S01]  /*2c520*/  STL [R1+0x908], R20 ;  /* 0x0009081401007387 */ /* 0x0001e20000100800 */
[----:B----4-:R-:W-:Y:S02]  /*2c530*/  LEA R19, P0, R86, R6, 0x1 ;  /* 0x0000000656137211 */ /* 0x010fe400078008ff */
[----:B0-----:R-:W-:-:S03]  /*2c540*/  LEA.HI.X.SX32 R20, R73, R5, 0x1, P5 ;  /* 0x0000000549147211 */ /* 0x001fc600028f0eff */
[----:B------:R0:W-:Y:S01]  /*2c550*/  STL [R1+0x91c], R19 ;  /* 0x00091c1301007387 */ /* 0x0001e20000100800 */
[----:B------:R-:W-:-:S03]  /*2c560*/  SEL R51, R11, R0, !P3 ;  /* 0x000000000b337207 */ /* 0x000fc60005800000 */
[----:B------:R-:W4:Y:S04]  /*2c570*/  LDL.LU R0, [R1+0x950] ;  /* 0x0009500001007983 */ /* 0x000f280000300800 */
        /* <DEDUP_REMOVED lines=8> */
[----:B0-----:R-:W-:-:S03]  /*2c600*/  LEA.HI.X.SX32 R20, R8, R5, 0x1, P5 ;  /* 0x0000000508147211 */ /* 0x001fc600028f0eff */
[----:B------:R0:W-:Y:S04]  /*2c610*/  STL [R1+0x92c], R19 ;  /* 0x00092c1301007387 */ /* 0x0001e80000100800 */
[----:B------:R-:W4:Y:S04]  /*2c620*/  LDL.LU R8, [R1+0x960] ;  /* 0x0009600001087983 */ /* 0x000f280000300800 */
[----:B------:R1:W-:Y:S01]  /*2c630*/  STL [R1+0x920], R20 ;  /* 0x0009201401007387 */ /* 0x0003e20000100800 */
[----:B0-----:R-:W-:Y:S02]  /*2c640*/  LEA R19, P5, R7, R6, 0x1 ;  /* 0x0000000607137211 */ /* 0x001fe400078a08ff */
[----:B------:R-:W-:-:S02]  /*2c650*/  SEL R53, R11, R72, !P3 ;  /* 0x000000480b357207 */ /* 0x000fc40005800000 */
[----:B------:R-:W4:Y:S01]  /*2c660*/  LDL.LU R72, [R1+0x1e8] ;  /* 0x0001e80001487983 */ /* 0x000f220000300800 */
[----:B-1----:R-:W-:-:S03]  /*2c670*/  LEA.HI.X.SX32 R20, R83, R5, 0x1, P0 ;  /* 0x0000000553147211 */ /* 0x002fc600000f0eff */
[----:B------:R0:W-:Y:S04]  /*2c680*/  STL [R1+0x934], R19 ;  /* 0x0009341301007387 */ /* 0x0001e80000100800 */
[----:B------:R-:W4:Y:S04]  /*2c690*/  LDL.LU R83, [R1+0x1d0] ;  /* 0x0001d00001537983 */ /* 0x000f280000300800 */
[----:B------:R-:W-:Y:S01]  /*2c6a0*/  STL [R1+0x928], R20 ;  /* 0x0009281401007387 */ /* 0x000fe20000100800 */
[----:B0-----:R-:W-:-:S05]  /*2c6b0*/  LEA R19, P0, R78, R6, 0x1 ;  /* 0x000000064e137211 */ /* 0x001fca00078008ff */
[----:B------:R0:W-:Y:S02]  /*2c6c0*/  STL [R1+0x93c], R19 ;  /* 0x00093c1301007387 */ /* 0x0001e40000100800 */
[----:B0-----:R-:W-:Y:S02]  /*2c6d0*/  LEA.HI.X.SX32 R19, R7, R5, 0x1, P5 ;  /* 0x0000000507137211 */ /* 0x001fe400028f0eff */
[----:B------:R-:W4:Y:S04]  /*2c6e0*/  LDL.LU R7, [R1+0x970] ;  /* 0x0009700001077983 */ /* 0x000f280000300800 */
[----:B------:R-:W4:Y:S01]  /*2c6f0*/  LDL.LU R55, [R1+0x1f4] ;  /* 0x0001f40001377983 */ /* 0x000f220000300800 */
[----:B------:R-:W-:-:S03]  /*2c700*/  SEL R54, R11, R69, !P3 ;  /* 0x000000450b367207 */ /* 0x000fc60005800000 */
[----:B------:R0:W-:Y:S01]  /*2c710*/  STL [R1+0x930], R19 ;  /* 0x0009301301007387 */ /* 0x0001e20000100800 */
[----:B------:R-:W-:-:S05]  /*2c720*/  LEA R21, P5, R81, R6, 0x1 ;  /* 0x0000000651157211 */ /* 0x000fca00078a08ff */
[----:B------:R-:W-:Y:S04]  /*2c730*/  STL [R1+0x944], R21 ;  /* 0x0009441501007387 */ /* 0x000fe80000100800 */
[----:B------:R-:W4:Y:S01]  /*2c740*/  LDL.LU R69, [R1+0x1e0] ;  /* 0x0001e00001457983 */ /* 0x000f220000300800 */
[----:B------:R-:W-:Y:S02]  /*2c750*/  LEA.HI.X.SX32 R20, R78, R5, 0x1, P0 ;  /* 0x000000054e147211 */ /* 0x000fe400000f0eff */
[----:B0-----:R-:W-:-:S03]  /*2c760*/  LEA R19, P0, R91, R6, 0x1 ;  /* 0x000000065b137211 */ /* 0x001fc600078008ff */
[----:B------:R0:W-:Y:S04]  /*2c770*/  STL [R1+0x938], R20 ;  /* 0x0009381401007387 */ /* 0x0001e80000100800 */
[----:B------:R3:W-:Y:S01]  /*2c780*/  STL [R1+0x94c], R19 ;  /* 0x00094c1301007387 */ /* 0x0007e20000100800 */
[----:B0-----:R-:W-:Y:S02]  /*2c790*/  LEA.HI.X.SX32 R20, R81, R5, 0x1, P5 ;  /* 0x0000000551147211 */ /* 0x001fe400028f0eff */
[----:B--2---:R-:W-:Y:S02]  /*2c7a0*/  SEL R56, R11, R92, !P3 ;  /* 0x0000005c0b387207 */ /* 0x004fe40005800000 */
[----:B------:R-:W2:Y:S04]  /*2c7b0*/  LDL.LU R92, [R1+0x980] ;  /* 0x00098000015c7983 */ /* 0x000ea80000300800 */
[----:B------:R-:W2:Y:S01]  /*2c7c0*/  LDL.LU R81, [R1+0x200] ;  /* 0x0002000001517983 */ /* 0x000ea20000300800 */
[----:B---3--:R-:W-:-:S03]  /*2c7d0*/  LEA R19, P5, R76, R6, 0x1 ;  /* 0x000000064c137211 */ /* 0x008fc600078a08ff */
[----:B------:R0:W-:Y:S04]  /*2c7e0*/  STL [R1+0x940], R20 ;  /* 0x0009401401007387 */ /* 0x0001e80000100800 */
[----:B------:R-:W3:Y:S04]  /*2c7f0*/  LDL.LU R49, [R1+0x1ec] ;  /* 0x0001ec0001317983 */ /* 0x000ee80000300800 */
[----:B------:R1:W-:Y:S01]  /*2c800*/  STL [R1+0x954], R19 ;  /* 0x0009541301007387 */ /* 0x0003e20000100800 */
[-C--:B0-----:R-:W-:Y:S02]  /*2c810*/  LEA.HI.X.SX32 R20, R91, R5.reuse, 0x1, P0 ;  /* 0x000000055b147211 */ /* 0x081fe400000f0eff */
[----:B------:R-:W-:-:S03]  /*2c820*/  LEA.HI.X.SX32 R21, R76, R5, 0x1, P5 ;  /* 0x000000054c157211 */ /* 0x000fc600028f0eff */
[----:B------:R0:W-:Y:S01]  /*2c830*/  STL [R1+0x948], R20 ;  /* 0x0009481401007387 */ /* 0x0001e20000100800 */
[----:B-1----:R-:W-:-:S03]  /*2c840*/  LEA R19, P0, R87, R6, 0x1 ;  /* 0x0000000657137211 */ /* 0x002fc600078008ff */
[----:B------:R-:W3:Y:S04]  /*2c850*/  LDL.LU R91, [R1+0x990] ;  /* 0x00099000015b7983 */ /* 0x000ee80000300800 */
[----:B------:R4:W-:Y:S04]  /*2c860*/  STL [R1+0x95c], R19 ;  /* 0x00095c1301007387 */ /* 0x0009e80000100800 */
[----:B------:R-:W3:Y:S04]  /*2c870*/  LDL.LU R78, [R1+0x210] ;  /* 0x00021000014e7983 */ /* 0x000ee80000300800 */
[----:B------:R1:W-:Y:S04]  /*2c880*/  STL [R1+0x950], R21 ;  /* 0x0009501501007387 */ /* 0x0003e80000100800 */
[----:B------:R-:W3:Y:S01]  /*2c890*/  LDL.LU R52, [R1+0x1fc] ;  /* 0x0001fc0001347983 */ /* 0x000ee20000300800 */
[----:B0-----:R-:W-:-:S02]  /*2c8a0*/  LEA.HI.X.SX32 R20, R87, R5, 0x1, P0 ;  /* 0x0000000557147211 */ /* 0x001fc400000f0eff */
[----:B----4-:R-:W-:-:S05]  /*2c8b0*/  LEA R19, P5, R73, R6, 0x1 ;  /* 0x0000000649137211 */ /* 0x010fca00078a08ff */
[----:B------:R0:W-:Y:S01]  /*2c8c0*/  STL [R1+0x964], R19 ;  /* 0x0009641301007387 */ /* 0x0001e20000100800 */
[----:B-1----:R-:W-:-:S03]  /*2c8d0*/  LEA.HI.X.SX32 R21, R73, R5, 0x1, P5 ;  /* 0x0000000549157211 */ /* 0x002fc600028f0eff */
[----:B------:R1:W-:Y:S04]  /*2c8e0*/  STL [R1+0x958], R20 ;  /* 0x0009581401007387 */ /* 0x0003e80000100800 */
[----:B------:R-:W4:Y:S01]  /*2c8f0*/  LDL.LU R87, [R1+0x9a0] ;  /* 0x0009a00001577983 */ /* 0x000f220000300800 */
[----:B0-----:R-:W-:-:S05]  /*2c900*/  LEA R19, P0, R86, R6, 0x1 ;  /* 0x0000000656137211 */ /* 0x001fca00078008ff */
[----:B------:R0:W-:Y:S04]  /*2c910*/  STL [R1+0x96c], R19 ;  /* 0x00096c1301007387 */ /* 0x0001e80000100800 */
[----:B------:R-:W4:Y:S01]  /*2c920*/  LDL.LU R76, [R1+0x21c] ;  /* 0x00021c00014c7983 */ /* 0x000f220000300800 */
[----:B-1----:R-:W-:-:S03]  /*2c930*/  LEA.HI.X.SX32 R20, R86, R5, 0x1, P0 ;  /* 0x0000000556147211 */ /* 0x002fc600000f0eff */
[----:B------:R-:W-:Y:S04]  /*2c940*/  STL [R1+0x960], R21 ;  /* 0x0009601501007387 */ /* 0x000fe80000100800 */
[----:B------:R-:W4:Y:S01]  /*2c950*/  LDL.LU R73, [R1+0x208] ;  /* 0x0002080001497983 */ /* 0x000f220000300800 */
[----:B0-----:R-:W-:-:S05]  /*2c960*/  LEA R19, P5, R72, R6, 0x1 ;  /* 0x0000000648137211 */ /* 0x001fca00078a08ff */
[----:B------:R0:W-:Y:S04]  /*2c970*/  STL [R1+0x974], R19 ;  /* 0x0009741301007387 */ /* 0x0001e80000100800 */
[----:B------:R1:W-:Y:S04]  /*2c980*/  STL [R1+0x968], R20 ;  /* 0x0009681401007387 */ /* 0x0003e80000100800 */
[----:B------:R-:W4:Y:S01]  /*2c990*/  LDL.LU R86, [R1+0x9b0] ;  /* 0x0009b00001567983 */ /* 0x000f220000300800 */
[----:B0-----:R-:W-:Y:S02]  /*2c9a0*/  LEA R19, P0, R83, R6, 0x1 ;  /* 0x0000000653137211 */ /* 0x001fe400078008ff */
[----:B-1----:R-:W-:-:S03]  /*2c9b0*/  LEA.HI.X.SX32 R20, R72, R5, 0x1, P5 ;  /* 0x0000000548147211 */ /* 0x002fc600028f0eff */
[----:B------:R0:W-:Y:S04]  /*2c9c0*/  STL [R1+0x97c], R19 ;  /* 0x00097c1301007387 */ /* 0x0001e80000100800 */
[----:B------:R-:W4:Y:S04]  /*2c9d0*/  LDL.LU R24, [R1+0x22c] ;  /* 0x00022c0001187983 */ /* 0x000f280000300800 */
[----:B------:R1:W-:Y:S01]  /*2c9e0*/  STL [R1+0x970], R20 ;  /* 0x0009701401007387 */ /* 0x0003e20000100800 */
[----:B0-----:R-:W-:-:S05]  /*2c9f0*/  LEA R19, P5, R55, R6, 0x1 ;  /* 0x0000000637137211 */ /* 0x001fca00078a08ff */
[----:B------:R0:W-:Y:S01]  /*2ca00*/  STL [R1+0x984], R19 ;  /* 0x0009841301007387 */ /* 0x0001e20000100800 */
[----:B-1----:R-:W-:-:S03]  /*2ca10*/  LEA.HI.X.SX32 R20, R83, R5, 0x1, P0 ;  /* 0x0000000553147211 */ /* 0x002fc600000f0eff */
[----:B------:R-:W4:Y:S04]  /*2ca20*/  LDL.LU R72, [R1+0x218] ;  /* 0x0002180001487983 */ /* 0x000f280000300800 */
        /* <DEDUP_REMOVED lines=8> */
[----:B--2---:R-:W-:-:S05]  /*2cab0*/  LEA R19, P5, R81, R6, 0x1 ;  /* 0x0000000651137211 */ /* 0x004fca00078a08ff */
[----:B------:R3:W-:Y:S04]  /*2cac0*/  STL [R1+0x994], R19 ;  /* 0x0009941301007387 */ /* 0x0007e80000100800 */
[----:B------:R-:W2:Y:S04]  /*2cad0*/  LDL.LU R69, [R1+0x224] ;  /* 0x0002240001457983 */ /* 0x000ea80000300800 */
[----:B------:R0:W-:Y:S01]  /*2cae0*/  STL [R1+0x988], R20 ;  /* 0x0009881401007387 */ /* 0x0001e20000100800 */
[----:B---3--:R-:W-:-:S05]  /*2caf0*/  LEA R19, P0, R49, R6, 0x1 ;  /* 0x0000000631137211 */ /* 0x008fca00078008ff */
[----:B------:R1:W-:Y:S01]  /*2cb00*/  STL [R1+0x99c], R19 ;  /* 0x00099c1301007387 */ /* 0x0003e20000100800 */
[----:B0-----:R-:W-:-:S03]  /*2cb10*/  LEA.HI.X.SX32 R20, R81, R5, 0x1, P5 ;  /* 0x0000000551147211 */ /* 0x001fc600028f0eff */
[----:B------:R-:W3:Y:S04]  /*2cb20*/  LDL.LU R81, [R1+0x9d0] ;  /* 0x0009d00001517983 */ /* 0x000ee80000300800 */
[----:B------:R0:W-:Y:S04]  /*2cb30*/  STL [R1+0x990], R20 ;  /* 0x0009901401007387 */ /* 0x0001e80000100800 */
[----:B------:R-:W3:Y:S01]  /*2cb40*/  LDL.LU R44, [R1+0x244] ;  /* 0x00024400012c7983 */ /* 0x000ee20000300800 */
[----:B-1----:R-:W-:-:S05]  /*2cb50*/  LEA R19, P5, R78, R6, 0x1 ;  /* 0x000000064e137211 */ /* 0x002fca00078a08ff */
[----:B------:R1:W-:Y:S01]  /*2cb60*/  STL [R1+0x9a4], R19 ;  /* 0x0009a41301007387 */ /* 0x0003e20000100800 */
[----:B0-----:R-:W-:-:S05]  /*2cb70*/  LEA.HI.X.SX32 R20, R49, R5, 0x1, P0 ;  /* 0x0000000531147211 */ /* 0x001fca00000f0eff */
[----:B------:R0:W-:Y:S01]  /*2cb80*/  STL [R1+0x998], R20 ;  /* 0x0009981401007387 */ /* 0x0001e20000100800 */
[----:B-1----:R-:W-:-:S05]  /*2cb90*/  LEA R19, P0, R52, R6, 0x1 ;  /* 0x0000000634137211 */ /* 0x002fca00078008ff */
[----:B------:R4:W-:Y:S01]  /*2cba0*/  STL [R1+0x9ac], R19 ;  /* 0x0009ac1301007387 */ /* 0x0009e20000100800 */
[----:B0-----:R-:W-:-:S03]  /*2cbb0*/  LEA.HI.X.SX32 R20, R78, R5, 0x1, P5 ;  /* 0x000000054e147211 */ /* 0x001fc600028f0eff */
[----:B------:R-:W3:Y:S04]  /*2cbc0*/  LDL.LU R28, [R1+0x234] ;  /* 0x00023400011c7983 */ /* 0x000ee80000300800 */
[----:B------:R0:W-:Y:S04]  /*2cbd0*/  STL [R1+0x9a0], R20 ;  /* 0x0009a01401007387 */ /* 0x0001e80000100800 */
[----:B------:R-:W3:Y:S01]  /*2cbe0*/  LDL.LU R78, [R1+0x9e0] ;  /* 0x0009e000014e7983 */ /* 0x000ee20000300800 */
[----:B----4-:R-:W-:-:S03]  /*2cbf0*/  LEA R19, P5, R76, R6, 0x1 ;  /* 0x000000064c137211 */ /* 0x010fc600078a08ff */
[----:B------:R-:W4:Y:S01]  /*2cc00*/  LDL.LU R46, [R1+0x250] ;  /* 0x00025000012e7983 */ /* 0x000f220000300800 */
[----:B0-----:R-:W-:-:S03]  /*2cc10*/  LEA.HI.X.SX32 R20, R52, R5, 0x1, P0 ;  /* 0x0000000534147211 */ /* 0x001fc600000f0eff */
[----:B------:R0:W-:Y:S04]  /*2cc20*/  STL [R1+0x9b4], R19 ;  /* 0x0009b41301007387 */ /* 0x0001e80000100800 */
[----:B------:R1:W-:Y:S04]  /*2cc30*/  STL [R1+0x9a8], R20 ;  /* 0x0009a81401007387 */ /* 0x0003e80000100800 */
[----:B------:R-:W4:Y:S01]  /*2cc40*/  LDL.LU R27, [R1+0x240] ;  /* 0x00024000011b7983 */ /* 0x000f220000300800 */
[----:B0-----:R-:W-:-:S05]  /*2cc50*/  LEA R19, P0, R73, R6, 0x1 ;  /* 0x0000000649137211 */ /* 0x001fca00078008ff */
[----:B------:R0:W-:Y:S01]  /*2cc60*/  STL [R1+0x9bc], R19 ;  /* 0x0009bc1301007387 */ /* 0x0001e20000100800 */
[-C--:B-1----:R-:W-:Y:S02]  /*2cc70*/  LEA.HI.X.SX32 R20, R73, R5.reuse, 0x1, P0 ;  /* 0x0000000549147211 */ /* 0x082fe400000f0eff */
[----:B0-----:R-:W-:Y:S02]  /*2cc80*/  LEA.HI.X.SX32 R19, R76, R5, 0x1, P5 ;  /* 0x000000054c137211 */ /* 0x001fe400028f0eff */
[----:B------:R-:W4:Y:S04]  /*2cc90*/  LDL.LU R76, [R1+0x9f0] ;  /* 0x0009f000014c7983 */ /* 0x000f280000300800 */
[----:B------:R-:W4:Y:S04]  /*2cca0*/  LDL.LU R49, [R1+0x260] ;  /* 0x0002600001317983 */ /* 0x000f280000300800 */
[----:B------:R-:W-:Y:S01]  /*2ccb0*/  STL [R1+0x9b0], R19 ;  /* 0x0009b01301007387 */ /* 0x000fe20000100800 */
[----:B------:R-:W-:-:S05]  /*2ccc0*/  LEA R21, P5, R24, R6, 0x1 ;  /* 0x0000000618157211 */ /* 0x000fca00078a08ff */
[----:B------:R0:W-:Y:S04]  /*2ccd0*/  STL [R1+0x9c4], R21 ;  /* 0x0009c41501007387 */ /* 0x0001e80000100800 */
[----:B------:R-:W4:Y:S04]  /*2cce0*/  LDL.LU R30, [R1+0x24c] ;  /* 0x00024c00011e7983 */ /* 0x000f280000300800 */
[----:B------:R1:W-:Y:S01]  /*2ccf0*/  STL [R1+0x9b8], R20 ;  /* 0x0009b81401007387 */ /* 0x0003e20000100800 */
[----:B0-----:R-:W-:Y:S02]  /*2cd00*/  LEA.HI.X.SX32 R21, R24, R5, 0x1, P5 ;  /* 0x0000000518157211 */ /* 0x001fe400028f0eff */
[----:B------:R-:W-:-:S05]  /*2cd10*/  LEA R19, P0, R72, R6, 0x1 ;  /* 0x0000000648137211 */ /* 0x000fca00078008ff */
[----:B------:R0:W-:Y:S04]  /*2cd20*/  STL [R1+0x9cc], R19 ;  /* 0x0009cc1301007387 */ /* 0x0001e80000100800 */
[----:B------:R-:W4:Y:S04]  /*2cd30*/  LDL.LU R73, [R1+0xa00] ;  /* 0x000a000001497983 */ /* 0x000f280000300800 */
[----:B------:R-:W4:Y:S01]  /*2cd40*/  LDL.LU R52, [R1+0x26c] ;  /* 0x00026c0001347983 */ /* 0x000f220000300800 */
[----:B-1----:R-:W-:-:S03]  /*2cd50*/  LEA.HI.X.SX32 R20, R72, R5, 0x1, P0 ;  /* 0x0000000548147211 */ /* 0x002fc600000f0eff */
[----:B------:R-:W-:Y:S04]  /*2cd60*/  STL [R1+0x9c0], R21 ;  /* 0x0009c01501007387 */ /* 0x000fe80000100800 */
[----:B------:R-:W4:Y:S01]  /*2cd70*/  LDL.LU R23, [R1+0x25c] ;  /* 0x00025c0001177983 */ /* 0x000f220000300800 */
[----:B0-----:R-:W-:-:S05]  /*2cd80*/  LEA R19, P5, R55, R6, 0x1 ;  /* 0x0000000637137211 */ /* 0x001fca00078a08ff */
[----:B------:R2:W-:Y:S04]  /*2cd90*/  STL [R1+0x9d4], R19 ;  /* 0x0009d41301007387 */ /* 0x0005e80000100800 */
[----:B------:R-:W-:Y:S04]  /*2cda0*/  STL [R1+0x9c8], R20 ;  /* 0x0009c81401007387 */ /* 0x000fe80000100800 */
[----:B------:R-:W4:Y:S04]  /*2cdb0*/  LDL.LU R72, [R1+0xa10] ;  /* 0x000a100001487983 */ /* 0x000f280000300800 */
[----:B------:R-:W4:Y:S01]  /*2cdc0*/  LDL.LU R29, [R1+0x27c] ;  /* 0x00027c00011d7983 */ /* 0x000f220000300800 */
[----:B--2---:R-:W-:-:S05]  /*2cdd0*/  LEA R19, P0, R69, R6, 0x1 ;  /* 0x0000000645137211 */ /* 0x004fca00078008ff */
[----:B------:R0:W-:Y:S02]  /*2cde0*/  STL [R1+0x9dc], R19 ;  /* 0x0009dc1301007387 */ /* 0x0001e40000100800 */
[----:B0-----:R-:W-:Y:S02]  /*2cdf0*/  LEA.HI.X.SX32 R19, R55, R5, 0x1, P5 ;  /* 0x0000000537137211 */ /* 0x001fe400028f0eff */
[----:B------:R-:W2:Y:S01]  /*2ce00*/  LDL.LU R55, [R1+0x268] ;  /* 0x0002680001377983 */ /* 0x000ea20000300800 */
[----:B---3--:R-:W-:-:S03]  /*2ce10*/  LEA R20, P5, R44, R6, 0x1 ;  /* 0x000000062c147211 */ /* 0x008fc600078a08ff */
[----:B------:R0:W-:Y:S04]  /*2ce20*/  STL [R1+0x9d0], R19 ;  /* 0x0009d01301007387 */ /* 0x0001e80000100800 */
[----:B------:R1:W-:Y:S01]  /*2ce30*/  STL [R1+0x9e4], R20 ;  /* 0x0009e41401007387 */ /* 0x0003e20000100800 */
[----:B0-----:R-:W-:-:S03]  /*2ce40*/  LEA.HI.X.SX32 R19, R69, R5, 0x1, P0 ;  /* 0x0000000545137211 */ /* 0x001fc600000f0eff */
[----:B------:R-:W3:Y:S04]  /*2ce50*/  LDL.LU R69, [R1+0xa20] ;  /* 0x000a200001457983 */ /* 0x000ee80000300800 */
[----:B------:R-:W3:Y:S01]  /*2ce60*/  LDL.LU R25, [R1+0x284] ;  /* 0x0002840001197983 */ /* 0x000ee20000300800 */
[----:B-1----:R-:W-:-:S03]  /*2ce70*/  LEA.HI.X.SX32 R20, R44, R5, 0x1, P5 ;  /* 0x000000052c147211 */ /* 0x002fc600028f0eff */
[----:B------:R0:W-:Y:S02]  /*2ce80*/  STL [R1+0x9d8], R19 ;  /* 0x0009d81301007387 */ /* 0x0001e40000100800 */
[----:B0-----:R-:W-:-:S05]  /*2ce90*/  LEA R19, P0, R28, R6, 0x1 ;  /* 0x000000061c137211 */ /* 0x001fca00078008ff */
[----:B------:R4:W-:Y:S04]  /*2cea0*/  STL [R1+0x9ec], R19 ;  /* 0x0009ec1301007387 */ /* 0x0009e80000100800 */
[----:B------:R-:W3:Y:S04]  /*2ceb0*/  LDL.LU R44, [R1+0xa30] ;  /* 0x000a3000012c7983 */ /* 0x000ee80000300800 */
[----:B------:R0:W-:Y:S01]  /*2cec0*/  STL [R1+0x9e0], R20 ;  /* 0x0009e01401007387 */ /* 0x0001e20000100800 */
[----:B----4-:R-:W-:-:S03]  /*2ced0*/  LEA R19, P5, R46, R6, 0x1 ;  /* 0x000000062e137211 */ /* 0x010fc600078a08ff */
[----:B------:R-:W4:Y:S04]  /*2cee0*/  LDL.LU R24, [R1+0x294] ;  /* 0x0002940001187983 */ /* 0x000f280000300800 */
[----:B------:R1:W-:Y:S01]  /*2cef0*/  STL [R1+0x9f4], R19 ;  /* 0x0009f41301007387 */ /* 0x0003e20000100800 */
[----:B0-----:R-:W-:-:S05]  /*2cf00*/  LEA.HI.X.SX32 R20, R28, R5, 0x1, P0 ;  /* 0x000000051c147211 */ /* 0x001fca00000f0eff */
[----:B------:R0:W-:Y:S01]  /*2cf10*/  STL [R1+0x9e8], R20 ;  /* 0x0009e81401007387 */ /* 0x0001e20000100800 */
[----:B-1----:R-:W-:-:S05]  /*2cf20*/  LEA R19, P0, R27, R6, 0x1 ;  /* 0x000000061b137211 */ /* 0x002fca00078008ff */
[----:B------:R1:W-:Y:S01]  /*2cf30*/  STL [R1+0x9fc], R19 ;  /* 0x0009fc1301007387 */ /* 0x0003e20000100800 */
[----:B0-----:R-:W-:-:S03]  /*2cf40*/  LEA.HI.X.SX32 R20, R46, R5, 0x1, P5 ;  /* 0x000000052e147211 */ /* 0x001fc600028f0eff */
[----:B------:R-:W4:Y:S01]  /*2cf50*/  LDL.LU R46, [R1+0xa40] ;  /* 0x000a4000012e7983 */ /* 0x000f220000300800 */
[----:B-1----:R-:W-:-:S03]  /*2cf60*/  LEA R19, P5, R49, R6, 0x1 ;  /* 0x0000000631137211 */ /* 0x002fc600078a08ff */
[----:B------:R0:W-:Y:S04]  /*2cf70*/  STL [R1+0x9f0], R20 ;  /* 0x0009f01401007387 */ /* 0x0001e80000100800 */
[----:B------:R-:W4:Y:S04]  /*2cf80*/  LDL.LU R28, [R1+0x2a4] ;  /* 0x0002a400011c7983 */ /* 0x000f280000300800 */
[----:B------:R1:W-:Y:S01]  /*2cf90*/  STL [R1+0xa04], R19 ;  /* 0x000a041301007387 */ /* 0x0003e20000100800 */
[----:B0-----:R-:W-:-:S05]  /*2cfa0*/  LEA.HI.X.SX32 R20, R27, R5, 0x1, P0 ;  /* 0x000000051b147211 */ /* 0x001fca00000f0eff */
[----:B------:R0:W-:Y:S01]  /*2cfb0*/  STL [R1+0x9f8], R20 ;  /* 0x0009f81401007387 */ /* 0x0001e20000100800 */
[----:B-1----:R-:W-:-:S05]  /*2cfc0*/  LEA R19, P0, R30, R6, 0x1 ;  /* 0x000000061e137211 */ /* 0x002fca00078008ff */
[----:B------:R1:W-:Y:S01]  /*2cfd0*/  STL [R1+0xa0c], R19 ;  /* 0x000a0c1301007387 */ /* 0x0003e20000100800 */
[----:B0-----:R-:W-:-:S03]  /*2cfe0*/  LEA.HI.X.SX32 R20, R49, R5, 0x1, P5 ;  /* 0x0000000531147211 */ /* 0x001fc600028f0eff */
[----:B------:R-:W4:Y:S04]  /*2cff0*/  LDL.LU R49, [R1+0xa50] ;  /* 0x000a500001317983 */ /* 0x000f280000300800 */
[----:B------:R0:W-:Y:S04]  /*2d000*/  STL [R1+0xa00], R20 ;  /* 0x000a001401007387 */ /* 0x0001e80000100800 */
[----:B------:R-:W4:Y:S01]  /*2d010*/  LDL.LU R27, [R1+0x2b0] ;  /* 0x0002b000011b7983 */ /* 0x000f220000300800 */
[----:B-1----:R-:W-:Y:S02]  /*2d020*/  LEA R19, P5, R52, R6, 0x1 ;  /* 0x0000000634137211 */ /* 0x002fe400078a08ff */
[----:B0-----:R-:W-:-:S03]  /*2d030*/  LEA.HI.X.SX32 R20, R30, R5, 0x1, P0 ;  /* 0x000000051e147211 */ /* 0x001fc600000f0eff */
        /* <DEDUP_REMOVED lines=11> */
[----:B------:R-:W-:-:S03]  /*2d0f0*/  LEA.HI.X.SX32 R21, R29, R5, 0x1, P5 ;  /* 0x000000051d157211 */ /* 0x000fc600028f0eff */
[----:B------:R0:W-:Y:S01]  /*2d100*/  STL [R1+0xa18], R20 ;  /* 0x000a181401007387 */ /* 0x0001e20000100800 */
[----:B--2---:R-:W-:-:S05]  /*2d110*/  LEA R19, P0, R55, R6, 0x1 ;  /* 0x0000000637137211 */ /* 0x004fca00078008ff */
[----:B------:R3:W-:Y:S01]  /*2d120*/  STL [R1+0xa2c], R19 ;  /* 0x000a2c1301007387 */ /* 0x0007e20000100800 */
[----:B0-----:R-:W-:-:S03]  /*2d130*/  LEA.HI.X.SX32 R20, R55, R5, 0x1, P0 ;  /* 0x0000000537147211 */ /* 0x001fc600000f0eff */
[----:B------:R-:W-:Y:S04]  /*2d140*/  STL [R1+0xa20], R21 ;  /* 0x000a201501007387 */ /* 0x000fe80000100800 */
[----:B------:R-:W2:Y:S01]  /*2d150*/  LDL.LU R55, [R1+0xa70] ;  /* 0x000a700001377983 */ /* 0x000ea20000300800 */
[----:B---3--:R-:W-:-:S05]  /*2d160*/  LEA R19, P5, R25, R6, 0x1 ;  /* 0x0000000619137211 */ /* 0x008fca00078a08ff */
[----:B------:R0:W-:Y:S04]  /*2d170*/  STL [R1+0xa34], R19 ;  /* 0x000a341301007387 */ /* 0x0001e80000100800 */
[----:B------:R1:W-:Y:S01]  /*2d180*/  STL [R1+0xa28], R20 ;  /* 0x000a281401007387 */ /* 0x0003e20000100800 */
[----:B0-----:R-:W-:Y:S02]  /*2d190*/  LEA R19, P0, R4, R6, 0x1 ;  /* 0x0000000604137211 */ /* 0x001fe400078008ff */
[----:B-1----:R-:W-:-:S03]  /*2d1a0*/  LEA.HI.X.SX32 R20, R25, R5, 0x1, P5 ;  /* 0x0000000519147211 */ /* 0x002fc600028f0eff */
[----:B------:R4:W-:Y:S04]  /*2d1b0*/  STL [R1+0xa3c], R19 ;  /* 0x000a3c1301007387 */ /* 0x0009e80000100800 */
[----:B------:R-:W3:Y:S01]  /*2d1c0*/  LDL.LU R25, [R1+0x2b4] ;  /* 0x0002b40001197983 */ /* 0x000ee20000300800 */
[----:B----4-:R-:W-:-:S03]  /*2d1d0*/  LEA R19, P5, R24, R6, 0x1 ;  /* 0x0000000618137211 */ /* 0x010fc600078a08ff */
[----:B------:R0:W-:Y:S04]  /*2d1e0*/  STL [R1+0xa30], R20 ;  /* 0x000a301401007387 */ /* 0x0001e80000100800 */
[----:B------:R1:W-:Y:S01]  /*2d1f0*/  STL [R1+0xa44], R19 ;  /* 0x000a441301007387 */ /* 0x0003e20000100800 */
[----:B0-----:R-:W-:-:S03]  /*2d200*/  LEA.HI.X.SX32 R20, R4, R5, 0x1, P0 ;  /* 0x0000000504147211 */ /* 0x001fc600000f0eff */
[----:B------:R-:W4:Y:S01]  /*2d210*/  LDL.LU R4, [R1+0xa80] ;  /* 0x000a800001047983 */ /* 0x000f220000300800 */
[----:B-1----:R-:W-:-:S03]  /*2d220*/  LEA R19, P0, R2, R6, 0x1 ;  /* 0x0000000602137211 */ /* 0x002fc600078008ff */
        /* <DEDUP_REMOVED lines=19> */
[-C--:B------:R-:W-:Y:S02]  /*2d360*/  LEA.HI.X.SX32 R21, R27, R5.reuse, 0x1, P5 ;  /* 0x000000051b157211 */ /* 0x080fe400028f0eff */
[C---:B-1----:R-:W-:Y:S01]  /*2d370*/  LEA R19, P0, R84.reuse, R6, 0x1 ;  /* 0x0000000654137211 */ /* 0x042fe200078008ff */
[----:B------:R-:W-:Y:S04]  /*2d380*/  STL [R1+0xa58], R20 ;  /* 0x000a581401007387 */ /* 0x000fe80000100800 */
[----:B------:R-:W4:Y:S04]  /*2d390*/  LDL.LU R29, [R1+0x2f0] ;  /* 0x0002f000011d7983 */ /* 0x000f280000300800 */
[----:B------:R0:W-:Y:S04]  /*2d3a0*/  STL [R1+0xa6c], R19 ;  /* 0x000a6c1301007387 */ /* 0x0001e80000100800 */
[----:B------:R1:W-:Y:S01]  /*2d3b0*/  STL [R1+0xa60], R21 ;  /* 0x000a601501007387 */ /* 0x0003e20000100800 */
[----:B0-----:R-:W-:-:S03]  /*2d3c0*/  LEA.HI.X.SX32 R19, R84, R5, 0x1, P0 ;  /* 0x0000000554137211 */ /* 0x001fc600000f0eff */
[----:B------:R-:W4:Y:S01]  /*2d3d0*/  LDL.LU R84, [R1+0x5dc] ;  /* 0x0005dc0001547983 */ /* 0x000f220000300800 */
[----:B------:R-:W-:-:S05]  /*2d3e0*/  LEA R20, P5, R23, R6, 0x1 ;  /* 0x0000000617147211 */ /* 0x000fca00078a08ff */
[----:B------:R0:W-:Y:S04]  /*2d3f0*/  STL [R1+0xa74], R20 ;  /* 0x000a741401007387 */ /* 0x0001e80000100800 */
[----:B------:R-:W4:Y:S01]  /*2d400*/  LDL.LU R28, [R1+0x300] ;  /* 0x00030000011c7983 */ /* 0x000f220000300800 */
[----:B-1----:R-:W-:-:S03]  /*2d410*/  LEA.HI.X.SX32 R21, R23, R5, 0x1, P5 ;  /* 0x0000000517157211 */ /* 0x002fc600028f0eff */
[----:B------:R1:W-:Y:S01]  /*2d420*/  STL [R1+0xa68], R19 ;  /* 0x000a681301007387 */ /* 0x0003e20000100800 */
[-C--:B0-----:R-:W-:Y:S02]  /*2d430*/  LEA R20, P5, R75, R6.reuse, 0x1 ;  /* 0x000000064b147211 */ /* 0x081fe400078a08ff */
[----:B-1----:R-:W-:-:S05]  /*2d440*/  LEA R19, P0, R80, R6, 0x1 ;  /* 0x0000000650137211 */ /* 0x002fca00078008ff */
[----:B------:R0:W-:Y:S04]  /*2d450*/  STL [R1+0xa7c], R19 ;  /* 0x000a7c1301007387 */ /* 0x0001e80000100800 */
[----:B------:R-:W-:Y:S01]  /*2d460*/  STL [R1+0xa70], R21 ;  /* 0x000a701501007387 */ /* 0x000fe20000100800 */
[----:B0-----:R-:W-:-:S03]  /*2d470*/  LEA.HI.X.SX32 R19, R80, R5, 0x1, P0 ;  /* 0x0000000550137211 */ /* 0x001fc600000f0eff */
[----:B------:R-:W4:Y:S04]  /*2d480*/  LDL.LU R80, [R1+0x5e8] ;  /* 0x0005e80001507983 */ /* 0x000f280000300800 */
[----:B------:R0:W-:Y:S04]  /*2d490*/  STL [R1+0xa84], R20 ;  /* 0x000a841401007387 */ /* 0x0001e80000100800 */
[----:B------:R-:W4:Y:S04]  /*2d4a0*/  LDL.LU R27, [R1+0x310] ;  /* 0x00031000011b7983 */ /* 0x000f280000300800 */
[----:B------:R3:W-:Y:S04]  /*2d4b0*/  STL [R1+0xa78], R19 ;  /* 0x000a781301007387 */ /* 0x0007e80000100800 */
[----:B------:R-:W4:Y:S01]  /*2d4c0*/  LDL.LU R23, [R1+0x2fc] ;  /* 0x0002fc0001177983 */ /* 0x000f220000300800 */
[----:B0-----:R-:W-:-:S02]  /*2d4d0*/  LEA.HI.X.SX32 R20, R75, R5, 0x1, P5 ;  /* 0x000000054b147211 */ /* 0x001fc400028f0eff */
[----:B---3--:R-:W-:-:S05]  /*2d4e0*/  LEA R19, P0, R25, R6, 0x1 ;  /* 0x0000000619137211 */ /* 0x008fca00078008ff */
[----:B------:R0:W-:Y:S04]  /*2d4f0*/  STL [R1+0xa8c], R19 ;  /* 0x000a8c1301007387 */ /* 0x0001e80000100800 */
[----:B------:R-:W3:Y:S04]  /*2d500*/  LDL.LU R75, [R1+0x5e4] ;  /* 0x0005e400014b7983 */ /* 0x000ee80000300800 */
[----:B------:R1:W-:Y:S01]  /*2d510*/  STL [R1+0xa80], R20 ;  /* 0x000a801401007387 */ /* 0x0003e20000100800 */
[----:B0-----:R-:W-:Y:S02]  /*2d520*/  LEA R19, P5, R70, R6, 0x1 ;  /* 0x0000000646137211 */ /* 0x001fe400078a08ff */
[----:B-1----:R-:W-:-:S03]  /*2d530*/  LEA.HI.X.SX32 R20, R25, R5, 0x1, P0 ;  /* 0x0000000519147211 */ /* 0x002fc600000f0eff */
[----:B------:R2:W-:Y:S04]  /*2d540*/  STL [R1+0xa94], R19 ;  /* 0x000a941301007387 */ /* 0x0005e80000100800 */
[----:B------:R0:W-:Y:S04]  /*2d550*/  STL [R1+0xa88], R20 ;  /* 0x000a881401007387 */ /* 0x0001e80000100800 */
[----:B------:R-:W3:Y:S01]  /*2d560*/  LDL.LU R25, [R1+0x308] ;  /* 0x0003080001197983 */ /* 0x000ee20000300800 */
[----:B--2---:R-:W-:-:S05]  /*2d570*/  LEA R19, P0, R24, R6, 0x1 ;  /* 0x0000000618137211 */ /* 0x004fca00078008ff */
[----:B------:R1:W-:Y:S01]  /*2d580*/  STL [R1+0xa9c], R19 ;  /* 0x000a9c1301007387 */ /* 0x0003e20000100800 */
[-C--:B0-----:R-:W-:Y:S02]  /*2d590*/  LEA.HI.X.SX32 R20, R24, R5.reuse, 0x1, P0 ;  /* 0x0000000518147211 */ /* 0x081fe400000f0eff */
[----:B-1----:R-:W-:Y:S02]  /*2d5a0*/  LEA.HI.X.SX32 R19, R70, R5, 0x1, P5 ;  /* 0x0000000546137211 */ /* 0x002fe400028f0eff */
[-C--:B------:R-:W-:Y:S01]  /*2d5b0*/  LEA R21, P5, R67, R6.reuse, 0x1 ;  /* 0x0000000643157211 */ /* 0x080fe200078a08ff */
[----:B------:R-:W2:Y:S04]  /*2d5c0*/  LDL.LU R70, [R1+0x480] ;  /* 0x0004800001467983 */ /* 0x000ea80000300800 */
[----:B------:R4:W-:Y:S04]  /*2d5d0*/  STL [R1+0xa90], R19 ;  /* 0x000a901301007387 */ /* 0x0009e80000100800 */
[----:B------:R-:W-:Y:S04]  /*2d5e0*/  STL [R1+0xaa4], R21 ;  /* 0x000aa41501007387 */ /* 0x000fe80000100800 */
[----:B------:R0:W-:Y:S04]  /*2d5f0*/  STL [R1+0xa98], R20 ;  /* 0x000a981401007387 */ /* 0x0001e80000100800 */
[----:B------:R-:W2:Y:S01]  /*2d600*/  LDL.LU R24, [R1+0x31c] ;  /* 0x00031c0001187983 */ /* 0x000ea20000300800 */
[----:B----4-:R-:W-:-:S05]  /*2d610*/  LEA R19, P0, R30, R6, 0x1 ;  /* 0x000000061e137211 */ /* 0x010fca00078008ff */
[----:B------:R1:W-:Y:S01]  /*2d620*/  STL [R1+0xaac], R19 ;  /* 0x000aac1301007387 */ /* 0x0003e20000100800 */
[-C--:B0-----:R-:W-:Y:S02]  /*2d630*/  LEA.HI.X.SX32 R20, R30, R5.reuse, 0x1, P0 ;  /* 0x000000051e147211 */ /* 0x081fe400000f0eff */
[----:B-1----:R-:W-:Y:S02]  /*2d640*/  LEA.HI.X.SX32 R19, R67, R5, 0x1, P5 ;  /* 0x0000000543137211 */ /* 0x002fe400028f0eff */
[----:B------:R-:W4:Y:S04]  /*2d650*/  LDL.LU R67, [R1+0x474] ;  /* 0x0004740001437983 */ /* 0x000f280000300800 */
[----:B------:R0:W-:Y:S01]  /*2d660*/  STL [R1+0xaa0], R19 ;  /* 0x000aa01301007387 */ /* 0x0001e20000100800 */
[----:B------:R-:W-:-:S05]  /*2d670*/  LEA R21, P5, R29, R6, 0x1 ;  /* 0x000000061d157211 */ /* 0x000fca00078a08ff */
[----:B------:R1:W-:Y:S01]  /*2d680*/  STL [R1+0xab4], R21 ;  /* 0x000ab41501007387 */ /* 0x0003e20000100800 */
[----:B0-----:R-:W-:-:S03]  /*2d690*/  LEA R19, P0, R66, R6, 0x1 ;  /* 0x0000000642137211 */ /* 0x001fc600078008ff */
[----:B------:R0:W-:Y:S04]  /*2d6a0*/  STL [R1+0xaa8], R20 ;  /* 0x000aa81401007387 */ /* 0x0001e80000100800 */
[----:B------:R0:W-:Y:S01]  /*2d6b0*/  STL [R1+0xabc], R19 ;  /* 0x000abc1301007387 */ /* 0x0001e20000100800 */
[-C--:B-1----:R-:W-:Y:S02]  /*2d6c0*/  LEA.HI.X.SX32 R21, R29, R5.reuse, 0x1, P5 ;  /* 0x000000051d157211 */ /* 0x082fe400028f0eff */
[----:B0-----:R-:W-:-:S03]  /*2d6d0*/  LEA.HI.X.SX32 R20, R66, R5, 0x1, P0 ;  /* 0x0000000542147211 */ /* 0x001fc600000f0eff */
[----:B------:R-:W-:Y:S04]  /*2d6e0*/  STL [R1+0xab0], R21 ;  /* 0x000ab01501007387 */ /* 0x000fe80000100800 */
        /* <DEDUP_REMOVED lines=10> */
[----:B0-----:R-:W-:Y:S02]  /*2d790*/  LEA R19, P5, R27, R6, 0x1 ;  /* 0x000000061b137211 */ /* 0x001fe400078a08ff */
[----:B-1----:R-:W-:-:S03]  /*2d7a0*/  LEA.HI.X.SX32 R20, R65, R5, 0x1, P0 ;  /* 0x0000000541147211 */ /* 0x002fc600000f0eff */
[----:B------:R0:W-:Y:S04]  /*2d7b0*/  STL [R1+0xad4], R19 ;  /* 0x000ad41301007387 */ /* 0x0001e80000100800 */
[----:B------:R-:W4:Y:S01]  /*2d7c0*/  LDL.LU R65, [R1+0x438] ;  /* 0x0004380001417983 */ /* 0x000f220000300800 */
[----:B0-----:R-:W-:-:S03]  /*2d7d0*/  LEA R19, P0, R23, R6, 0x1 ;  /* 0x0000000617137211 */ /* 0x001fc600078008ff */
[----:B------:R0:W-:Y:S04]  /*2d7e0*/  STL [R1+0xac8], R20 ;  /* 0x000ac81401007387 */ /* 0x0001e80000100800 */
[----:B------:R1:W-:Y:S04]  /*2d7f0*/  STL [R1+0xadc], R19 ;  /* 0x000adc1301007387 */ /* 0x0003e80000100800 */
[----:B------:R-:W4:Y:S01]  /*2d800*/  LDL.LU R28, [R1+0x35c] ;  /* 0x00035c00011c7983 */ /* 0x000f220000300800 */
[-C--:B0-----:R-:W-:Y:S02]  /*2d810*/  LEA.HI.X.SX32 R20, R23, R5.reuse, 0x1, P0 ;  /* 0x0000000517147211 */ /* 0x081fe400000f0eff */
[----:B-1----:R-:W-:-:S02]  /*2d820*/  LEA.HI.X.SX32 R19, R27, R5, 0x1, P5 ;  /* 0x000000051b137211 */ /* 0x002fc400028f0eff */
[----:B------:R-:W-:-:S03]  /*2d830*/  LEA R21, P5, R64, R6, 0x1 ;  /* 0x0000000640157211 */ /* 0x000fc600078a08ff */
[----:B------:R-:W-:Y:S04]  /*2d840*/  STL [R1+0xad0], R19 ;  /* 0x000ad01301007387 */ /* 0x000fe80000100800 */
[----:B------:R-:W-:Y:S04]  /*2d850*/  STL [R1+0xae4], R21 ;  /* 0x000ae41501007387 */ /* 0x000fe80000100800 */
[----:B------:R0:W-:Y:S02]  /*2d860*/  STL [R1+0xad8], R20 ;  /* 0x000ad81401007387 */ /* 0x0001e40000100800 */
[----:B0-----:R-:W-:-:S02]  /*2d870*/  LEA.HI.X.SX32 R20, R64, R5, 0x1, P5 ;  /* 0x0000000540147211 */ /* 0x001fc400028f0eff */
[----:B---3--:R-:W-:-:S05]  /*2d880*/  LEA R19, P0, R25, R6, 0x1 ;  /* 0x0000000619137211 */ /* 0x008fca00078008ff */
[----:B------:R0:W-:Y:S04]  /*2d890*/  STL [R1+0xaec], R19 ;  /* 0x000aec1301007387 */ /* 0x0001e80000100800 */
[----:B------:R-:W3:Y:S04]  /*2d8a0*/  LDL.LU R64, [R1+0x444] ;  /* 0x0004440001407983 */ /* 0x000ee80000300800 */
[----:B------:R1:W-:Y:S01]  /*2d8b0*/  STL [R1+0xae0], R20 ;  /* 0x000ae01401007387 */ /* 0x0003e20000100800 */
[----:B0-----:R-:W-:-:S03]  /*2d8c0*/  LEA R19, P5, R63, R6, 0x1 ;  /* 0x000000063f137211 */ /* 0x001fc600078a08ff */
[----:B------:R-:W3:Y:S04]  /*2d8d0*/  LDL.LU R27, [R1+0x368] ;  /* 0x00036800011b7983 */ /* 0x000ee80000300800 */
[----:B------:R2:W-:Y:S01]  /*2d8e0*/  STL [R1+0xaf4], R19 ;  /* 0x000af41301007387 */ /* 0x0005e20000100800 */
[----:B-1----:R-:W-:-:S05]  /*2d8f0*/  LEA.HI.X.SX32 R20, R25, R5, 0x1, P0 ;  /* 0x0000000519147211 */ /* 0x002fca00000f0eff */
[----:B------:R0:W-:Y:S04]  /*2d900*/  STL [R1+0xae8], R20 ;  /* 0x000ae81401007387 */ /* 0x0001e80000100800 */
[----:B------:R-:W3:Y:S01]  /*2d910*/  LDL.LU R25, [R1+0x354] ;  /* 0x0003540001197983 */ /* 0x000ee20000300800 */
[----:B--2---:R-:W-:Y:S02]  /*2d920*/  LEA R19, P0, R24, R6, 0x1 ;  /* 0x0000000618137211 */ /* 0x004fe400078008ff */
[----:B0-----:R-:W-:-:S03]  /*2d930*/  LEA.HI.X.SX32 R20, R63, R5, 0x1, P5 ;  /* 0x000000053f147211 */ /* 0x001fc600028f0eff */
[----:B------:R0:W-:Y:S04]  /*2d940*/  STL [R1+0xafc], R19 ;  /* 0x000afc1301007387 */ /* 0x0001e80000100800 */
[----:B------:R-:W2:Y:S01]  /*2d950*/  LDL.LU R63, [R1+0x448] ;  /* 0x00044800013f7983 */ /* 0x000ea20000300800 */
[----:B0-----:R-:W-:-:S03]  /*2d960*/  LEA R19, P5, R62, R6, 0x1 ;  /* 0x000000063e137211 */ /* 0x001fc600078a08ff */
[----:B------:R0:W-:Y:S04]  /*2d970*/  STL [R1+0xaf0], R20 ;  /* 0x000af01401007387 */ /* 0x0001e80000100800 */
[----:B------:R1:W-:Y:S04]  /*2d980*/  STL [R1+0xb04], R19 ;  /* 0x000b041301007387 */ /* 0x0003e80000100800 */
[----:B------:R-:W2:Y:S01]  /*2d990*/  LDL.LU R32, [R1+0x37c] ;  /* 0x00037c0001207983 */ /* 0x000ea20000300800 */
[----:B0-----:R-:W-:Y:S02]  /*2d9a0*/  LEA.HI.X.SX32 R20, R24, R5, 0x1, P0 ;  /* 0x0000000518147211 */ /* 0x001fe400000f0eff */
[----:B-1----:R-:W-:-:S03]  /*2d9b0*/  LEA R19, P0, R61, R6, 0x1 ;  /* 0x000000063d137211 */ /* 0x002fc600078008ff */
[----:B------:R0:W-:Y:S04]  /*2d9c0*/  STL [R1+0xaf8], R20 ;  /* 0x000af81401007387 */ /* 0x0001e80000100800 */
[----:B------:R-:W2:Y:S04]  /*2d9d0*/  LDL.LU R24, [R1+0x364] ;  /* 0x0003640001187983 */ /* 0x000ea80000300800 */
[----:B------:R-:W-:Y:S01]  /*2d9e0*/  STL [R1+0xb0c], R19 ;  /* 0x000b0c1301007387 */ /* 0x000fe20000100800 */
[----:B0-----:R-:W-:-:S03]  /*2d9f0*/  LEA.HI.X.SX32 R20, R62, R5, 0x1, P5 ;  /* 0x000000053e147211 */ /* 0x001fc600028f0eff */
[----:B------:R-:W2:Y:S04]  /*2da00*/  LDL.LU R62, [R1+0x458] ;  /* 0x00045800013e7983 */ /* 0x000ea80000300800 */
[----:B------:R0:W-:Y:S02]  /*2da10*/  STL [R1+0xb00], R20 ;  /* 0x000b001401007387 */ /* 0x0001e40000100800 */
[----:B0-----:R-:W-:Y:S02]  /*2da20*/  LEA.HI.X.SX32 R20, R61, R5, 0x1, P0 ;  /* 0x000000053d147211 */ /* 0x001fe400000f0eff */
[----:B----4-:R-:W-:-:S05]  /*2da30*/  LEA R19, P5, R30, R6, 0x1 ;  /* 0x000000061e137211 */ /* 0x010fca00078a08ff */
[----:B------:R0:W-:Y:S04]  /*2da40*/  STL [R1+0xb14], R19 ;  /* 0x000b141301007387 */ /* 0x0001e80000100800 */
[----:B------:R-:W4:Y:S04]  /*2da50*/  LDL.LU R23, [R1+0x388] ;  /* 0x0003880001177983 */ /* 0x000f280000300800 */
[----:B------:R1:W-:Y:S01]  /*2da60*/  STL [R1+0xb08], R20 ;  /* 0x000b081401007387 */ /* 0x0003e20000100800 */
[----:B0-----:R-:W-:-:S03]  /*2da70*/  LEA R19, P0, R29, R6, 0x1 ;  /* 0x000000061d137211 */ /* 0x001fc600078008ff */
[----:B------:R-:W4:Y:S04]  /*2da80*/  LDL.LU R34, [R1+0x374] ;  /* 0x0003740001227983 */ /* 0x000f280000300800 */
[----:B------:R-:W-:Y:S01]  /*2da90*/  STL [R1+0xb1c], R19 ;  /* 0x000b1c1301007387 */ /* 0x000fe20000100800 */
[----:B-1----:R-:W-:-:S03]  /*2daa0*/  LEA.HI.X.SX32 R20, R30, R5, 0x1, P5 ;  /* 0x000000051e147211 */ /* 0x002fc600028f0eff */
[----:B------:R-:W4:Y:S04]  /*2dab0*/  LDL.LU R61, [R1+0x44c] ;  /* 0x00044c00013d7983 */ /* 0x000f280000300800 */
[----:B------:R-:W4:Y:S04]  /*2dac0*/  LDL.LU R21, [R1+0x394] ;  /* 0x0003940001157983 */ /* 0x000f280000300800 */
[----:B------:R0:W-:Y:S02]  /*2dad0*/  STL [R1+0xb10], R20 ;  /* 0x000b101401007387 */ /* 0x0001e40000100800 */
[----:B0-----:R-:W-:-:S02]  /*2dae0*/  LEA.HI.X.SX32 R20, R29, R5, 0x1, P0 ;  /* 0x000000051d147211 */ /* 0x001fc400000f0eff */
[----:B------:R-:W-:-:S05]  /*2daf0*/  LEA R19, P5, R28, R6, 0x1 ;  /* 0x000000061c137211 */ /* 0x000fca00078a08ff */
[----:B------:R0:W-:Y:S04]  /*2db00*/  STL [R1+0xb24], R19 ;  /* 0x000b241301007387 */ /* 0x0001e80000100800 */
[----:B------:R-:W4:Y:S04]  /*2db10*/  LDL.LU R30, [R1+0x384] ;  /* 0x00038400011e7983 */ /* 0x000f280000300800 */
[----:B------:R1:W-:Y:S04]  /*2db20*/  STL [R1+0xb18], R20 ;  /* 0x000b181401007387 */ /* 0x0003e80000100800 */
[----:B------:R-:W4:Y:S01]  /*2db30*/  LDL.LU R31, [R1+0x454] ;  /* 0x00045400011f7983 */ /* 0x000f220000300800 */
[----:B0-----:R-:W-:-:S05]  /*2db40*/  LEA R19, P0, R59, R6, 0x1 ;  /* 0x000000063b137211 */ /* 0x001fca00078008ff */
[----:B------:R-:W-:Y:S01]  /*2db50*/  STL [R1+0xb2c], R19 ;  /* 0x000b2c1301007387 */ /* 0x000fe20000100800 */
[----:B-1----:R-:W-:-:S03]  /*2db60*/  LEA.HI.X.SX32 R20, R28, R5, 0x1, P5 ;  /* 0x000000051c147211 */ /* 0x002fc600028f0eff */
[----:B------:R-:W4:Y:S04]  /*2db70*/  LDL.LU R29, [R1+0x3a4] ;  /* 0x0003a400011d7983 */ /* 0x000f280000300800 */
[----:B------:R0:W-:Y:S04]  /*2db80*/  STL [R1+0xb20], R20 ;  /* 0x000b201401007387 */ /* 0x0001e80000100800 */
[----:B------:R-:W4:Y:S01]  /*2db90*/  LDL.LU R33, [R1+0x390] ;  /* 0x0003900001217983 */ /* 0x000f220000300800 */
[----:B0-----:R-:W-:Y:S02]  /*2dba0*/  LEA.HI.X.SX32 R20, R59, R5, 0x1, P0 ;  /* 0x000000053b147211 */ /* 0x001fe400000f0eff */
[----:B---3--:R-:W-:-:S05]  /*2dbb0*/  LEA R19, P5, R27, R6, 0x1 ;  /* 0x000000061b137211 */ /* 0x008fca00078a08ff */
[----:B------:R0:W-:Y:S04]  /*2dbc0*/  STL [R1+0xb34], R19 ;  /* 0x000b341301007387 */ /* 0x0001e80000100800 */
[----:B------:R-:W3:Y:S04]  /*2dbd0*/  LDL.LU R59, [R1+0x434] ;  /* 0x00043400013b7983 */ /* 0x000ee80000300800 */
[----:B------:R1:W-:Y:S04]  /*2dbe0*/  STL [R1+0xb28], R20 ;  /* 0x000b281401007387 */ /* 0x0003e80000100800 */
[----:B------:R-:W3:Y:S01]  /*2dbf0*/  LDL.LU R28, [R1+0x3b4] ;  /* 0x0003b400011c7983 */ /* 0x000ee20000300800 */
[----:B0-----:R-:W-:-:S02]  /*2dc00*/  LEA R19, P0, R25, R6, 0x1 ;  /* 0x0000000619137211 */ /* 0x001fc400078008ff */
[----:B-1----:R-:W-:-:S03]  /*2dc10*/  LEA.HI.X.SX32 R20, R27, R5, 0x1, P5 ;  /* 0x000000051b147211 */ /* 0x002fc600028f0eff */
[----:B------:R-:W-:Y:S04]  /*2dc20*/  STL [R1+0xb3c], R19 ;  /* 0x000b3c1301007387 */ /* 0x000fe80000100800 */
[----:B------:R-:W3:Y:S01]  /*2dc30*/  LDL.LU R27, [R1+0x3a0] ;  /* 0x0003a000011b7983 */ /* 0x000ee20000300800 */
[----:B------:R-:W-:-:S03]  /*2dc40*/  LEA.HI.X.SX32 R35, R25, R5, 0x1, P0 ;  /* 0x0000000519237211 */ /* 0x000fc600000f0eff */
[----:B------:R0:W-:Y:S04]  /*2dc50*/  STL [R1+0xb30], R20 ;  /* 0x000b301401007387 */ /* 0x0001e80000100800 */
[----:B0-----:R-:W3:Y:S01]  /*2dc60*/  LDL.LU R20, [R1+0x430] ;  /* 0x0004300001147983 */ /* 0x001ee20000300800 */
[----:B--2---:R-:W-:-:S05]  /*2dc70*/  LEA R19, P5, R32, R6, 0x1 ;  /* 0x0000000620137211 */ /* 0x004fca00078a08ff */
[----:B------:R0:W-:Y:S04]  /*2dc80*/  STL [R1+0xb44], R19 ;  /* 0x000b441301007387 */ /* 0x0001e80000100800 */
[----:B------:R-:W2:Y:S01]  /*2dc90*/  LDL.LU R25, [R1+0x3c0] ;  /* 0x0003c00001197983 */ /* 0x000ea20000300800 */
[----:B0-----:R-:W-:-:S03]  /*2dca0*/  LEA R19, P0, R24, R6, 0x1 ;  /* 0x0000000618137211 */ /* 0x001fc600078008ff */
[----:B------:R-:W-:Y:S04]  /*2dcb0*/  STL [R1+0xb38], R35 ;  /* 0x000b382301007387 */ /* 0x000fe80000100800 */
[----:B------:R0:W-:Y:S01]  /*2dcc0*/  STL [R1+0xb4c], R19 ;  /* 0x000b4c1301007387 */ /* 0x0001e20000100800 */
[-C--:B------:R-:W-:Y:S02]  /*2dcd0*/  LEA.HI.X.SX32 R24, R24, R5.reuse, 0x1, P0 ;  /* 0x0000000518187211 */ /* 0x080fe400000f0eff */
[----:B0-----:R-:W-:Y:S02]  /*2dce0*/  LEA.HI.X.SX32 R19, R32, R5, 0x1, P5 ;  /* 0x0000000520137211 */ /* 0x001fe400028f0eff */
[----:B------:R-:W2:Y:S04]  /*2dcf0*/  LDL.LU R32, [R1+0x3ac] ;  /* 0x0003ac0001207983 */ /* 0x000ea80000300800 */
[----:B------:R0:W-:Y:S01]  /*2dd00*/  STL [R1+0xb40], R19 ;  /* 0x000b401301007387 */ /* 0x0001e20000100800 */
[----:B----4-:R-:W-:-:S05]  /*2dd10*/  LEA R35, P5, R23, R6, 0x1 ;  /* 0x0000000617237211 */ /* 0x010fca00078a08ff */
[----:B------:R-:W-:Y:S04]  /*2dd20*/  STL [R1+0xb54], R35 ;  /* 0x000b542301007387 */ /* 0x000fe80000100800 */
[----:B------:R1:W-:Y:S01]  /*2dd30*/  STL [R1+0xb48], R24 ;  /* 0x000b481801007387 */ /* 0x0003e20000100800 */
[----:B0-----:R-:W-:-:S03]  /*2dd40*/  LEA R19, P0, R34, R6, 0x1 ;  /* 0x0000000622137211 */ /* 0x001fc600078008ff */
[----:B-1----:R-:W4:Y:S04]  /*2dd50*/  LDL.LU R24, [R1+0x3d0] ;  /* 0x0003d00001187983 */ /* 0x002f280000300800 */
[----:B------:R0:W-:Y:S01]  /*2dd60*/  STL [R1+0xb5c], R19 ;  /* 0x000b5c1301007387 */ /* 0x0001e20000100800 */
[-C--:B------:R-:W-:Y:S02]  /*2dd70*/  LEA.HI.X.SX32 R34, R34, R5.reuse, 0x1, P0 ;  /* 0x0000000522227211 */ /* 0x080fe400000f0eff */
[----:B0-----:R-:W-:Y:S02]  /*2dd80*/  LEA.HI.X.SX32 R19, R23, R5, 0x1, P5 ;  /* 0x0000000517137211 */ /* 0x001fe400028f0eff */
[----:B------:R-:W4:Y:S01]  /*2dd90*/  LDL.LU R23, [R1+0x3bc] ;  /* 0x0003bc0001177983 */ /* 0x000f220000300800 */
[----:B------:R-:W-:-:S03]  /*2dda0*/  LEA R35, P5, R21, R6, 0x1 ;  /* 0x0000000615237211 */ /* 0x000fc600078a08ff */
[----:B------:R0:W-:Y:S04]  /*2ddb0*/  STL [R1+0xb50], R19 ;  /* 0x000b501301007387 */ /* 0x0001e80000100800 */
[----:B------:R-:W-:Y:S04]  /*2ddc0*/  STL [R1+0xb64], R35 ;  /* 0x000b642301007387 */ /* 0x000fe80000100800 */
[----:B------:R-:W-:Y:S01]  /*2ddd0*/  STL [R1+0xb58], R34 ;  /* 0x000b582201007387 */ /* 0x000fe20000100800 */
[----:B0-----:R-:W-:Y:S02]  /*2dde0*/  LEA R19, P0, R30, R6, 0x1 ;  /* 0x000000061e137211 */ /* 0x001fe400078008ff */
[----:B------:R-:W-:-:S02]  /*2ddf0*/  SEL R60, R11, R31, !P3 ;  /* 0x0000001f0b3c7207 */ /* 0x000fc40005800000 */
[----:B------:R-:W4:Y:S04]  /*2de00*/  LDL.LU R31, [R1+0x3d8] ;  /* 0x0003d800011f7983 */ /* 0x000f280000300800 */
[----:B------:R0:W-:Y:S02]  /*2de10*/  STL [R1+0xb6c], R19 ;  /* 0x000b6c1301007387 */ /* 0x0001e40000100800 */
[-C--:B0-----:R-:W-:Y:S02]  /*2de20*/  LEA.HI.X.SX32 R19, R21, R5.reuse, 0x1, P5 ;  /* 0x0000000515137211 */ /* 0x081fe400028f0eff */
[----:B------:R-:W4:Y:S01]  /*2de30*/  LDL.LU R21, [R1+0x3cc] ;  /* 0x0003cc0001157983 */ /* 0x000f220000300800 */
[-C--:B------:R-:W-:Y:S02]  /*2de40*/  LEA R34, P5, R29, R6.reuse, 0x1 ;  /* 0x000000061d227211 */ /* 0x080fe400078a08ff */
[----:B------:R-:W-:Y:S01]  /*2de50*/  LEA.HI.X.SX32 R30, R30, R5, 0x1, P0 ;  /* 0x000000051e1e7211 */ /* 0x000fe200000f0eff */
[----:B------:R0:W-:Y:S04]  /*2de60*/  STL [R1+0xb60], R19 ;  /* 0x000b601301007387 */ /* 0x0001e80000100800 */
[----:B------:R-:W-:Y:S04]  /*2de70*/  STL [R1+0xb74], R34 ;  /* 0x000b742201007387 */ /* 0x000fe80000100800 */
[----:B------:R1:W-:Y:S01]  /*2de80*/  STL [R1+0xb68], R30 ;  /* 0x000b681e01007387 */ /* 0x0003e20000100800 */
[----:B0-----:R-:W-:-:S03]  /*2de90*/  LEA R19, P0, R33, R6, 0x1 ;  /* 0x0000000621137211 */ /* 0x001fc600078008ff */
[----:B-1----:R-:W4:Y:S01]  /*2dea0*/  LDL.LU R30, [R1+0x3e4] ;  /* 0x0003e400011e7983 */ /* 0x002f220000300800 */
[----:B------:R-:W-:-:S03]  /*2deb0*/  LEA.HI.X.SX32 R34, R29, R5, 0x1, P5 ;  /* 0x000000051d227211 */ /* 0x000fc600028f0eff */
[----:B------:R3:W-:Y:S01]  /*2dec0*/  STL [R1+0xb7c], R19 ;  /* 0x000b7c1301007387 */ /* 0x0007e20000100800 */
[----:B------:R-:W-:-:S03]  /*2ded0*/  LEA.HI.X.SX32 R33, R33, R5, 0x1, P0 ;  /* 0x0000000521217211 */ /* 0x000fc600000f0eff */
[----:B------:R-:W4:Y:S04]  /*2dee0*/  LDL.LU R29, [R1+0x3d4] ;  /* 0x0003d400011d7983 */ /* 0x000f280000300800 */
[----:B------:R-:W-:Y:S01]  /*2def0*/  STL [R1+0xb70], R34 ;  /* 0x000b702201007387 */ /* 0x000fe20000100800 */
[----:B---3--:R-:W-:-:S05]  /*2df00*/  LEA R19, P5, R28, R6, 0x1 ;  /* 0x000000061c137211 */ /* 0x008fca00078a08ff */
[----:B------:R0:W-:Y:S04]  /*2df10*/  STL [R1+0xb84], R19 ;  /* 0x000b841301007387 */ /* 0x0001e80000100800 */
[----:B------:R1:W-:Y:S01]  /*2df20*/  STL [R1+0xb78], R33 ;  /* 0x000b782101007387 */ /* 0x0003e20000100800 */
[----:B0-----:R-:W-:-:S03]  /*2df30*/  LEA R19, P0, R27, R6, 0x1 ;  /* 0x000000061b137211 */ /* 0x001fc600078008ff */
[----:B-1----:R-:W3:Y:S04]  /*2df40*/  LDL.LU R33, [R1+0x3e0] ;  /* 0x0003e00001217983 */ /* 0x002ee80000300800 */
[----:B------:R2:W-:Y:S01]  /*2df50*/  STL [R1+0xb8c], R19 ;  /* 0x000b8c1301007387 */ /* 0x0005e20000100800 */
[----:B------:R-:W-:Y:S02]  /*2df60*/  SEL R58, R11, R20, !P3 ;  /* 0x000000140b3a7207 */ /* 0x000fe40005800000 */
[----:B------:R-:W-:Y:S02]  /*2df70*/  LEA.HI.X.SX32 R20, R28, R5, 0x1, P5 ;  /* 0x000000051c147211 */ /* 0x000fe400028f0eff */
[----:B------:R-:W3:Y:S04]  /*2df80*/  LDL.LU R28, [R1+0xc8] ;  /* 0x0000c800011c7983 */ /* 0x000ee80000300800 */
[----:B------:R0:W-:Y:S01]  /*2df90*/  STL [R1+0xb80], R20 ;  /* 0x000b801401007387 */ /* 0x0001e20000100800 */
[----:B--2---:R-:W-:-:S05]  /*2dfa0*/  LEA R19, P5, R25, R6, 0x1 ;  /* 0x0000000619137211 */ /* 0x004fca00078a08ff */
[----:B------:R1:W-:Y:S01]  /*2dfb0*/  STL [R1+0xb94], R19 ;  /* 0x000b941301007387 */ /* 0x0003e20000100800 */
[----:B0-----:R-:W-:-:S03]  /*2dfc0*/  LEA.HI.X.SX32 R20, R27, R5, 0x1, P0 ;  /* 0x000000051b147211 */ /* 0x001fc600000f0eff */
[----:B------:R-:W2:Y:S04]  /*2dfd0*/  LDL.LU R27, [R1+0x3ec] ;  /* 0x0003ec00011b7983 */ /* 0x000ea80000300800 */
[----:B------:R-:W-:Y:S01]  /*2dfe0*/  STL [R1+0xb88], R20 ;  /* 0x000b881401007387 */ /* 0x000fe20000100800 */
[----:B-1----:R-:W-:-:S05]  /*2dff0*/  LEA R19, P0, R32, R6, 0x1 ;  /* 0x0000000620137211 */ /* 0x002fca00078008ff */
[----:B------:R0:W-:Y:S02]  /*2e000*/  STL [R1+0xb9c], R19 ;  /* 0x000b9c1301007387 */ /* 0x0001e40000100800 */
[-C--:B0-----:R-:W-:Y:S02]  /*2e010*/  LEA.HI.X.SX32 R19, R25, R5.reuse, 0x1, P5 ;  /* 0x0000000519137211 */ /* 0x081fe400028f0eff */
[----:B------:R-:W2:Y:S04]  /*2e020*/  LDL.LU R25, [R1+0x3dc] ;  /* 0x0003dc0001197983 */ /* 0x000ea80000300800 */
[----:B------:R-:W-:Y:S01]  /*2e030*/  STL [R1+0xb90], R19 ;  /* 0x000b901301007387 */ /* 0x000fe20000100800 */
[----:B------:R-:W-:Y:S02]  /*2e040*/  LEA.HI.X.SX32 R32, R32, R5, 0x1, P0 ;  /* 0x0000000520207211 */ /* 0x000fe400000f0eff */
[----:B----4-:R-:W-:-:S05]  /*2e050*/  LEA R20, P5, R24, R6, 0x1 ;  /* 0x0000000618147211 */ /* 0x010fca00078a08ff */
[----:B------:R0:W-:Y:S04]  /*2e060*/  STL [R1+0xba4], R20 ;  /* 0x000ba41401007387 */ /* 0x0001e80000100800 */
[----:B0-----:R-:W4:Y:S01]  /*2e070*/  LDL.LU R20, [R1+0x3f4] ;  /* 0x0003f40001147983 */ /* 0x001f220000300800 */
[----:B------:R-:W-:-:S03]  /*2e080*/  LEA R19, P0, R23, R6, 0x1 ;  /* 0x0000000617137211 */ /* 0x000fc600078008ff */
[----:B------:R-:W-:Y:S04]  /*2e090*/  STL [R1+0xb98], R32 ;  /* 0x000b982001007387 */ /* 0x000fe80000100800 */
[----:B------:R0:W-:Y:S02]  /*2e0a0*/  STL [R1+0xbac], R19 ;  /* 0x000bac1301007387 */ /* 0x0001e40000100800 */
[-C--:B0-----:R-:W-:Y:S02]  /*2e0b0*/  LEA.HI.X.SX32 R19, R24, R5.reuse, 0x1, P5 ;  /* 0x0000000518137211 */ /* 0x081fe400028f0eff */
[----:B------:R-:W4:Y:S01]  /*2e0c0*/  LDL.LU R24, [R1+0x3e8] ;  /* 0x0003e80001187983 */ /* 0x000f220000300800 */
[----:B------:R-:W-:Y:S02]  /*2e0d0*/  LEA.HI.X.SX32 R32, R23, R5, 0x1, P0 ;  /* 0x0000000517207211 */ /* 0x000fe400000f0eff */
[-C--:B------:R-:W-:Y:S01]  /*2e0e0*/  LEA R34, P5, R31, R6.reuse, 0x1 ;  /* 0x000000061f227211 */ /* 0x080fe200078a08ff */
[----:B------:R0:W-:Y:S04]  /*2e0f0*/  STL [R1+0xba0], R19 ;  /* 0x000ba01301007387 */ /* 0x0001e80000100800 */
[----:B------:R-:W-:Y:S04]  /*2e100*/  STL [R1+0xbb4], R34 ;  /* 0x000bb42201007387 */ /* 0x000fe80000100800 */
[----:B------:R-:W4:Y:S01]  /*2e110*/  LDL.LU R23, [R1+0x3fc] ;  /* 0x0003fc0001177983 */ /* 0x000f220000300800 */
[----:B0-----:R-:W-:-:S03]  /*2e120*/  LEA R19, P0, R21, R6, 0x1 ;  /* 0x0000000615137211 */ /* 0x001fc600078008ff */
[----:B------:R0:W-:Y:S01]  /*2e130*/  STL [R1+0xba8], R32 ;  /* 0x000ba82001007387 */ /* 0x0001e20000100800 */
[----:B------:R-:W-:-:S03]  /*2e140*/  LEA.HI.X.SX32 R31, R31, R5, 0x1, P5 ;  /* 0x000000051f1f7211 */ /* 0x000fc600028f0eff */
[----:B------:R-:W-:Y:S04]  /*2e150*/  STL [R1+0xbbc], R19 ;  /* 0x000bbc1301007387 */ /* 0x000fe80000100800 */
[----:B0-----:R-:W4:Y:S04]  /*2e160*/  LDL.LU R32, [R1+0x3f0] ;  /* 0x0003f00001207983 */ /* 0x001f280000300800 */
[----:B------:R0:W-:Y:S04]  /*2e170*/  STL [R1+0xbb0], R31 ;  /* 0x000bb01f01007387 */ /* 0x0001e80000100800 */
[----:B0-----:R-:W4:Y:S01]  /*2e180*/  LDL.LU R31, [R1+0x404] ;  /* 0x00040400011f7983 */ /* 0x001f220000300800 */
[----:B------:R-:W-:-:S02]  /*2e190*/  LEA R19, P5, R30, R6, 0x1 ;  /* 0x000000061e137211 */ /* 0x000fc400078a08ff */
[----:B------:R-:W-:-:S03]  /*2e1a0*/  LEA.HI.X.SX32 R21, R21, R5, 0x1, P0 ;  /* 0x0000000515157211 */ /* 0x000fc600000f0eff */
[----:B------:R0:W-:Y:S01]  /*2e1b0*/  STL [R1+0xbc4], R19 ;  /* 0x000bc41301007387 */ /* 0x0001e20000100800 */
[----:B------:R-:W-:-:S03]  /*2e1c0*/  LEA.HI.X.SX32 R30, R30, R5, 0x1, P5 ;  /* 0x000000051e1e7211 */ /* 0x000fc600028f0eff */
[----:B------:R1:W-:Y:S01]  /*2e1d0*/  STL [R1+0xbb8], R21 ;  /* 0x000bb81501007387 */ /* 0x0003e20000100800 */
[----:B0-----:R-:W-:-:S03]  /*2e1e0*/  LEA R19, P0, R29, R6, 0x1 ;  /* 0x000000061d137211 */ /* 0x001fc600078008ff */
[----:B-1----:R-:W4:Y:S04]  /*2e1f0*/  LDL.LU R21, [R1+0x3f8] ;  /* 0x0003f80001157983 */ /* 0x002f280000300800 */
[----:B------:R-:W-:Y:S04]  /*2e200*/  STL [R1+0xbcc], R19 ;  /* 0x000bcc1301007387 */ /* 0x000fe80000100800 */
[----:B------:R0:W-:Y:S01]  /*2e210*/  STL [R1+0xbc0], R30 ;  /* 0x000bc01e01007387 */ /* 0x0001e20000100800 */
[----:B------:R-:W-:-:S03]  /*2e220*/  LEA.HI.X.SX32 R29, R29, R5, 0x1, P0 ;  /* 0x000000051d1d7211 */ /* 0x000fc600000f0eff */
[----:B0-----:R-:W4:Y:S01]  /*2e230*/  LDL.LU R30, [R1+0x40c] ;  /* 0x00040c00011e7983 */ /* 0x001f220000300800 */
[----:B---3--:R-:W-:-:S05]  /*2e240*/  LEA R19, P5, R33, R6, 0x1 ;  /* 0x0000000621137211 */ /* 0x008fca00078a08ff */
[----:B------:R0:W-:Y:S04]  /*2e250*/  STL [R1+0xbd4], R19 ;  /* 0x000bd41301007387 */ /* 0x0001e80000100800 */
[----:B------:R1:W-:Y:S01]  /*2e260*/  STL [R1+0xbc8], R29 ;  /* 0x000bc81d01007387 */ /* 0x0003e20000100800 */
[----:B0-----:R-:W-:-:S03]  /*2e270*/  LEA R19, P0, R28, R6, 0x1 ;  /* 0x000000061c137211 */ /* 0x001fc600078008ff */
[----:B-1----:R-:W3:Y:S04]  /*2e280*/  LDL.LU R29, [R1+0x400] ;  /* 0x00040000011d7983 */ /* 0x002ee80000300800 */
[----:B------:R0:W-:Y:S02]  /*2e290*/  STL [R1+0xbdc], R19 ;  /* 0x000bdc1301007387 */ /* 0x0001e40000100800 */
[-C--:B0-----:R-:W-:Y:S02]  /*2e2a0*/  LEA.HI.X.SX32 R19, R33, R5.reuse, 0x1, P5 ;  /* 0x0000000521137211 */ /* 0x081fe400028f0eff */
[-C--:B--2---:R-:W-:Y:S02]  /*2e2b0*/  LEA R34, P5, R27, R6.reuse, 0x1 ;  /* 0x000000061b227211 */ /* 0x084fe400078a08ff */
[----:B------:R-:W-:Y:S01]  /*2e2c0*/  LEA.HI.X.SX32 R33, R28, R5, 0x1, P0 ;  /* 0x000000051c217211 */ /* 0x000fe200000f0eff */
[----:B------:R0:W-:Y:S04]  /*2e2d0*/  STL [R1+0xbd0], R19 ;  /* 0x000bd01301007387 */ /* 0x0001e80000100800 */
[----:B------:R-:W-:Y:S04]  /*2e2e0*/  STL [R1+0xbe4], R34 ;  /* 0x000be42201007387 */ /* 0x000fe80000100800 */
[----:B------:R-:W2:Y:S04]  /*2e2f0*/  LDL.LU R28, [R1+0x414] ;  /* 0x00041400011c7983 */ /* 0x000ea80000300800 */
[----:B------:R1:W-:Y:S01]  /*2e300*/  STL [R1+0xbd8], R33 ;  /* 0x000bd82101007387 */ /* 0x0003e20000100800 */
[----:B0-----:R-:W-:-:S05]  /*2e310*/  LEA R19, P0, R25, R6, 0x1 ;  /* 0x0000000619137211 */ /* 0x001fca00078008ff */
[----:B------:R0:W-:Y:S01]  /*2e320*/  STL [R1+0xbec], R19 ;  /* 0x000bec1301007387 */ /* 0x0001e20000100800 */
[-C--:B-1----:R-:W-:Y:S02]  /*2e330*/  LEA.HI.X.SX32 R33, R25, R5.reuse, 0x1, P0 ;  /* 0x0000000519217211 */ /* 0x082fe400000f0eff */
[----:B0-----:R-:W-:Y:S02]  /*2e340*/  LEA.HI.X.SX32 R19, R27, R5, 0x1, P5 ;  /* 0x000000051b137211 */ /* 0x001fe400028f0eff */
[----:B------:R-:W2:Y:S04]  /*2e350*/  LDL.LU R27, [R1+0x408] ;  /* 0x00040800011b7983 */ /* 0x000ea80000300800 */
[----:B------:R0:W-:Y:S01]  /*2e360*/  STL [R1+0xbe0], R19 ;  /* 0x000be01301007387 */ /* 0x0001e20000100800 */
[----:B----4-:R-:W-:-:S05]  /*2e370*/  LEA R34, P5, R20, R6, 0x1 ;  /* 0x0000000614227211 */ /* 0x010fca00078a08ff */
[----:B------:R-:W-:Y:S04]  /*2e380*/  STL [R1+0xbf4], R34 ;  /* 0x000bf42201007387 */ /* 0x000fe80000100800 */
[----:B------:R-:W4:Y:S04]  /*2e390*/  LDL.LU R25, [R1+0x41c] ;  /* 0x00041c0001197983 */ /* 0x000f280000300800 */
[----:B------:R1:W-:Y:S01]  /*2e3a0*/  STL [R1+0xbe8], R33 ;  /* 0x000be82101007387 */ /* 0x0003e20000100800 */
[----:B0-----:R-:W-:Y:S02]  /*2e3b0*/  LEA R19, P0, R24, R6, 0x1 ;  /* 0x0000000618137211 */ /* 0x001fe400078008ff */
[----:B-1----:R-:W-:-:S03]  /*2e3c0*/  LEA.HI.X.SX32 R33, R20, R5, 0x1, P5 ;  /* 0x0000000514217211 */ /* 0x002fc600028f0eff */
[----:B------:R0:W-:Y:S01]  /*2e3d0*/  STL [R1+0xbfc], R19 ;  /* 0x000bfc1301007387 */ /* 0x0001e20000100800 */
[----:B------:R-:W-:-:S03]  /*2e3e0*/  LEA.HI.X.SX32 R20, R24, R5, 0x1, P0 ;  /* 0x0000000518147211 */ /* 0x000fc600000f0eff */
[----:B------:R-:W-:Y:S04]  /*2e3f0*/  STL [R1+0xbf0], R33 ;  /* 0x000bf02101007387 */ /* 0x000fe80000100800 */
[----:B------:R-:W4:Y:S01]  /*2e400*/  LDL.LU R24, [R1+0x410] ;  /* 0x0004100001187983 */ /* 0x000f220000300800 */
[----:B0-----:R-:W-:-:S05]  /*2e410*/  LEA R19, P5, R23, R6, 0x1 ;  /* 0x0000000617137211 */ /* 0x001fca00078a08ff */
[----:B------:R0:W-:Y:S04]  /*2e420*/  STL [R1+0xc04], R19 ;  /* 0x000c041301007387 */ /* 0x0001e80000100800 */
[----:B------:R1:W-:Y:S01]  /*2e430*/  STL [R1+0xbf8], R20 ;  /* 0x000bf81401007387 */ /* 0x0003e20000100800 */
[----:B0-----:R-:W-:Y:S02]  /*2e440*/  LEA R19, P0, R32, R6, 0x1 ;  /* 0x0000000620137211 */ /* 0x001fe400078008ff */
[----:B-1----:R-:W-:-:S03]  /*2e450*/  LEA.HI.X.SX32 R20, R23, R5, 0x1, P5 ;  /* 0x0000000517147211 */ /* 0x002fc600028f0eff */
[----:B------:R0:W-:Y:S04]  /*2e460*/  STL [R1+0xc0c], R19 ;  /* 0x000c0c1301007387 */ /* 0x0001e80000100800 */
[----:B------:R-:W4:Y:S01]  /*2e470*/  LDL.LU R23, [R1+0x424] ;  /* 0x0004240001177983 */ /* 0x000f220000300800 */
[----:B0-----:R-:W-:-:S03]  /*2e480*/  LEA R19, P5, R31, R6, 0x1 ;  /* 0x000000061f137211 */ /* 0x001fc600078a08ff */
[----:B------:R-:W-:Y:S04]  /*2e490*/  STL [R1+0xc00], R20 ;  /* 0x000c001401007387 */ /* 0x000fe80000100800 */
[----:B------:R0:W-:Y:S04]  /*2e4a0*/  STL [R1+0xc14], R19 ;  /* 0x000c141301007387 */ /* 0x0001e80000100800 */
[----:B0-----:R-:W4:Y:S01]  /*2e4b0*/  LDL.LU R19, [R1+0x418] ;  /* 0x0004180001137983 */ /* 0x001f220000300800 */
[-C--:B------:R-:W-:Y:S02]  /*2e4c0*/  LEA.HI.X.SX32 R32, R32, R5.reuse, 0x1, P0 ;  /* 0x0000000520207211 */ /* 0x080fe400000f0eff */
[----:B------:R-:W-:-:S02]  /*2e4d0*/  LEA.HI.X.SX32 R31, R31, R5, 0x1, P5 ;  /* 0x000000051f1f7211 */ /* 0x000fc400028f0eff */
[C---:B------:R-:W-:Y:S01]  /*2e4e0*/  LEA R20, P0, R21.reuse, R6, 0x1 ;  /* 0x0000000615147211 */ /* 0x040fe200078008ff */
[----:B------:R-:W-:Y:S04]  /*2e4f0*/  STL [R1+0xc08], R32 ;  /* 0x000c082001007387 */ /* 0x000fe80000100800 */
[----:B------:R0:W-:Y:S01]  /*2e500*/  STL [R1+0xc1c], R20 ;  /* 0x000c1c1401007387 */ /* 0x0001e20000100800 */
[----:B------:R-:W-:-:S03]  /*2e510*/  LEA.HI.X.SX32 R21, R21, R5, 0x1, P0 ;  /* 0x0000000515157211 */ /* 0x000fc600000f0eff */
[----:B------:R-:W-:Y:S04]  /*2e520*/  STL [R1+0xc10], R31 ;  /* 0x000c101f01007387 */ /* 0x000fe80000100800 */
[----:B------:R-:W4:Y:S01]  /*2e530*/  LDL.LU R34, [R1+0x42c] ;  /* 0x00042c0001227983 */ /* 0x000f220000300800 */
[----:B0-----:R-:W-:-:S05]  /*2e540*/  LEA R20, P5, R30, R6, 0x1 ;  /* 0x000000061e147211 */ /* 0x001fca00078a08ff */
[----:B------:R-:W-:Y:S04]  /*2e550*/  STL [R1+0xc24], R20 ;  /* 0x000c241401007387 */ /* 0x000fe80000100800 */
[----:B------:R0:W-:Y:S04]  /*2e560*/  STL [R1+0xc18], R21 ;  /* 0x000c181501007387 */ /* 0x0001e80000100800 */
[----:B------:R-:W4:Y:S01]  /*2e570*/  LDL.LU R33, [R1+0x420] ;  /* 0x0004200001217983 */ /* 0x000f220000300800 */
[----:B0-----:R-:W-:Y:S02]  /*2e580*/  LEA.HI.X.SX32 R21, R30, R5, 0x1, P5 ;  /* 0x000000051e157211 */ /* 0x001fe400028f0eff */
[----:B---3--:R-:W-:-:S05]  /*2e590*/  LEA R20, P0, R29, R6, 0x1 ;  /* 0x000000061d147211 */ /* 0x008fca00078008ff */
[----:B------:R0:W-:Y:S04]  /*2e5a0*/  STL [R1+0xc2c], R20 ;  /* 0x000c2c1401007387 */ /* 0x0001e80000100800 */
[----:B0-----:R-:W3:Y:S04]  /*2e5b0*/  LDL.LU R20, [R1+0x440] ;  /* 0x0004400001147983 */ /* 0x001ee80000300800 */
[----:B------:R0:W-:Y:S04]  /*2e5c0*/  STL [R1+0xc20], R21 ;  /* 0x000c201501007387 */ /* 0x0001e80000100800 */
[----:B------:R-:W3:Y:S01]  /*2e5d0*/  LDL.LU R32, [R1+0x428] ;  /* 0x0004280001207983 */ /* 0x000ee20000300800 */
[----:B--2---:R-:W-:-:S02]  /*2e5e0*/  LEA R30, P5, R28, R6, 0x1 ;  /* 0x000000061c1e7211 */ /* 0x004fc400078a08ff */
[----:B0-----:R-:W-:-:S03]  /*2e5f0*/  LEA.HI.X.SX32 R21, R29, R5, 0x1, P0 ;  /* 0x000000051d157211 */ /* 0x001fc600000f0eff */
[----:B------:R-:W-:Y:S04]  /*2e600*/  STL [R1+0xc34], R30 ;  /* 0x000c341e01007387 */ /* 0x000fe80000100800 */
[----:B------:R-:W2:Y:S04]  /*2e610*/  LDL.LU R31, [R1+0x45c] ;  /* 0x00045c00011f7983 */ /* 0x000ea80000300800 */
[----:B------:R0:W-:Y:S01]  /*2e620*/  STL [R1+0xc28], R21 ;  /* 0x000c281501007387 */ /* 0x0001e20000100800 */
[----:B------:R-:W-:-:S03]  /*2e630*/  LEA.HI.X.SX32 R28, R28, R5, 0x1, P5 ;  /* 0x000000051c1c7211 */ /* 0x000fc600028f0eff */
[----:B0-----:R-:W2:Y:S01]  /*2e640*/  LDL.LU R21, [R1+0x43c] ;  /* 0x00043c0001157983 */ /* 0x001ea20000300800 */
[----:B------:R-:W-:-:S05]  /*2e650*/  LEA R29, P0, R27, R6, 0x1 ;  /* 0x000000061b1d7211 */ /* 0x000fca00078008ff */
[----:B------:R-:W-:Y:S04]  /*2e660*/  STL [R1+0xc3c], R29 ;  /* 0x000c3c1d01007387 */ /* 0x000fe80000100800 */
[----:B------:R-:W2:Y:S04]  /*2e670*/  LDL.LU R30, [R1+0x464] ;  /* 0x00046400011e7983 */ /* 0x000ea80000300800 */
[----:B------:R0:W-:Y:S02]  /*2e680*/  STL [R1+0xc30], R28 ;  /* 0x000c301c01007387 */ /* 0x0001e40000100800 */
[----:B0-----:R-:W-:-:S02]  /*2e690*/  LEA.HI.X.SX32 R28, R27, R5, 0x1, P0 ;  /* 0x000000051b1c7211 */ /* 0x001fc400000f0eff */
[----:B----4-:R-:W-:-:S05]  /*2e6a0*/  LEA R29, P5, R25, R6, 0x1 ;  /* 0x00000006191d7211 */ /* 0x010fca00078a08ff */
[----:B------:R0:W-:Y:S04]  /*2e6b0*/  STL [R1+0xc44], R29 ;  /* 0x000c441d01007387 */ /* 0x0001e80000100800 */
[----:B0-----:R-:W4:Y:S04]  /*2e6c0*/  LDL.LU R29, [R1+0x450] ;  /* 0x00045000011d7983 */ /* 0x001f280000300800 */
[----:B------:R0:W-:Y:S01]  /*2e6d0*/  STL [R1+0xc38], R28 ;  /* 0x000c381c01007387 */ /* 0x0001e20000100800 */
[----:B------:R-:W-:-:S03]  /*2e6e0*/  LEA R27, P0, R24, R6, 0x1 ;  /* 0x00000006181b7211 */ /* 0x000fc600078008ff */
[----:B0-----:R-:W4:Y:S01]  /*2e6f0*/  LDL.LU R28, [R1+0x46c] ;  /* 0x00046c00011c7983 */ /* 0x001f220000300800 */
[----:B------:R-:W-:-:S03]  /*2e700*/  LEA.HI.X.SX32 R25, R25, R5, 0x1, P5 ;  /* 0x0000000519197211 */ /* 0x000fc600028f0eff */
[----:B------:R0:W-:Y:S04]  /*2e710*/  STL [R1+0xc4c], R27 ;  /* 0x000c4c1b01007387 */ /* 0x0001e80000100800 */
[----:B0-----:R-:W4:Y:S04]  /*2e720*/  LDL.LU R27, [R1+0x460] ;  /* 0x00046000011b7983 */ /* 0x001f280000300800 */
[----:B------:R0:W-:Y:S01]  /*2e730*/  STL [R1+0xc40], R25 ;  /* 0x000c401901007387 */ /* 0x0001e20000100800 */
[----:B------:R-:W-:Y:S02]  /*2e740*/  LEA R35, P5, R23, R6, 0x1 ;  /* 0x0000000617237211 */ /* 0x000fe400078a08ff */
[----:B0-----:R-:W-:-:S02]  /*2e750*/  LEA.HI.X.SX32 R25, R24, R5, 0x1, P0 ;  /* 0x0000000518197211 */ /* 0x001fc400000f0eff */
[----:B------:R-:W4:Y:S04]  /*2e760*/  LDL.LU R24, [R1+0x478] ;  /* 0x0004780001187983 */ /* 0x000f280000300800 */
[----:B------:R0:W-:Y:S04]  /*2e770*/  STL [R1+0xc54], R35 ;  /* 0x000c542301007387 */ /* 0x0001e80000100800 */
[----:B------:R1:W-:Y:S01]  /*2e780*/  STL [R1+0xc48], R25 ;  /* 0x000c481901007387 */ /* 0x0003e20000100800 */
[----:B0-----:R-:W-:-:S03]  /*2e790*/  LEA R35, P0, R19, R6, 0x1 ;  /* 0x0000000613237211 */ /* 0x001fc600078008ff */
[----:B-1----:R-:W4:Y:S04]  /*2e7a0*/  LDL.LU R25, [R1+0x468] ;  /* 0x0004680001197983 */ /* 0x002f280000300800 */
[----:B------:R0:W-:Y:S02]  /*2e7b0*/  STL [R1+0xc5c], R35 ;  /* 0x000c5c2301007387 */ /* 0x0001e40000100800 */
[-C--:B0-----:R-:W-:Y:S02]  /*2e7c0*/  LEA.HI.X.SX32 R35, R23, R5.reuse, 0x1, P5 ;  /* 0x0000000517237211 */ /* 0x081fe400028f0eff */
[----:B------:R-:W4:Y:S01]  /*2e7d0*/  LDL.LU R23, [R1+0x5e0] ;  /* 0x0005e00001177983 */ /* 0x000f220000300800 */
[----:B------:R-:W-:-:S03]  /*2e7e0*/  LEA.HI.X.SX32 R19, R19, R5, 0x1, P0 ;  /* 0x0000000513137211 */ /* 0x000fc600000f0eff */
[----:B------:R0:W-:Y:S02]  /*2e7f0*/  STL [R1+0xc50], R35 ;  /* 0x000c502301007387 */ /* 0x0001e40000100800 */
[----:B0-----:R-:W-:-:S05]  /*2e800*/  LEA R35, P5, R34, R6, 0x1 ;  /* 0x0000000622237211 */ /* 0x001fca00078a08ff */
[----:B------:R0:W-:Y:S01]  /*2e810*/  STL [R1+0xc64], R35 ;  /* 0x000c642301007387 */ /* 0x0001e20000100800 */
[----:B------:R-:W-:-:S03]  /*2e820*/  LEA.HI.X.SX32 R34, R34, R5, 0x1, P5 ;  /* 0x0000000522227211 */ /* 0x000fc600028f0eff */
[----:B0-----:R-:W4:Y:S04]  /*2e830*/  LDL.LU R35, [R1+0x1d8c] ;  /* 0x001d8c0001237983 */ /* 0x001f280000300800 */
[----:B------:R0:W-:Y:S02]  /*2e840*/  STL [R1+0xc58], R19 ;  /* 0x000c581301007387 */ /* 0x0001e40000100800 */
[----:B0-----:R-:W-:-:S05]  /*2e850*/  LEA R19, P0, R33, R6, 0x1 ;  /* 0x0000000621137211 */ /* 0x001fca00078008ff */
[----:B------:R0:W-:Y:S01]  /*2e860*/  STL [R1+0xc6c], R19 ;  /* 0x000c6c1301007387 */ /* 0x0001e20000100800 */
[----:B------:R-:W-:-:S03]  /*2e870*/  LEA.HI.X.SX32 R33, R33, R5, 0x1, P0 ;  /* 0x0000000521217211 */ /* 0x000fc600000f0eff */
[----:B0-----:R-:W4:Y:S04]  /*2e880*/  LDL.LU R19, [R1+0x1d88] ;  /* 0x001d880001137983 */ /* 0x001f280000300800 */
[----:B------:R3:W-:Y:S02]  /*2e890*/  STL [R1+0xc60], R34 ;  /* 0x000c602201007387 */ /* 0x0007e40000100800 */
[----:B---3--:R-:W-:-:S05]  /*2e8a0*/  LEA R34, P5, R20, R6, 0x1 ;  /* 0x0000000614227211 */ /* 0x008fca00078a08ff */
[----:B------:R0:W-:Y:S01]  /*2e8b0*/  STL [R1+0xc74], R34 ;  /* 0x000c742201007387 */ /* 0x0001e20000100800 */
[----:B------:R-:W-:-:S03]  /*2e8c0*/  LEA.HI.X.SX32 R20, R20, R5, 0x1, P5 ;  /* 0x0000000514147211 */ /* 0x000fc600028f0eff */
[----:B0-----:R-:W3:Y:S04]  /*2e8d0*/  LDL.LU R34, [R1+0x1d84] ;  /* 0x001d840001227983 */ /* 0x001ee80000300800 */
[----:B------:R0:W-:Y:S02]  /*2e8e0*/  STL [R1+0xc68], R33 ;  /* 0x000c682101007387 */ /* 0x0001e40000100800 */
[----:B0-----:R-:W-:-:S05]  /*2e8f0*/  LEA R33, P0, R32, R6, 0x1 ;  /* 0x0000000620217211 */ /* 0x001fca00078008ff */
[----:B------:R0:W-:Y:S01]  /*2e900*/  STL [R1+0xc7c], R33 ;  /* 0x000c7c2101007387 */ /* 0x0001e20000100800 */
[----:B------:R-:W-:-:S03]  /*2e910*/  LEA.HI.X.SX32 R32, R32, R5, 0x1, P0 ;  /* 0x0000000520207211 */ /* 0x000fc600000f0eff */
[----:B0-----:R-:W3:Y:S04]  /*2e920*/  LDL.LU R33, [R1+0x1d80] ;  /* 0x001d800001217983 */ /* 0x001ee80000300800 */
[----:B------:R2:W-:Y:S02]  /*2e930*/  STL [R1+0xc70], R20 ;  /* 0x000c701401007387 */ /* 0x0005e40000100800 */
[----:B--2---:R-:W-:-:S05]  /*2e940*/  LEA R20, P5, R31, R6, 0x1 ;  /* 0x000000061f147211 */ /* 0x004fca00078a08ff */
[----:B------:R0:W-:Y:S01]  /*2e950*/  STL [R1+0xc84], R20 ;  /* 0x000c841401007387 */ /* 0x0001e20000100800 */
[----:B------:R-:W-:-:S03]  /*2e960*/  LEA.HI.X.SX32 R31, R31, R5, 0x1, P5 ;  /* 0x000000051f1f7211 */ /* 0x000fc600028f0eff */
[----:B0-----:R-:W2:Y:S04]  /*2e970*/  LDL.LU R20, [R1+0x1d7c] ;  /* 0x001d7c0001147983 */ /* 0x001ea80000300800 */
[----:B------:R0:W-:Y:S02]  /*2e980*/  STL [R1+0xc78], R32 ;  /* 0x000c782001007387 */ /* 0x0001e40000100800 */
[----:B0-----:R-:W-:-:S05]  /*2e990*/  LEA R32, P0, R21, R6, 0x1 ;  /* 0x0000000615207211 */ /* 0x001fca00078008ff */
        /* <DEDUP_REMOVED lines=9> */
[----:B----4-:R-:W-:-:S05]  /*2ea30*/  LEA R21, P0, R29, R6, 0x1 ;  /* 0x000000061d157211 */ /* 0x010fca00078008ff */
[----:B------:R0:W-:Y:S01]  /*2ea40*/  STL [R1+0xc9c], R21 ;  /* 0x000c9c1501007387 */ /* 0x0001e20000100800 */
[----:B------:R-:W-:-:S03]  /*2ea50*/  LEA.HI.X.SX32 R29, R29, R5, 0x1, P0 ;  /* 0x000000051d1d7211 */ /* 0x000fc600000f0eff */
[----:B0-----:R-:W4:Y:S04]  /*2ea60*/  LDL.LU R21, [R1+0x1d70] ;  /* 0x001d700001157983 */ /* 0x001f280000300800 */
        /* <DEDUP_REMOVED lines=17> */
[----:B------:R0:W-:Y:S04]  /*2eb80*/  STL [R1+0xcbc], R27 ;  /* 0x000cbc1b01007387 */ /* 0x0001e80000100800 */
[----:B0-----:R-:W2:Y:S04]  /*2eb90*/  LDL.LU R27, [R1+0x1d60] ;  /* 0x001d6000011b7983 */ /* 0x001ea80000300800 */
[----:B------:R0:W-:Y:S02]  /*2eba0*/  STL [R1+0xcb0], R24 ;  /* 0x000cb01801007387 */ /* 0x0001e40000100800 */
[----:B0-----:R-:W-:-:S05]  /*2ebb0*/  LEA R24, P5, R23, R6, 0x1 ;  /* 0x0000000617187211 */ /* 0x001fca00078a08ff */
[----:B------:R0:W-:Y:S04]  /*2ebc0*/  STL [R1+0xcc4], R24 ;  /* 0x000cc41801007387 */ /* 0x0001e80000100800 */
[----:B0-----:R-:W2:Y:S01]  /*2ebd0*/  LDL.LU R24, [R1+0x1d5c] ;  /* 0x001d5c0001187983 */ /* 0x001ea20000300800 */
[----:B------:R-:W-:-:S05]  /*2ebe0*/  LEA.HI.X.SX32 R25, R25, R5, 0x1, P0 ;  /* 0x0000000519197211 */ /* 0x000fca00000f0eff */
[----:B------:R2:W-:Y:S02]  /*2ebf0*/  STL [R1+0xcb8], R25 ;  /* 0x000cb81901007387 */ /* 0x0005e40000100800 */
[----:B--2---:R-:W-:-:S05]  /*2ec00*/  LEA R25, P0, R24, R6, 0x1 ;  /* 0x0000000618197211 */ /* 0x004fca00078008ff */
[----:B------:R0:W-:Y:S04]  /*2ec10*/  STL [R1+0xccc], R25 ;  /* 0x000ccc1901007387 */ /* 0x0001e80000100800 */
[----:B0-----:R-:W2:Y:S01]  /*2ec20*/  LDL.LU R25, [R1+0x1d58] ;  /* 0x001d580001197983 */ /* 0x001ea20000300800 */
[-C--:B------:R-:W-:Y:S02]  /*2ec30*/  LEA.HI.X.SX32 R23, R23, R5.reuse, 0x1, P5 ;  /* 0x0000000517177211 */ /* 0x080fe400028f0eff */
[----:B------:R-:W-:-:S03]  /*2ec40*/  LEA.HI.X.SX32 R24, R24, R5, 0x1, P0 ;  /* 0x0000000518187211 */ /* 0x000fc600000f0eff */
[----:B------:R2:W-:Y:S01]  /*2ec50*/  STL [R1+0xcc0], R23 ;  /* 0x000cc01701007387 */ /* 0x0005e20000100800 */
[----:B------:R-:W-:Y:S02]  /*2ec60*/  IMAD R9, R9, UR7, RZ ;  /* 0x0000000709097c24 */ /* 0x000fe4000f8e02ff */
[----:B------:R-:W-:Y:S02]  /*2ec70*/  IMAD R10, R10, UR12, RZ ;  /* 0x0000000c0a0a7c24 */ /* 0x000fe4000f8e02ff */
[----:B------:R-:W-:Y:S02]  /*2ec80*/  IMAD R13, R13, UR13, RZ ;  /* 0x0000000d0d0d7c24 */ /* 0x000fe4000f8e02ff */
[----:B------:R-:W-:Y:S02]  /*2ec90*/  IMAD R68, R68, UR14, RZ ;  /* 0x0000000e44447c24 */ /* 0x000fe4000f8e02ff */
[----:B------:R-:W-:Y:S02]  /*2eca0*/  IMAD R71, R71, UR15, RZ ;  /* 0x0000000f47477c24 */ /* 0x000fe4000f8e02ff */
[----:B------:R-:W-:-:S02]  /*2ecb0*/  IMAD R74, R74, UR18, RZ ;  /* 0x000000124a4a7c24 */ /* 0x000fc4000f8e02ff */
[----:B------:R-:W-:Y:S02]  /*2ecc0*/  IMAD R77, R77, UR19, RZ ;  /* 0x000000134d4d7c24 */ /* 0x000fe4000f8e02ff */
[----:B------:R-:W-:Y:S02]  /*2ecd0*/  IMAD R79, R79, UR20, RZ ;  /* 0x000000144f4f7c24 */ /* 0x000fe4000f8e02ff */
[----:B------:R-:W-:Y:S02]  /*2ece0*/  IMAD R82, R82, UR21, RZ ;  /* 0x0000001552527c24 */ /* 0x000fe4000f8e02ff */
[----:B------:R-:W-:Y:S02]  /*2ecf0*/  IMAD R85, R85, UR22, RZ ;  /* 0x0000001655557c24 */ /* 0x000fe4000f8e02ff */
[----:B------:R-:W-:Y:S02]  /*2ed00*/  IMAD R88, R88, UR23, RZ ;  /* 0x0000001758587c24 */ /* 0x000fe4000f8e02ff */
[----:B------:R-:W-:-:S02]  /*2ed10*/  IMAD R90, R90, UR24, RZ ;  /* 0x000000185a5a7c24 */ /* 0x000fc4000f8e02ff */
[----:B------:R-:W-:Y:S02]  /*2ed20*/  IMAD R93, R93, UR25, RZ ;  /* 0x000000195d5d7c24 */ /* 0x000fe4000f8e02ff */
[----:B------:R-:W-:Y:S01]  /*2ed30*/  IMAD R45, R45, UR26, RZ ;  /* 0x0000001a2d2d7c24 */ /* 0x000fe2000f8e02ff */
[----:B------:R-:W-:Y:S01]  /*2ed40*/  SEL R44, R11, R44, !P3 ;  /* 0x0000002c0b2c7207 */ /* 0x000fe20005800000 */
[----:B------:R-:W-:Y:S02]  /*2ed50*/  IMAD R47, R47, UR27, RZ ;  /* 0x0000001b2f2f7c24 */ /* 0x000fe4000f8e02ff */
[----:B------:R-:W-:Y:S01]  /*2ed60*/  IMAD R48, R48, UR28, RZ ;  /* 0x0000001c30307c24 */ /* 0x000fe2000f8e02ff */
[----:B------:R-:W-:Y:S01]  /*2ed70*/  SEL R46, R11, R46, !P3 ;  /* 0x0000002e0b2e7207 */ /* 0x000fe20005800000 */
[----:B------:R-:W-:Y:S02]  /*2ed80*/  IMAD R50, R50, UR29, RZ ;  /* 0x0000001d32327c24 */ /* 0x000fe4000f8e02ff */
[----:B------:R-:W-:Y:S01]  /*2ed90*/  IMAD R51, R51, UR30, RZ ;  /* 0x0000001e33337c24 */ /* 0x000fe2000f8e02ff */
[----:B------:R-:W-:Y:S01]  /*2eda0*/  SEL R49, R11, R49, !P3 ;  /* 0x000000310b317207 */ /* 0x000fe20005800000 */
[----:B------:R-:W-:-:S02]  /*2edb0*/  IMAD R53, R53, UR31, RZ ;  /* 0x0000001f35357c24 */ /* 0x000fc4000f8e02ff */
[----:B------:R-:W-:Y:S01]  /*2edc0*/  IMAD R54, R54, UR32, RZ ;  /* 0x0000002036367c24 */ /* 0x000fe2000f8e02ff */
[C---:B------:R-:W-:Y:S01]  /*2edd0*/  SEL R52, R11.reuse, R52, !P3 ;  /* 0x000000340b347207 */ /* 0x040fe20005800000 */
[----:B------:R-:W-:Y:S01]  /*2ede0*/  IMAD R56, R56, UR33, RZ ;  /* 0x0000002138387c24 */ /* 0x000fe2000f8e02ff */
[----:B------:R-:W-:Y:S01]  /*2edf0*/  SEL R0, R11, R0, !P3 ;  /* 0x000000000b007207 */ /* 0x000fe20005800000 */
[----:B------:R-:W0:Y:S01]  /*2ee00*/  LDCU UR7, c[0x0][0x3b0] ;  /* 0x00007600ff0777ac */ /* 0x000e220008000800 */
[CC--:B--2---:R-:W-:Y:S01]  /*2ee10*/  LEA R23, P5, R25.reuse, R6.reuse, 0x1 ;  /* 0x0000000619177211 */ /* 0x0c4fe200078a08ff */
[----:B------:R-:W1:Y:S04]  /*2ee20*/  LDCU UR12, c[0x0][0x3b0] ;  /* 0x00007600ff0c77ac */ /* 0x000e680008000800 */
[----:B------:R2:W-:Y:S01]  /*2ee30*/  STL [R1+0xcd4], R23 ;  /* 0x000cd41701007387 */ /* 0x0005e20000100800 */
[----:B------:R-:W-:Y:S01]  /*2ee40*/  LEA.HI.X.SX32 R25, R25, R5, 0x1, P5 ;  /* 0x0000000519197211 */ /* 0x000fe200028f0eff */
[----:B------:R-:W0:Y:S02]  /*2ee50*/  LDCU UR13, c[0x0][0x3b0] ;  /* 0x00007600ff0d77ac */ /* 0x000e240008000800 */
[----:B--2---:R-:W2:Y:S04]  /*2ee60*/  LDL.LU R23, [R1+0x1d54] ;  /* 0x001d540001177983 */ /* 0x004ea80000300800 */
        /* <DEDUP_REMOVED lines=96> */
[----:B------:R0:W-:Y:S02]  /*2f470*/  STL [R1+0xd74], R9 ;  /* 0x000d740901007387 */ /* 0x0001e40000100800 */
[----:B0-----:R-:W-:Y:S02]  /*2f480*/  LEA.HI.X.SX32 R9, R10, R5, 0x1, P0 ;  /* 0x000000050a097211 */ /* 0x001fe400000f0eff */
[----:B------:R-:W-:-:S03]  /*2f490*/  LEA R10, P0, R68, R6, 0x1 ;  /* 0x00000006440a7211 */ /* 0x000fc600078008ff */
[----:B------:R0:W-:Y:S04]  /*2f4a0*/  STL [R1+0xd68], R9 ;  /* 0x000d680901007387 */ /* 0x0001e80000100800 */
[----:B------:R1:W-:Y:S01]  /*2f4b0*/  STL [R1+0xd7c], R10 ;  /* 0x000d7c0a01007387 */ /* 0x0003e20000100800 */
[-C--:B0-----:R-:W-:Y:S02]  /*2f4c0*/  LEA.HI.X.SX32 R9, R13, R5.reuse, 0x1, P5 ;  /* 0x000000050d097211 */ /* 0x081fe400028f0eff */
[-C--:B------:R-:W-:Y:S02]  /*2f4d0*/  LEA R13, P5, R71, R6.reuse, 0x1 ;  /* 0x00000006470d7211 */ /* 0x080fe400078a08ff */
[----:B-1----:R-:W-:Y:S01]  /*2f4e0*/  LEA.HI.X.SX32 R10, R68, R5, 0x1, P0 ;  /* 0x00000005440a7211 */ /* 0x002fe200000f0eff */
[----:B------:R0:W-:Y:S04]  /*2f4f0*/  STL [R1+0xd70], R9 ;  /* 0x000d700901007387 */ /* 0x0001e80000100800 */
[----:B------:R-:W-:Y:S01]  /*2f500*/  STL [R1+0xd84], R13 ;  /* 0x000d840d01007387 */ /* 0x000fe20000100800 */
[----:B0-----:R-:W-:-:S03]  /*2f510*/  LEA R9, P0, R74, R6, 0x1 ;  /* 0x000000064a097211 */ /* 0x001fc600078008ff */
[----:B------:R0:W-:Y:S04]  /*2f520*/  STL [R1+0xd78], R10 ;  /* 0x000d780a01007387 */ /* 0x0001e80000100800 */
[----:B------:R1:W-:Y:S01]  /*2f530*/  STL [R1+0xd8c], R9 ;  /* 0x000d8c0901007387 */ /* 0x0003e20000100800 */
[-C--:B0-----:R-:W-:Y:S02]  /*2f540*/  LEA.HI.X.SX32 R10, R71, R5.reuse, 0x1, P5 ;  /* 0x00000005470a7211 */ /* 0x081fe400028f0eff */
[-C--:B------:R-:W-:Y:S02]  /*2f550*/  LEA R13, P5, R77, R6.reuse, 0x1 ;  /* 0x000000064d0d7211 */ /* 0x080fe400078a08ff */
[----:B-1----:R-:W-:Y:S01]  /*2f560*/  LEA.HI.X.SX32 R9, R74, R5, 0x1, P0 ;  /* 0x000000054a097211 */ /* 0x002fe200000f0eff */
[----:B------:R0:W-:Y:S04]  /*2f570*/  STL [R1+0xd80], R10 ;  /* 0x000d800a01007387 */ /* 0x0001e80000100800 */
[----:B------:R-:W-:Y:S04]  /*2f580*/  STL [R1+0xd94], R13 ;  /* 0x000d940d01007387 */ /* 0x000fe80000100800 */
[----:B------:R1:W-:Y:S01]  /*2f590*/  STL [R1+0xd88], R9 ;  /* 0x000d880901007387 */ /* 0x0003e20000100800 */
[----:B0-----:R-:W-:-:S05]  /*2f5a0*/  LEA R10, P0, R79, R6, 0x1 ;  /* 0x000000064f0a7211 */ /* 0x001fca00078008ff */
[----:B------:R0:W-:Y:S01]  /*2f5b0*/  STL [R1+0xd9c], R10 ;  /* 0x000d9c0a01007387 */ /* 0x0001e20000100800 */
[----:B-1----:R-:W-:Y:S02]  /*2f5c0*/  LEA.HI.X.SX32 R9, R77, R5, 0x1, P5 ;  /* 0x000000054d097211 */ /* 0x002fe400028f0eff */
[----:B------:R-:W-:-:S03]  /*2f5d0*/  LEA R13, P5, R82, R6, 0x1 ;  /* 0x00000006520d7211 */ /* 0x000fc600078a08ff */
[----:B------:R1:W-:Y:S01]  /*2f5e0*/  STL [R1+0xd90], R9 ;  /* 0x000d900901007387 */ /* 0x0003e20000100800 */
[----:B0-----:R-:W-:-:S03]  /*2f5f0*/  LEA.HI.X.SX32 R10, R79, R5, 0x1, P0 ;  /* 0x000000054f0a7211 */ /* 0x001fc600000f0eff */
[----:B------:R-:W-:Y:S01]  /*2f600*/  STL [R1+0xda4], R13 ;  /* 0x000da40d01007387 */ /* 0x000fe20000100800 */
[----:B-1----:R-:W-:-:S03]  /*2f610*/  LEA R9, P0, R85, R6, 0x1 ;  /* 0x0000000655097211 */ /* 0x002fc600078008ff */
        /* <DEDUP_REMOVED lines=13> */
[----:B0-----:R-:W-:Y:S01]  /*2f6f0*/  LEA.HI.X.SX32 R10, R90, R5, 0x1, P0 ;  /* 0x000000055a0a7211 */ /* 0x001fe200000f0eff */
[----:B------:R-:W-:Y:S02]  /*2f700*/  IMAD R90, R44, UR48, RZ ;  /* 0x000000302c5a7c24 */ /* 0x000fe4000f8e02ff */
[----:B------:R-:W-:Y:S01]  /*2f710*/  STL [R1+0xdc4], R13 ;  /* 0x000dc40d01007387 */ /* 0x000fe20000100800 */
[----:B-1----:R-:W-:-:S03]  /*2f720*/  LEA R9, P0, R45, R6, 0x1 ;  /* 0x000000062d097211 */ /* 0x002fc600078008ff */
[----:B------:R-:W-:Y:S04]  /*2f730*/  STL [R1+0xdb8], R10 ;  /* 0x000db80a01007387 */ /* 0x000fe80000100800 */
[----:B------:R-:W2:Y:S04]  /*2f740*/  LDL.LU R44, [R1+0x1d04] ;  /* 0x001d0400012c7983 */ /* 0x000ea80000300800 */
[----:B------:R0:W-:Y:S04]  /*2f750*/  STL [R1+0xdcc], R9 ;  /* 0x000dcc0901007387 */ /* 0x0001e80000100800 */
[----:B------:R-:W-:Y:S01]  /*2f760*/  STL [R1+0x186c], R93 ;  /* 0x00186c5d01007387 */ /* 0x000fe20000100800 */
[----:B0-----:R-:W-:-:S03]  /*2f770*/  LEA.HI.X.SX32 R9, R93, R5, 0x1, P5 ;  /* 0x000000055d097211 */ /* 0x001fc600028f0eff */
[----:B------:R-:W-:Y:S04]  /*2f780*/  STL [R1+0x1874], R93 ;  /* 0x0018745d01007387 */ /* 0x000fe80000100800 */
[----:B------:R0:W-:Y:S04]  /*2f790*/  STL [R1+0xdc0], R9 ;  /* 0x000dc00901007387 */ /* 0x0001e80000100800 */
[----:B------:R-:W-:Y:S04]  /*2f7a0*/  STL [R1+0x187c], R93 ;  /* 0x00187c5d01007387 */ /* 0x000fe80000100800 */
        /* <DEDUP_REMOVED lines=117> */
[----:B------:R-:W-:Y:S01]  /*2ff00*/  STL [R1+0x1c14], R93 ;  /* 0x001c145d01007387 */ /* 0x000fe20000100800 */
[----:B0-----:R-:W-:-:S03]  /*2ff10*/  LEA R9, P5, R47, R6, 0x1 ;  /* 0x000000062f097211 */ /* 0x001fc600078a08ff */
[----:B------:R-:W-:Y:S04]  /*2ff20*/  STL [R1+0x1c1c], R93 ;  /* 0x001c1c5d01007387 */ /* 0x000fe80000100800 */
[----:B------:R-:W-:Y:S04]  /*2ff30*/  STL [R1+0x1c24], R93 ;  /* 0x001c245d01007387 */ /* 0x000fe80000100800 */
[----:B------:R-:W-:Y:S01]  /*2ff40*/  STL [R1+0x1c2c], R93 ;  /* 0x001c2c5d01007387 */ /* 0x000fe20000100800 */
[----:B------:R-:W-:-:S03]  /*2ff50*/  LEA.HI.X.SX32 R10, R45, R5, 0x1, P0 ;  /* 0x000000052d0a7211 */ /* 0x000fc600000f0eff */
[----:B------:R-:W-:Y:S04]  /*2ff60*/  STL [R1+0x1c34], R93 ;  /* 0x001c345d01007387 */ /* 0x000fe80000100800 */
[----:B------:R-:W-:Y:S04]  /*2ff70*/  STL [R1+0x1c3c], R93 ;  /* 0x001c3c5d01007387 */ /* 0x000fe80000100800 */
[----:B------:R-:W-:Y:S04]  /*2ff80*/  STL [R1+0x1c44], R93 ;  /* 0x001c445d01007387 */ /* 0x000fe80000100800 */
[----:B------:R-:W-:Y:S04]  /*2ff90*/  STL [R1+0x1c4c], R93 ;  /* 0x001c4c5d01007387 */ /* 0x000fe80000100800 */
[----:B------:R-:W2:Y:S04]  /*2ffa0*/  LDL.LU R45, [R1+0x1d00] ;  /* 0x001d0000012d7983 */ /* 0x000ea80000300800 */
[----:B------:R0:W-:Y:S01]  /*2ffb0*/  STL [R1+0xdd4], R9 ;  /* 0x000dd40901007387 */ /* 0x0001e20000100800 */
[----:B------:R-:W-:Y:S01]  /*2ffc0*/  IMAD R88, R46, UR49, RZ ;  /* 0x000000312e587c24 */ /* 0x000fe2000f8e02ff */
[----:B------:R-:W-:-:S02]  /*2ffd0*/  LEA.HI.X.SX32 R13, R47, R5, 0x1, P5 ;  /* 0x000000052f0d7211 */ /* 0x000fc400028f0eff */
[----:B------:R1:W-:Y:S04]  /*2ffe0*/  STL [R1+0xdc8], R10 ;  /* 0x000dc80a01007387 */ /* 0x0003e80000100800 */
[----:B------:R-:W2:Y:S01]  /*2fff0*/  LDL.LU R46, [R1+0x1cfc] ;  /* 0x001cfc00012e7983 */ /* 0x000ea20000300800 */
[----:B0-----:R-:W-:-:S05]  /*30000*/  LEA R9, P0, R48, R6, 0x1 ;  /* 0x0000000630097211 */ /* 0x001fca00078008ff */
[----:B------:R0:W-:Y:S01]  /*30010*/  STL [R1+0xddc], R9 ;  /* 0x000ddc0901007387 */ /* 0x0001e20000100800 */
[----:B-1----:R-:W-:-:S03]  /*30020*/  LEA.HI.X.SX32 R10, R48, R5, 0x1, P0 ;  /* 0x00000005300a7211 */ /* 0x002fc600000f0eff */
[----:B------:R-:W2:Y:S01]  /*30030*/  LDL.LU R47, [R1+0x1cf8] ;  /* 0x001cf800012f7983 */ /* 0x000ea20000300800 */
[----:B0-----:R-:W-:-:S03]  /*30040*/  LEA R9, P5, R50, R6, 0x1 ;  /* 0x0000000632097211 */ /* 0x001fc600078a08ff */
[----:B------:R0:W-:Y:S04]  /*30050*/  STL [R1+0xdd0], R13 ;  /* 0x000dd00d01007387 */ /* 0x0001e80000100800 */
[----:B------:R-:W2:Y:S04]  /*30060*/  LDL.LU R48, [R1+0x1cf4] ;  /* 0x001cf40001307983 */ /* 0x000ea80000300800 */
[----:B------:R1:W-:Y:S01]  /*30070*/  STL [R1+0xde4], R9 ;  /* 0x000de40901007387 */ /* 0x0003e20000100800 */
[----:B------:R-:W-:Y:S01]  /*30080*/  IMAD R82, R49, UR50, RZ ;  /* 0x0000003231527c24 */ /* 0x000fe2000f8e02ff */
[----:B0-----:R-:W-:-:S02]  /*30090*/  LEA.HI.X.SX32 R13, R50, R5, 0x1, P5 ;  /* 0x00000005320d7211 */ /* 0x001fc400028f0eff */
[----:B------:R0:W-:Y:S04]  /*300a0*/  STL [R1+0xdd8], R10 ;  /* 0x000dd80a01007387 */ /* 0x0001e80000100800 */
[----:B------:R-:W2:Y:S01]  /*300b0*/  LDL.LU R49, [R1+0x1cf0] ;  /* 0x001cf00001317983 */ /* 0x000ea20000300800 */
[----:B-1----:R-:W-:-:S05]  /*300c0*/  LEA R9, P0, R51, R6, 0x1 ;  /* 0x0000000633097211 */ /* 0x002fca00078008ff */
[----:B------:R1:W-:Y:S01]  /*300d0*/  STL [R1+0xdec], R9 ;  /* 0x000dec0901007387 */ /* 0x0003e20000100800 */
[----:B0-----:R-:W-:-:S03]  /*300e0*/  LEA.HI.X.SX32 R10, R51, R5, 0x1, P0 ;  /* 0x00000005330a7211 */ /* 0x001fc600000f0eff */
[----:B------:R-:W2:Y:S01]  /*300f0*/  LDL.LU R50, [R1+0x1cec] ;  /* 0x001cec0001327983 */ /* 0x000ea20000300800 */
[----:B-1----:R-:W-:-:S03]  /*30100*/  LEA R9, P5, R53, R6, 0x1 ;  /* 0x0000000635097211 */ /* 0x002fc600078a08ff */
[----:B------:R-:W-:Y:S04]  /*30110*/  STL [R1+0xde0], R13 ;  /* 0x000de00d01007387 */ /* 0x000fe80000100800 */
[----:B------:R-:W2:Y:S04]  /*30120*/  LDL.LU R51, [R1+0x1ce8] ;  /* 0x001ce80001337983 */ /* 0x000ea80000300800 */
[----:B------:R0:W-:Y:S01]  /*30130*/  STL [R1+0xdf4], R9 ;  /* 0x000df40901007387 */ /* 0x0001e20000100800 */
[----:B------:R-:W-:-:S03]  /*30140*/  IMAD R74, R52, UR51, RZ ;  /* 0x00000033344a7c24 */ /* 0x000fc6000f8e02ff */
[----:B------:R1:W-:Y:S01]  /*30150*/  STL [R1+0xde8], R10 ;  /* 0x000de80a01007387 */ /* 0x0003e20000100800 */
[----:B------:R-:W-:Y:S01]  /*30160*/  IMAD R0, R0, UR34, RZ ;  /* 0x0000002200007c24 */ /* 0x000fe2000f8e02ff */
[----:B------:R-:W-:Y:S02]  /*30170*/  SEL R8, R11, R8, !P3 ;  /* 0x000000080b087207 */ /* 0x000fe40005800000 */
[----:B------:R-:W2:Y:S01]  /*30180*/  LDL.LU R52, [R1+0x1ce4] ;  /* 0x001ce40001347983 */ /* 0x000ea20000300800 */
[----:B0-----:R-:W-:Y:S02]  /*30190*/  LEA R9, P0, R54, R6, 0x1 ;  /* 0x0000000636097211 */ /* 0x001fe400078008ff */
[----:B-1----:R-:W-:-:S03]  /*301a0*/  LEA.HI.X.SX32 R10, R53, R5, 0x1, P5 ;  /* 0x00000005350a7211 */ /* 0x002fc600028f0eff */
[----:B------:R0:W-:Y:S01]  /*301b0*/  STL [R1+0xdfc], R9 ;  /* 0x000dfc0901007387 */ /* 0x0001e20000100800 */
[----:B------:R-:W-:Y:S02]  /*301c0*/  LEA.HI.X.SX32 R13, R54, R5, 0x1, P0 ;  /* 0x00000005360d7211 */ /* 0x000fe400000f0eff */
[C---:B------:R-:W-:Y:S01]  /*301d0*/  SEL R55, R11.reuse, R55, !P3 ;  /* 0x000000370b377207 */ /* 0x040fe20005800000 */
[----:B------:R-:W2:Y:S01]  /*301e0*/  LDL.LU R53, [R1+0x1ce0] ;  /* 0x001ce00001357983 */ /* 0x000ea20000300800 */
[----:B------:R-:W-:Y:S02]  /*301f0*/  SEL R7, R11, R7, !P3 ;  /* 0x000000070b077207 */ /* 0x000fe40005800000 */
[----:B0-----:R-:W-:Y:S01]  /*30200*/  LEA R9, P5, R56, R6, 0x1 ;  /* 0x0000000638097211 */ /* 0x001fe200078a08ff */
[----:B------:R0:W-:Y:S01]  /*30210*/  STL [R1+0xdf0], R10 ;  /* 0x000df00a01007387 */ /* 0x0001e20000100800 */
[----:B------:R-:W-:-:S03]  /*30220*/  IMAD R8, R8, UR35, RZ ;  /* 0x0000002308087c24 */ /* 0x000fc6000f8e02ff */
[----:B------:R-:W2:Y:S01]  /*30230*/  LDL.LU R54, [R1+0x1cdc] ;  /* 0x001cdc0001367983 */ /* 0x000ea20000300800 */
[----:B------:R-:W-:-:S03]  /*30240*/  IMAD R7, R7, UR36, RZ ;  /* 0x0000002407077c24 */ /* 0x000fc6000f8e02ff */
[----:B------:R1:W-:Y:S01]  /*30250*/  STL [R1+0xe04], R9 ;  /* 0x000e040901007387 */ /* 0x0003e20000100800 */
[----:B0-----:R-:W-:-:S03]  /*30260*/  LEA R10, P0, R0, R6, 0x1 ;  /* 0x00000006000a7211 */ /* 0x001fc600078008ff */
[----:B------:R0:W-:Y:S01]  /*30270*/  STL [R1+0xdf8], R13 ;  /* 0x000df80d01007387 */ /* 0x0001e20000100800 */
[----:B------:R-:W-:Y:S01]  /*30280*/  SEL R92, R11, R92, !P3 ;  /* 0x0000005c0b5c7207 */ /* 0x000fe20005800000 */
[----:B-1----:R-:W-:Y:S02]  /*30290*/  IMAD R9, R55, UR52, RZ ;  /* 0x0000003437097c24 */ /* 0x002fe4000f8e02ff */
[----:B------:R-:W2:Y:S01]  /*302a0*/  LDL.LU R55, [R1+0x1cd8] ;  /* 0x001cd80001377983 */ /* 0x000ea20000300800 */
[----:B0-----:R-:W-:-:S03]  /*302b0*/  LEA.HI.X.SX32 R13, R56, R5, 0x1, P5 ;  /* 0x00000005380d7211 */ /* 0x001fc600028f0eff */
[----:B------:R0:W-:Y:S01]  /*302c0*/  STL [R1+0xe0c], R10 ;  /* 0x000e0c0a01007387 */ /* 0x0001e20000100800 */
[C---:B------:R-:W-:Y:S02]  /*302d0*/  SEL R4, R11.reuse, R4, !P3 ;  /* 0x000000040b047207 */ /* 0x040fe40005800000 */
[----:B------:R-:W-:Y:S01]  /*302e0*/  LEA.HI.X.SX32 R68, R0, R5, 0x1, P0 ;  /* 0x0000000500447211 */ /* 0x000fe200000f0eff */
[----:B------:R-:W2:Y:S01]  /*302f0*/  LDL.LU R56, [R1+0x1cd4] ;  /* 0x001cd40001387983 */ /* 0x000ea20000300800 */
[----:B------:R-:W-:Y:S01]  /*30300*/  SEL R91, R11, R91, !P3 ;  /* 0x0000005b0b5b7207 */ /* 0x000fe20005800000 */
[----:B------:R-:W-:Y:S02]  /*30310*/  IMAD R92, R92, UR37, RZ ;  /* 0x000000255c5c7c24 */ /* 0x000fe4000f8e02ff */
[----:B------:R1:W-:Y:S01]  /*30320*/  STL [R1+0xe00], R13 ;  /* 0x000e000d01007387 */ /* 0x0003e20000100800 */
[----:B0-----:R-:W-:-:S03]  /*30330*/  LEA R10, P5, R8, R6, 0x1 ;  /* 0x00000006080a7211 */ /* 0x001fc600078a08ff */
[----:B------:R-:W2:Y:S04]  /*30340*/  LDL.LU R0, [R1+0x1cd0] ;  /* 0x001cd00001007983 */ /* 0x000ea80000300800 */
[----:B------:R0:W-:Y:S01]  /*30350*/  STL [R1+0xe1c], R10 ;  /* 0x000e1c0a01007387 */ /* 0x0001e20000100800 */
[----:B-1----:R-:W-:-:S03]  /*30360*/  LEA R13, P0, R7, R6, 0x1 ;  /* 0x00000006070d7211 */ /* 0x002fc600078008ff */
[----:B------:R1:W-:Y:S01]  /*30370*/  STL [R1+0xe08], R68 ;  /* 0x000e084401007387 */ /* 0x0003e20000100800 */
[----:B------:R-:W-:Y:S01]  /*30380*/  IMAD R91, R91, UR38, RZ ;  /* 0x000000265b5b7c24 */ /* 0x000fe2000f8e02ff */
[----:B------:R-:W-:Y:S01]  /*30390*/  SEL R87, R11, R87, !P3 ;  /* 0x000000570b577207 */ /* 0x000fe20005800000 */
[----:B0-----:R-:W-:Y:S02]  /*303a0*/  IMAD R10, R4, UR53, RZ ;  /* 0x00000035040a7c24 */ /* 0x001fe4000f8e02ff */
[----:B------:R-:W2:Y:S01]  /*303b0*/  LDL.LU R4, [R1+0x1ccc] ;  /* 0x001ccc0001047983 */ /* 0x000ea20000300800 */
        /* <DEDUP_REMOVED lines=19> */
[----:B------:R-:W-:Y:S01]  /*304f0*/  LEA.HI.X.SX32 R77, R91, R5, 0x1, P0 ;  /* 0x000000055b4d7211 */ /* 0x000fe200000f0eff */
[----:B------:R-:W-:Y:S02]  /*30500*/  IMAD R83, R83, UR41, RZ ;  /* 0x0000002953537c24 */ /* 0x000fe4000f8e02ff */
[----:B------:R1:W-:Y:S01]  /*30510*/  STL [R1+0xe28], R71 ;  /* 0x000e284701007387 */ /* 0x0003e20000100800 */
[----:B------:R-:W-:Y:S02]  /*30520*/  SEL R81, R11, R81, !P3 ;  /* 0x000000510b517207 */ /* 0x000fe40005800000 */
[-C--:B0-----:R-:W-:Y:S02]  /*30530*/  LEA R68, P5, R87, R6.reuse, 0x1 ;  /* 0x0000000657447211 */ /* 0x081fe400078a08ff */
[----:B-1----:R-:W-:-:S03]  /*30540*/  LEA R71, P0, R86, R6, 0x1 ;  /* 0x0000000656477211 */ /* 0x002fc600078008ff */
[----:B------:R-:W-:Y:S01]  /*30550*/  STL [R1+0xe3c], R68 ;  /* 0x000e3c4401007387 */ /* 0x000fe20000100800 */
[----:B------:R-:W-:-:S03]  /*30560*/  IMAD R81, R81, UR42, RZ ;  /* 0x0000002a51517c24 */ /* 0x000fc6000f8e02ff */
[----:B------:R0:W-:Y:S01]  /*30570*/  STL [R1+0xe30], R77 ;  /* 0x000e304d01007387 */ /* 0x0001e20000100800 */
[----:B------:R-:W-:-:S03]  /*30580*/  SEL R78, R11, R78, !P3 ;  /* 0x0000004e0b4e7207 */ /* 0x000fc60005800000 */
[----:B------:R1:W-:Y:S01]  /*30590*/  STL [R1+0xe44], R71 ;  /* 0x000e444701007387 */ /* 0x0003e20000100800 */
[-C--:B------:R-:W-:Y:S02]  /*305a0*/  LEA.HI.X.SX32 R79, R86, R5.reuse, 0x1, P0 ;  /* 0x00000005564f7211 */ /* 0x080fe400000f0eff */
[----:B0-----:R-:W-:Y:S02]  /*305b0*/  LEA.HI.X.SX32 R77, R87, R5, 0x1, P5 ;  /* 0x00000005574d7211 */ /* 0x001fe400028f0eff */
[----:B-1----:R-:W-:-:S03]  /*305c0*/  LEA R71, P5, R83, R6, 0x1 ;  /* 0x0000000653477211 */ /* 0x002fc600078a08ff */
[----:B------:R0:W-:Y:S01]  /*305d0*/  STL [R1+0xe38], R77 ;  /* 0x000e384d01007387 */ /* 0x0001e20000100800 */
[C---:B------:R-:W-:Y:S01]  /*305e0*/  SEL R76, R11.reuse, R76, !P3 ;  /* 0x0000004c0b4c7207 */ /* 0x040fe20005800000 */
[----:B------:R-:W-:Y:S02]  /*305f0*/  IMAD R78, R78, UR43, RZ ;  /* 0x0000002b4e4e7c24 */ /* 0x000fe4000f8e02ff */
[----:B------:R-:W-:Y:S01]  /*30600*/  STL [R1+0xe4c], R71 ;  /* 0x000e4c4701007387 */ /* 0x000fe20000100800 */
[----:B------:R-:W-:Y:S01]  /*30610*/  SEL R73, R11, R73, !P3 ;  /* 0x000000490b497207 */ /* 0x000fe20005800000 */
[----:B------:R-:W-:Y:S02]  /*30620*/  IMAD R76, R76, UR44, RZ ;  /* 0x0000002c4c4c7c24 */ /* 0x000fe4000f8e02ff */
[----:B------:R1:W-:Y:S01]  /*30630*/  STL [R1+0xe40], R79 ;  /* 0x000e404f01007387 */ /* 0x0003e20000100800 */
[----:B0-----:R-:W-:Y:S01]  /*30640*/  LEA R77, P0, R81, R6, 0x1 ;  /* 0x00000006514d7211 */ /* 0x001fe200078008ff */
[----:B------:R-:W-:-:S04]  /*30650*/  IMAD R73, R73, UR45, RZ ;  /* 0x0000002d49497c24 */ /* 0x000fc8000f8e02ff */
[----:B------:R0:W-:Y:S01]  /*30660*/  STL [R1+0xe54], R77 ;  /* 0x000e544d01007387 */ /* 0x0001e20000100800 */
[-C--:B-1----:R-:W-:Y:S02]  /*30670*/  LEA.HI.X.SX32 R79, R83, R5.reuse, 0x1, P5 ;  /* 0x00000005534f7211 */ /* 0x082fe400028f0eff */
[----:B------:R-:W-:-:S03]  /*30680*/  LEA.HI.X.SX32 R81, R81, R5, 0x1, P0 ;  /* 0x0000000551517211 */ /* 0x000fc600000f0eff */
[----:B------:R1:W-:Y:S01]  /*30690*/  STL [R1+0xe48], R79 ;  /* 0x000e484f01007387 */ /* 0x0003e20000100800 */
[----:B0-----:R-:W-:Y:S02]  /*306a0*/  LEA R77, P5, R78, R6, 0x1 ;  /* 0x000000064e4d7211 */ /* 0x001fe400078a08ff */
[C---:B------:R-:W-:Y:S02]  /*306b0*/  SEL R72, R11.reuse, R72, !P3 ;  /* 0x000000480b487207 */ /* 0x040fe40005800000 */
[----:B------:R-:W-:Y:S01]  /*306c0*/  SEL R69, R11, R69, !P3 ;  /* 0x000000450b457207 */ /* 0x000fe20005800000 */
[----:B------:R-:W-:Y:S01]  /*306d0*/  STL [R1+0xe5c], R77 ;  /* 0x000e5c4d01007387 */ /* 0x000fe20000100800 */
[----:B-1----:R-:W-:-:S03]  /*306e0*/  LEA R79, P0, R76, R6, 0x1 ;  /* 0x000000064c4f7211 */ /* 0x002fc600078008ff */
[----:B------:R-:W-:Y:S01]  /*306f0*/  STL [R1+0xe50], R81 ;  /* 0x000e505101007387 */ /* 0x000fe20000100800 */
[-C--:B------:R-:W-:Y:S01]  /*30700*/  LEA.HI.X.SX32 R78, R78, R5.reuse, 0x1, P5 ;  /* 0x000000054e4e7211 */ /* 0x080fe200028f0eff */
[----:B------:R-:W-:Y:S02]  /*30710*/  IMAD R72, R72, UR46, RZ ;  /* 0x0000002e48487c24 */ /* 0x000fe4000f8e02ff */
[----:B------:R0:W-:Y:S01]  /*30720*/  STL [R1+0xe64], R79 ;  /* 0x000e644f01007387 */ /* 0x0001e20000100800 */
[----:B------:R-:W-:Y:S01]  /*30730*/  LEA.HI.X.SX32 R76, R76, R5, 0x1, P0 ;  /* 0x000000054c4c7211 */ /* 0x000fe200000f0eff */
[----:B------:R-:W-:Y:S01]  /*30740*/  IMAD R69, R69, UR47, RZ ;  /* 0x0000002f45457c24 */ /* 0x000fe2000f8e02ff */
[----:B------:R-:W-:Y:S01]  /*30750*/  SEL R75, R11, R75, !P3 ;  /* 0x0000004b0b4b7207 */ /* 0x000fe20005800000 */
[----:B------:R1:W-:Y:S01]  /*30760*/  STL [R1+0xe58], R78 ;  /* 0x000e584e01007387 */ /* 0x0003e20000100800 */
[-C--:B0-----:R-:W-:Y:S02]  /*30770*/  LEA R79, P5, R73, R6.reuse, 0x1 ;  /* 0x00000006494f7211 */ /* 0x081fe400078a08ff */
[----:B-1----:R-:W-:-:S03]  /*30780*/  LEA R78, P0, R72, R6, 0x1 ;  /* 0x00000006484e7211 */ /* 0x002fc600078008ff */
[----:B------:R0:W-:Y:S04]  /*30790*/  STL [R1+0xe6c], R79 ;  /* 0x000e6c4f01007387 */ /* 0x0001e80000100800 */
[----:B------:R1:W-:Y:S01]  /*307a0*/  STL [R1+0xe60], R76 ;  /* 0x000e604c01007387 */ /* 0x0003e20000100800 */
[----:B------:R-:W-:Y:S01]  /*307b0*/  SEL R70, R11, R70, !P3 ;  /* 0x000000460b467207 */ /* 0x000fe20005800000 */
[----:B0-----:R-:W-:Y:S01]  /*307c0*/  IMAD R79, R75, UR58, RZ ;  /* 0x0000003a4b4f7c24 */ /* 0x001fe2000f8e02ff */
[-C--:B-1----:R-:W-:Y:S02]  /*307d0*/  LEA.HI.X.SX32 R76, R73, R5.reuse, 0x1, P5 ;  /* 0x00000005494c7211 */ /* 0x082fe400028f0eff */
[-C--:B------:R-:W-:Y:S02]  /*307e0*/  LEA R75, P5, R69, R6.reuse, 0x1 ;  /* 0x00000006454b7211 */ /* 0x080fe400078a08ff */
[----:B------:R-:W-:Y:S01]  /*307f0*/  LEA.HI.X.SX32 R73, R72, R5, 0x1, P0 ;  /* 0x0000000548497211 */ /* 0x000fe200000f0eff */
[----:B------:R-:W-:Y:S01]  /*30800*/  STL [R1+0xe74], R78 ;  /* 0x000e744e01007387 */ /* 0x000fe20000100800 */
[----:B------:R-:W-:-:S02]  /*30810*/  LEA R72, P0, R90, R6, 0x1 ;  /* 0x000000065a487211 */ /* 0x000fc400078008ff */
[----:B------:R-:W-:Y:S01]  /*30820*/  LEA.HI.X.SX32 R69, R69, R5, 0x1, P5 ;  /* 0x0000000545457211 */ /* 0x000fe200028f0eff */
[----:B------:R-:W-:Y:S01]  /*30830*/  STL [R1+0xe68], R76 ;  /* 0x000e684c01007387 */ /* 0x000fe20000100800 */
[----:B------:R-:W-:-:S03]  /*30840*/  SEL R67, R11, R67, !P3 ;  /* 0x000000430b437207 */ /* 0x000fc60005800000 */
[----:B------:R-:W-:Y:S01]  /*30850*/  STL [R1+0xe7c], R75 ;  /* 0x000e7c4b01007387 */ /* 0x000fe20000100800 */
[----:B------:R-:W-:-:S03]  /*30860*/  IMAD R85, R70, UR59, RZ ;  /* 0x0000003b46557c24 */ /* 0x000fc6000f8e02ff */
[----:B------:R-:W-:Y:S01]  /*30870*/  STL [R1+0xe70], R73 ;  /* 0x000e704901007387 */ /* 0x000fe20000100800 */
[----:B------:R-:W-:-:S03]  /*30880*/  LEA.HI.X.SX32 R70, R90, R5, 0x1, P0 ;  /* 0x000000055a467211 */ /* 0x000fc600000f0eff */
[----:B------:R0:W-:Y:S01]  /*30890*/  STL [R1+0xe84], R72 ;  /* 0x000e844801007387 */ /* 0x0001e20000100800 */
[----:B------:R-:W-:-:S03]  /*308a0*/  IMAD R90, R67, UR60, RZ ;  /* 0x0000003c435a7c24 */ /* 0x000fc6000f8e02ff */
[----:B------:R1:W-:Y:S01]  /*308b0*/  STL [R1+0xe78], R69 ;  /* 0x000e784501007387 */ /* 0x0003e20000100800 */
[-C--:B0-----:R-:W-:Y:S02]  /*308c0*/  LEA R72, P5, R88, R6.reuse, 0x1 ;  /* 0x0000000658487211 */ /* 0x081fe400078a08ff */
[----:B-1----:R-:W-:-:S03]  /*308d0*/  LEA R69, P0, R82, R6, 0x1 ;  /* 0x0000000652457211 */ /* 0x002fc600078008ff */
[----:B------:R-:W-:Y:S01]  /*308e0*/  STL [R1+0xe8c], R72 ;  /* 0x000e8c4801007387 */ /* 0x000fe20000100800 */
[----:B------:R-:W-:-:S03]  /*308f0*/  LEA.HI.X.SX32 R67, R88, R5, 0x1, P5 ;  /* 0x0000000558437211 */ /* 0x000fc600028f0eff */
[----:B------:R0:W-:Y:S04]  /*30900*/  STL [R1+0xe80], R70 ;  /* 0x000e804601007387 */ /* 0x0001e80000100800 */
[----:B------:R-:W-:Y:S04]  /*30910*/  STL [R1+0xe94], R69 ;  /* 0x000e944501007387 */ /* 0x000fe80000100800 */
[----:B------:R-:W-:Y:S01]  /*30920*/  STL [R1+0x1844], R88 ;  /* 0x0018445801007387 */ /* 0x000fe20000100800 */
[----:B0-----:R-:W-:-:S03]  /*30930*/  LEA R70, P5, R74, R6, 0x1 ;  /* 0x000000064a467211 */ /* 0x001fc600078a08ff */
[----:B------:R0:W-:Y:S01]  /*30940*/  STL [R1+0xe88], R67 ;  /* 0x000e884301007387 */ /* 0x0001e20000100800 */
[C---:B------:R-:W-:Y:S02]  /*30950*/  SEL R66, R11.reuse, R66, !P3 ;  /* 0x000000420b427207 */ /* 0x040fe40005800000 */
[----:B------:R-:W-:Y:S01]  /*30960*/  SEL R89, R11, R89, !P3 ;  /* 0x000000590b597207 */ /* 0x000fe20005800000 */
[----:B------:R-:W-:Y:S01]  /*30970*/  STL [R1+0xe9c], R70 ;  /* 0x000e9c4601007387 */ /* 0x000fe20000100800 */
[-C--:B0-----:R-:W-:Y:S02]  /*30980*/  LEA.HI.X.SX32 R67, R82, R5.reuse, 0x1, P0 ;  /* 0x0000000552437211 */ /* 0x081fe400000f0eff */
[C---:B------:R-:W-:Y:S01]  /*30990*/  LEA R69, P0, R9.reuse, R6, 0x1 ;  /* 0x0000000609457211 */ /* 0x040fe200078008ff */
[----:B------:R-:W-:Y:S02]  /*309a0*/  IMAD R82, R66, UR61, RZ ;  /* 0x0000003d42527c24 */ /* 0x000fe4000f8e02ff */
[----:B------:R0:W-:Y:S01]  /*309b0*/  STL [R1+0xe90], R67 ;  /* 0x000e904301007387 */ /* 0x0001e20000100800 */
[----:B------:R-:W-:-:S03]  /*309c0*/  LEA.HI.X.SX32 R66, R9, R5, 0x1, P0 ;  /* 0x0000000509427211 */ /* 0x000fc600000f0eff */
[----:B------:R1:W-:Y:S01]  /*309d0*/  STL [R1+0xea4], R69 ;  /* 0x000ea44501007387 */ /* 0x0003e20000100800 */
[----:B------:R-:W-:Y:S01]  /*309e0*/  SEL R65, R11, R65, !P3 ;  /* 0x000000410b417207 */ /* 0x000fe20005800000 */
[----:B------:R-:W-:Y:S01]  /*309f0*/  IMAD R68, R89, UR55, RZ ;  /* 0x0000003759447c24 */ /* 0x000fe2000f8e02ff */
[----:B0-----:R-:W-:Y:S02]  /*30a00*/  LEA.HI.X.SX32 R67, R74, R5, 0x1, P5 ;  /* 0x000000054a437211 */ /* 0x001fe400028f0eff */
[----:B-1----:R-:W-:-:S03]  /*30a10*/  LEA R69, P5, R10, R6, 0x1 ;  /* 0x000000060a457211 */ /* 0x002fc600078a08ff */
[----:B------:R0:W-:Y:S01]  /*30a20*/  STL [R1+0xe98], R67 ;  /* 0x000e984301007387 */ /* 0x0001e20000100800 */
[----:B------:R-:W-:Y:S01]  /*30a30*/  SEL R84, R11, R84, !P3 ;  /* 0x000000540b547207 */ /* 0x000fe20005800000 */
[----:B------:R-:W-:Y:S02]  /*30a40*/  IMAD R9, R65, UR62, RZ ;  /* 0x0000003e41097c24 */ /* 0x000fe4000f8e02ff */
[----:B------:R-:W-:Y:S01]  /*30a50*/  STL [R1+0xeac], R69 ;  /* 0x000eac4501007387 */ /* 0x000fe20000100800 */
[----:B------:R-:W-:-:S03]  /*30a60*/  SEL R80, R11, R80, !P3 ;  /* 0x000000500b507207 */ /* 0x000fc60005800000 */
[----:B------:R1:W-:Y:S01]  /*30a70*/  STL [R1+0xea0], R66 ;  /* 0x000ea04201007387 */ /* 0x0003e20000100800 */
[----:B0-----:R-:W-:Y:S01]  /*30a80*/  LEA R67, P0, R13, R6, 0x1 ;  /* 0x000000060d437211 */ /* 0x001fe200078008ff */
[----:B------:R-:W-:Y:S01]  /*30a90*/  IMAD R71, R84, UR56, RZ ;  /* 0x0000003854477c24 */ /* 0x000fe2000f8e02ff */
[----:B------:R-:W-:Y:S02]  /*30aa0*/  SEL R64, R11, R64, !P3 ;  /* 0x000000400b407207 */ /* 0x000fe40005800000 */
[-C--:B-1----:R-:W-:Y:S02]  /*30ab0*/  LEA.HI.X.SX32 R66, R10, R5.reuse, 0x1, P5 ;  /* 0x000000050a427211 */ /* 0x082fe400028f0eff */
[-C--:B------:R-:W-:Y:S02]  /*30ac0*/  LEA R65, P5, R68, R6.reuse, 0x1 ;  /* 0x0000000644417211 */ /* 0x080fe400078a08ff */
[----:B------:R-:W-:Y:S01]  /*30ad0*/  LEA.HI.X.SX32 R10, R13, R5, 0x1, P0 ;  /* 0x000000050d0a7211 */ /* 0x000fe200000f0eff */
[----:B------:R-:W-:Y:S01]  /*30ae0*/  STL [R1+0xeb4], R67 ;  /* 0x000eb44301007387 */ /* 0x000fe20000100800 */
[----:B------:R-:W-:Y:S01]  /*30af0*/  IMAD R77, R80, UR57, RZ ;  /* 0x00000039504d7c24 */ /* 0x000fe2000f8e02ff */
[----:B------:R-:W-:-:S02]  /*30b00*/  LEA R13, P0, R71, R6, 0x1 ;  /* 0x00000006470d7211 */ /* 0x000fc400078008ff */
[----:B------:R-:W-:Y:S04]  /*30b10*/  STL [R1+0xea8], R66 ;  /* 0x000ea84201007387 */ /* 0x000fe80000100800 */
[----:B------:R-:W-:Y:S04]  /*30b20*/  STL [R1+0xebc], R65 ;  /* 0x000ebc4101007387 */ /* 0x000fe80000100800 */
[----:B------:R0:W-:Y:S01]  /*30b30*/  STL [R1+0xeb0], R10 ;  /* 0x000eb00a01007387 */ /* 0x0001e20000100800 */
[----:B------:R-:W-:Y:S01]  /*30b40*/  IMAD R74, R64, UR63, RZ ;  /* 0x0000003f404a7c24 */ /* 0x000fe2000f8e02ff */
[----:B------:R-:W-:-:S02]  /*30b50*/  SEL R63, R11, R63, !P3 ;  /* 0x0000003f0b3f7207 */ /* 0x000fc40005800000 */
[----:B------:R1:W-:Y:S01]  /*30b60*/  STL [R1+0xec4], R13 ;  /* 0x000ec40d01007387 */ /* 0x0003e20000100800 */
[-C--:B0-----:R-:W-:Y:S02]  /*30b70*/  LEA.HI.X.SX32 R10, R68, R5.reuse, 0x1, P5 ;  /* 0x00000005440a7211 */ /* 0x081fe400028f0eff */
[-C--:B------:R-:W-:Y:S02]  /*30b80*/  LEA R64, P5, R77, R6.reuse, 0x1 ;  /* 0x000000064d407211 */ /* 0x080fe400078a08ff */
[-C--:B-1----:R-:W-:Y:S01]  /*30b90*/  LEA.HI.X.SX32 R13, R71, R5.reuse, 0x1, P0 ;  /* 0x00000005470d7211 */ /* 0x082fe200000f0eff */
[----:B------:R0:W-:Y:S01]  /*30ba0*/  STL [R1+0xeb8], R10 ;  /* 0x000eb80a01007387 */ /* 0x0001e20000100800 */
[----:B------:R-:W-:Y:S01]  /*30bb0*/  IMAD R71, R63, UR64, RZ ;  /* 0x000000403f477c24 */ /* 0x000fe2000f8e02ff */
[----:B------:R-:W-:Y:S02]  /*30bc0*/  LEA.HI.X.SX32 R63, R77, R5, 0x1, P5 ;  /* 0x000000054d3f7211 */ /* 0x000fe400028f0eff */
[----:B------:R-:W-:Y:S01]  /*30bd0*/  STL [R1+0xecc], R64 ;  /* 0x000ecc4001007387 */ /* 0x000fe20000100800 */
[----:B0-----:R-:W-:-:S03]  /*30be0*/  LEA R10, P0, R79, R6, 0x1 ;  /* 0x000000064f0a7211 */ /* 0x001fc600078008ff */
[----:B------:R0:W-:Y:S04]  /*30bf0*/  STL [R1+0xec0], R13 ;  /* 0x000ec00d01007387 */ /* 0x0001e80000100800 */
[----:B------:R1:W-:Y:S01]  /*30c00*/  STL [R1+0xed4], R10 ;  /* 0x000ed40a01007387 */ /* 0x0003e20000100800 */
[----:B0-----:R-:W-:-:S03]  /*30c10*/  LEA R13, P5, R85, R6, 0x1 ;  /* 0x00000006550d7211 */ /* 0x001fc600078a08ff */
[----:B------:R-:W-:Y:S01]  /*30c20*/  STL [R1+0xec8], R63 ;  /* 0x000ec83f01007387 */ /* 0x000fe20000100800 */
[----:B-1----:R-:W-:-:S03]  /*30c30*/  LEA.HI.X.SX32 R10, R79, R5, 0x1, P0 ;  /* 0x000000054f0a7211 */ /* 0x002fc600000f0eff */
[----:B------:R-:W-:Y:S01]  /*30c40*/  STL [R1+0xedc], R13 ;  /* 0x000edc0d01007387 */ /* 0x000fe20000100800 */
[----:B------:R-:W-:-:S03]  /*30c50*/  LEA R88, P0, R90, R6, 0x1 ;  /* 0x000000065a587211 */ /* 0x000fc600078008ff */
[----:B------:R0:W-:Y:S04]  /*30c60*/  STL [R1+0xed0], R10 ;  /* 0x000ed00a01007387 */ /* 0x0001e80000100800 */
[----:B------:R-:W2:Y:S04]  /*30c70*/  LDL.LU R84, [R1+0xf18] ;  /* 0x000f180001547983 */ /* 0x000ea80000300800 */
[----:B------:R-:W2:Y:S01]  /*30c80*/  LDL.LU R86, [R1+0xf20] ;  /* 0x000f200001567983 */ /* 0x000ea20000300800 */
[----:B0-----:R-:W-:-:S05]  /*30c90*/  LEA.HI.X.SX32 R10, R85, R5, 0x1, P5 ;  /* 0x00000005550a7211 */ /* 0x001fca00028f0eff */
        /* <DEDUP_REMOVED lines=127> */
[----:B0-----:R-:W-:-:S03]  /*31490*/  LEA.HI.X.SX32 R10, R90, R5, 0x1, P0 ;  /* 0x000000055a0a7211 */ /* 0x001fc600000f0eff */
[----:B------:R-:W-:Y:S04]  /*314a0*/  STL [R1+0x1c28], R88 ;  /* 0x001c285801007387 */ /* 0x000fe80000100800 */
[----:B------:R-:W-:Y:S01]  /*314b0*/  STL [R1+0x1c30], R88 ;  /* 0x001c305801007387 */ /* 0x000fe20000100800 */
[----:B------:R-:W-:-:S03]  /*314c0*/  SEL R61, R11, R61, !P3 ;  /* 0x0000003d0b3d7207 */ /* 0x000fc60005800000 */
[----:B------:R-:W-:Y:S04]  /*314d0*/  STL [R1+0x1c38], R88 ;  /* 0x001c385801007387 */ /* 0x000fe80000100800 */
[----:B------:R-:W-:Y:S04]  /*314e0*/  STL [R1+0x1c40], R88 ;  /* 0x001c405801007387 */ /* 0x000fe80000100800 */
[----:B------:R-:W-:Y:S04]  /*314f0*/  STL [R1+0x1c48], R88 ;  /* 0x001c485801007387 */ /* 0x000fe80000100800 */
[----:B------:R-:W3:Y:S04]  /*31500*/  LDL.LU R87, [R1+0xf28] ;  /* 0x000f280001577983 */ /* 0x000ee80000300800 */
[----:B------:R0:W-:Y:S04]  /*31510*/  STL [R1+0xeec], R13 ;  /* 0x000eec0d01007387 */ /* 0x0001e80000100800 */
[----:B------:R-:W-:Y:S04]  /*31520*/  STL [R1+0x1858], R90 ;  /* 0x0018585a01007387 */ /* 0x000fe80000100800 */
[----:B------:R1:W-:Y:S01]  /*31530*/  STL [R1+0xee0], R10 ;  /* 0x000ee00a01007387 */ /* 0x0003e20000100800 */
[----:B0-----:R-:W-:Y:S01]  /*31540*/  IMAD R13, R61, UR66, RZ ;  /* 0x000000423d0d7c24 */ /* 0x001fe2000f8e02ff */
[----:B------:R-:W-:-:S02]  /*31550*/  LEA.HI.X.SX32 R61, R82, R5, 0x1, P5 ;  /* 0x00000005523d7211 */ /* 0x000fc400028f0eff */
[----:B------:R-:W-:Y:S01]  /*31560*/  STL [R1+0x1860], R90 ;  /* 0x0018605a01007387 */ /* 0x000fe20000100800 */
[----:B-1----:R-:W-:Y:S02]  /*31570*/  LEA R10, P0, R9, R6, 0x1 ;  /* 0x00000006090a7211 */ /* 0x002fe400078008ff */
[----:B------:R-:W-:-:S03]  /*31580*/  SEL R62, R11, R62, !P3 ;  /* 0x0000003e0b3e7207 */ /* 0x000fc60005800000 */
[----:B------:R0:W-:Y:S04]  /*31590*/  STL [R1+0xef4], R10 ;  /* 0x000ef40a01007387 */ /* 0x0001e80000100800 */
[----:B------:R-:W4:Y:S04]  /*315a0*/  LDL.LU R89, [R1+0xf30] ;  /* 0x000f300001597983 */ /* 0x000f280000300800 */
[----:B------:R1:W-:Y:S01]  /*315b0*/  STL [R1+0xee8], R61 ;  /* 0x000ee83d01007387 */ /* 0x0003e20000100800 */
[----:B0-----:R-:W-:Y:S01]  /*315c0*/  LEA R10, P5, R74, R6, 0x1 ;  /* 0x000000064a0a7211 */ /* 0x001fe200078a08ff */
[----:B------:R-:W-:Y:S01]  /*315d0*/  IMAD R68, R62, UR65, RZ ;  /* 0x000000413e447c24 */ /* 0x000fe2000f8e02ff */
[----:B-1----:R-:W-:-:S02]  /*315e0*/  LEA.HI.X.SX32 R61, R9, R5, 0x1, P0 ;  /* 0x00000005093d7211 */ /* 0x002fc400000f0eff */
[----:B------:R-:W-:Y:S01]  /*315f0*/  LEA R9, P0, R71, R6, 0x1 ;  /* 0x0000000647097211 */ /* 0x000fe200078008ff */
[----:B------:R-:W-:Y:S04]  /*31600*/  STL [R1+0xefc], R10 ;  /* 0x000efc0a01007387 */ /* 0x000fe80000100800 */
[----:B------:R-:W-:Y:S04]  /*31610*/  STL [R1+0xef0], R61 ;  /* 0x000ef03d01007387 */ /* 0x000fe80000100800 */
[----:B------:R-:W4:Y:S04]  /*31620*/  LDL.LU R91, [R1+0xe10] ;  /* 0x000e1000015b7983 */ /* 0x000f280000300800 */
[----:B------:R0:W-:Y:S02]  /*31630*/  STL [R1+0xf04], R9 ;  /* 0x000f040901007387 */ /* 0x0001e40000100800 */
[----:B0-----:R-:W-:-:S02]  /*31640*/  LEA.HI.X.SX32 R9, R74, R5, 0x1, P5 ;  /* 0x000000054a097211 */ /* 0x001fc400028f0eff */
[----:B------:R-:W-:-:S03]  /*31650*/  LEA R61, P5, R68, R6, 0x1 ;  /* 0x00000006443d7211 */ /* 0x000fc600078a08ff */
[----:B------:R0:W-:Y:S04]  /*31660*/  STL [R1+0xef8], R9 ;  /* 0x000ef80901007387 */ /* 0x0001e80000100800 */
[----:B------:R-:W-:Y:S04]  /*31670*/  STL [R1+0xf0c], R61 ;  /* 0x000f0c3d01007387 */ /* 0x000fe80000100800 */
[----:B------:R-:W4:Y:S01]  /*31680*/  LDL.LU R92, [R1+0xe14] ;  /* 0x000e1400015c7983 */ /* 0x000f220000300800 */
[----:B------:R-:W-:Y:S01]  /*31690*/  IMAD R10, R60, UR67, RZ ;  /* 0x000000433c0a7c24 */ /* 0x000fe2000f8e02ff */
[----:B------:R-:W-:-:S02]  /*316a0*/  SEL R59, R11, R59, !P3 ;  /* 0x0000003b0b3b7207 */ /* 0x000fc40005800000 */
[-C--:B------:R-:W-:Y:S02]  /*316b0*/  LEA.HI.X.SX32 R60, R71, R5.reuse, 0x1, P0 ;  /* 0x00000005473c7211 */ /* 0x080fe400000f0eff */
[----:B0-----:R-:W-:Y:S01]  /*316c0*/  LEA R9, P0, R13, R6, 0x1 ;  /* 0x000000060d097211 */ /* 0x001fe200078008ff */
[----:B------:R-:W-:Y:S01]  /*316d0*/  IMAD R71, R59, UR68, RZ ;  /* 0x000000443b477c24 */ /* 0x000fe2000f8e02ff */
[-C--:B------:R-:W-:Y:S01]  /*316e0*/  LEA.HI.X.SX32 R59, R68, R5.reuse, 0x1, P5 ;  /* 0x00000005443b7211 */ /* 0x080fe200028f0eff */
[----:B------:R-:W-:Y:S01]  /*316f0*/  STL [R1+0xf00], R60 ;  /* 0x000f003c01007387 */ /* 0x000fe20000100800 */
[----:B------:R-:W-:-:S03]  /*31700*/  LEA.HI.X.SX32 R13, R13, R5, 0x1, P0 ;  /* 0x000000050d0d7211 */ /* 0x000fc600000f0eff */
[----:B------:R0:W-:Y:S04]  /*31710*/  STL [R1+0xf14], R9 ;  /* 0x000f140901007387 */ /* 0x0001e80000100800 */
[----:B------:R-:W-:Y:S01]  /*31720*/  STL [R1+0xf08], R59 ;  /* 0x000f083b01007387 */ /* 0x000fe20000100800 */
[----:B0-----:R-:W-:-:S05]  /*31730*/  LEA R9, P5, R10, R6, 0x1 ;  /* 0x000000060a097211 */ /* 0x001fca00078a08ff */
[----:B------:R2:W-:Y:S01]  /*31740*/  STL [R1+0xf1c], R9 ;  /* 0x000f1c0901007387 */ /* 0x0005e20000100800 */
[----:B------:R-:W-:-:S03]  /*31750*/  LEA.HI.X.SX32 R10, R10, R5, 0x1, P5 ;  /* 0x000000050a0a7211 */ /* 0x000fc600028f0eff */
[----:B------:R0:W-:Y:S01]  /*31760*/  STL [R1+0xf10], R13 ;  /* 0x000f100d01007387 */ /* 0x0001e20000100800 */
[----:B--2---:R-:W-:Y:S01]  /*31770*/  SEL R9, R11, R84, !P3 ;  /* 0x000000540b097207 */ /* 0x004fe20005800000 */
[----:B0-----:R-:W-:Y:S01]  /*31780*/  IMAD R13, R58, UR69, RZ ;  /* 0x000000453a0d7c24 */ /* 0x001fe2000f8e02ff */
[----:B------:R-:W-:-:S03]  /*31790*/  LEA R58, P5, R71, R6, 0x1 ;  /* 0x00000006473a7211 */ /* 0x000fc600078a08ff */
[----:B------:R-:W-:Y:S01]  /*317a0*/  IMAD R77, R9, UR70, RZ ;  /* 0x00000046094d7c24 */ /* 0x000fe2000f8e02ff */
[----:B------:R-:W-:Y:S02]  /*317b0*/  ISETP.GE.AND P0, PT, R12, RZ, PT ;  /* 0x000000ff0c00720c */ /* 0x000fe40003f06270 */
[----:B------:R-:W-:Y:S02]  /*317c0*/  IABS R68, R12 ;  /* 0x0000000c00447213 */ /* 0x000fe40000000000 */
[----:B------:R-:W-:Y:S02]  /*317d0*/  LEA.HI.X.SX32 R9, R71, R5, 0x1, P5 ;  /* 0x0000000547097211 */ /* 0x000fe400028f0eff */
[----:B------:R-:W-:Y:S01]  /*317e0*/  LEA R12, P5, R13, R6, 0x1 ;  /* 0x000000060d0c7211 */ /* 0x000fe200078a08ff */
[----:B------:R0:W-:Y:S04]  /*317f0*/  STL [R1+0xf18], R10 ;  /* 0x000f180a01007387 */ /* 0x0001e80000100800 */
[----:B------:R-:W-:Y:S04]  /*31800*/  STL [R1+0xf24], R58 ;  /* 0x000f243a01007387 */ /* 0x000fe80000100800 */
[----:B------:R-:W-:Y:S01]  /*31810*/  STL [R1+0xf20], R9 ;  /* 0x000f200901007387 */ /* 0x000fe20000100800 */
[----:B0-----:R-:W-:-:S03]  /*31820*/  SEL R10, R11, R86, !P3 ;  /* 0x000000560b0a7207 */ /* 0x001fc60005800000 */
[----:B------:R0:W-:Y:S02]  /*31830*/  STL [R1+0xf2c], R12 ;  /* 0x000f2c0c01007387 */ /* 0x0001e40000100800 */
[----:B------:R-:W-:Y:S01]  /*31840*/  IMAD R79, R10, UR71, RZ ;  /* 0x000000470a4f7c24 */ /* 0x000fe2000f8e02ff */
[----:B0-----:R-:W-:Y:S02]  /*31850*/  LEA.HI.X.SX32 R12, R13, R5, 0x1, P5 ;  /* 0x000000050d0c7211 */ /* 0x001fe400028f0eff */
[----:B------:R-:W-:-:S03]  /*31860*/  LEA R10, P5, R77, R6, 0x1 ;  /* 0x000000064d0a7211 */ /* 0x000fc600078a08ff */
[----:B------:R-:W-:Y:S01]  /*31870*/  STL [R1+0xf28], R12 ;  /* 0x000f280c01007387 */ /* 0x000fe20000100800 */
[----:B------:R-:W-:-:S03]  /*31880*/  LEA.HI.X.SX32 R13, R77, R5, 0x1, P5 ;  /* 0x000000054d0d7211 */ /* 0x000fc600028f0eff */
[----:B------:R0:W-:Y:S04]  /*31890*/  STL [R1+0xf34], R10 ;  /* 0x000f340a01007387 */ /* 0x0001e80000100800 */
[----:B------:R-:W-:Y:S01]  /*318a0*/  STL [R1+0xf30], R13 ;  /* 0x000f300d01007387 */ /* 0x000fe20000100800 */
[----:B0-----:R-:W-:Y:S01]  /*318b0*/  IMAD.MOV.U32 R10, RZ, RZ, R3 ;  /* 0x000000ffff0a7224 */ /* 0x001fe200078e0003 */
[----:B------:R-:W-:Y:S01]  /*318c0*/  PRMT R0, RZ, 0x7610, R0 ;  /* 0x00007610ff007816 */ /* 0x000fe20000000000 */
[----:B------:R-:W-:Y:S02]  /*318d0*/  @P2 IMAD.MOV.U32 R62, RZ, RZ, R22 ;  /* 0x000000ffff3e2224 */ /* 0x000fe400078e0016 */
[----:B------:R-:W-:-:S05]  /*318e0*/  @P2 IMAD.MOV.U32 R63, RZ, RZ, R26 ;  /* 0x000000ffff3f2224 */ /* 0x000fca00078e001a */
[----:B------:R-:W2:Y:S01]  /*318f0*/  @P2 LDG.E.U16 R0, desc[UR16][R62.64] ;  /* 0x000000103e002981 */ /* 0x000ea2000c1e1500 */
[----:B---3--:R-:W-:-:S05]  /*31900*/  SEL R9, R11, R87, !P3 ;  /* 0x000000570b097207 */ /* 0x008fca0005800000 */
[----:B------:R-:W-:Y:S01]  /*31910*/  IMAD R82, R9, UR72, RZ ;  /* 0x0000004809527c24 */ /* 0x000fe2000f8e02ff */
[----:B------:R-:W-:-:S05]  /*31920*/  LEA R9, P5, R79, R6, 0x1 ;  /* 0x000000064f097211 */ /* 0x000fca00078a08ff */
[----:B------:R0:W-:Y:S01]  /*31930*/  STL [R1+0xf3c], R9 ;  /* 0x000f3c0901007387 */ /* 0x0001e20000100800 */
[----:B----4-:R-:W-:-:S05]  /*31940*/  SEL R12, R11, R89, !P3 ;  /* 0x000000590b0c7207 */ /* 0x010fca0005800000 */
[----:B------:R-:W-:Y:S01]  /*31950*/  IMAD R77, R12, UR73, RZ ;  /* 0x000000490c4d7c24 */ /* 0x000fe2000f8e02ff */
[----:B------:R-:W-:Y:S02]  /*31960*/  LEA.HI.X.SX32 R12, R79, R5, 0x1, P5 ;  /* 0x000000054f0c7211 */ /* 0x000fe400028f0eff */
[----:B------:R-:W-:Y:S01]  /*31970*/  LEA R3, P5, R82, R6, 0x1 ;  /* 0x0000000652037211 */ /* 0x000fe200078a08ff */
[----:B0-----:R-:W-:Y:S02]  /*31980*/  IMAD.MOV.U32 R9, RZ, RZ, R68 ;  /* 0x000000ffff097224 */ /* 0x001fe400078e0044 */
[----:B------:R-:W-:Y:S04]  /*31990*/  STL [R1+0xf38], R12 ;  /* 0x000f380c01007387 */ /* 0x000fe80000100800 */
[----:B------:R0:W-:Y:S04]  /*319a0*/  STL [R1+0xf44], R3 ;  /* 0x000f440301007387 */ /* 0x0001e80000100800 */
[----:B------:R1:W-:Y:S01]  /*319b0*/  STL [R1+0x1840], R11 ;  /* 0x0018400b01007387 */ /* 0x0003e20000100800 */
[----:B------:R-:W-:-:S02]  /*319c0*/  SEL R13, R11, R91, !P3 ;  /* 0x0000005b0b0d7207 */ /* 0x000fc40005800000 */
[----:B0-----:R-:W-:-:S05]  /*319d0*/  LEA.HI.X.SX32 R3, R82, R5, 0x1, P5 ;  /* 0x0000000552037211 */ /* 0x001fca00028f0eff */
[----:B------:R0:W-:Y:S01]  /*319e0*/  STL [R1+0xf40], R3 ;  /* 0x000f400301007387 */ /* 0x0001e20000100800 */
[----:B------:R-:W-:Y:S02]  /*319f0*/  SEL R68, R11, R92, !P3 ;  /* 0x0000005c0b447207 */ /* 0x000fe40005800000 */
[----:B-1----:R-:W-:-:S05]  /*31a00*/  LEA R11, P5, R77, R6, 0x1 ;  /* 0x000000064d0b7211 */ /* 0x002fca00078a08ff */
[----:B------:R-:W-:Y:S04]  /*31a10*/  STL [R1+0xf4c], R11 ;  /* 0x000f4c0b01007387 */ /* 0x000fe80000100800 */
[----:B------:R-:W3:Y:S01]  /*31a20*/  LDL.LU R91, [R1+0x1058] ;  /* 0x00105800015b7983 */ /* 0x000ee20000300800 */
[----:B0-----:R-:W-:-:S03]  /*31a30*/  LEA.HI.X.SX32 R3, R77, R5, 0x1, P5 ;  /* 0x000000054d037211 */ /* 0x001fc600028f0eff */
[----:B------:R-:W4:Y:S04]  /*31a40*/  LDL.LU R73, [R1+0x1054] ;  /* 0x0010540001497983 */ /* 0x000f280000300800 */
[----:B------:R0:W-:Y:S04]  /*31a50*/  STL [R1+0xf48], R3 ;  /* 0x000f480301007387 */ /* 0x0001e80000100800 */
        /* <DEDUP_REMOVED lines=10> */
[----:B------:R-:W-:-:S02]  /*31b00*/  IMAD R79, R13, UR74, RZ ;  /* 0x0000004a0d4f7c24 */ /* 0x000fc4000f8e02ff */
[----:B------:R-:W-:-:S03]  /*31b10*/  IMAD R82, R68, UR75, RZ ;  /* 0x0000004b44527c24 */ /* 0x000fc6000f8e02ff */
[----:B------:R-:W-:Y:S01]  /*31b20*/  LEA R58, P5, R79, R6, 0x1 ;  /* 0x000000064f3a7211 */ /* 0x000fe200078a08ff */
[----:B------:R-:W-:-:S04]  /*31b30*/  @!UP1 UIADD3 UR10, UPT, UPT, -UR10, 0x100000, URZ ;  /* 0x001000000a0a9890 */ /* 0x000fc8000fffe1ff */
[----:B------:R-:W-:Y:S02]  /*31b40*/  @!UP1 USHF.L.U32 UR11, UR10, 0xb, URZ ;  /* 0x0000000b0a0b9899 */ /* 0x000fe400080006ff */
[----:B------:R-:W-:Y:S01]  /*31b50*/  @!UP1 USHF.L.U32 UR10, UR10, 0x1, URZ ;  /* 0x000000010a0a9899 */ /* 0x000fe200080006ff */
[-C--:B------:R-:W-:Y:S02]  /*31b60*/  LEA.HI.X.SX32 R85, R79, R5.reuse, 0x1, P5 ;  /* 0x000000054f557211 */ /* 0x080fe400028f0eff */
[C---:B0-----:R-:W-:Y:S01]  /*31b70*/  LEA R3, P5, R82.reuse, R6, 0x1 ;  /* 0x0000000652037211 */ /* 0x041fe200078a08ff */
[----:B------:R-:W-:Y:S01]  /*31b80*/  VOTEU.ALL UP1, P1 ;  /* 0x0000000000ff7886 */ /* 0x000fe20000820000 */
[----:B------:R-:W-:Y:S02]  /*31b90*/  STL [R1+0xf54], R58 ;  /* 0x000f543a01007387 */ /* 0x000fe40000100800 */
[----:B------:R-:W-:Y:S02]  /*31ba0*/  LEA.HI.X.SX32 R60, R82, R5, 0x1, P5 ;  /* 0x00000005523c7211 */ /* 0x000fe400028f0eff */
[----:B------:R-:W-:Y:S03]  /*31bb0*/  STL [R1+0xf50], R85 ;  /* 0x000f505501007387 */ /* 0x000fe60000100800 */
[----:B------:R0:W1:Y:S01]  /*31bc0*/  @!UP1 SYNCS.EXCH.64 URZ, [UR5+0x48008], UR10 ;  /* 0x0480080a05ff95b2 */ /* 0x0000620008000100 */
[----:B------:R-:W-:Y:S04]  /*31bd0*/  STL [R1+0xf5c], R3 ;  /* 0x000f5c0301007387 */ /* 0x000fe80000100800 */
[----:B------:R-:W-:Y:S04]  /*31be0*/  STL [R1+0xf58], R60 ;  /* 0x000f583c01007387 */ /* 0x000fe80000100800 */
[----:B------:R-:W4:Y:S01]  /*31bf0*/  LDL.LU R89, [R1+0x102c] ;  /* 0x00102c0001597983 */ /* 0x000f220000300800 */
[----:B------:R-:W-:-:S02]  /*31c00*/  IABS R71, R57 ;  /* 0x0000003900477213 */ /* 0x000fc40000000000 */
[----:B------:R-:W-:Y:S02]  /*31c10*/  IABS R74, R14 ;  /* 0x0000000e004a7213 */ /* 0x000fe40000000000 */
[----:B------:R-:W-:Y:S02]  /*31c20*/  LOP3.LUT R22, R2, 0x40, RZ, 0x3c, !PT ;  /* 0x0000004002167812 */ /* 0x000fe400078e3cff */
[----:B------:R-:W-:Y:S02]  /*31c30*/  PRMT R93, RZ, 0x7610, R93 ;  /* 0x00007610ff5d7816 */ /* 0x000fe4000000005d */
[----:B------:R-:W-:Y:S01]  /*31c40*/  PRMT R88, RZ, 0x7610, R88 ;  /* 0x00007610ff587816 */ /* 0x000fe20000000058 */
[----:B------:R-:W-:Y:S01]  /*31c50*/  IMAD.HI.U32 R68, R8, R10, RZ ;  /* 0x0000000a08447227 */ /* 0x000fe200078e00ff */
[----:B------:R-:W-:Y:S01]  /*31c60*/  ISETP.GE.AND P5, PT, R14, RZ, PT ;  /* 0x000000ff0e00720c */ /* 0x000fe20003fa6270 */
[----:B0-----:R-:W0:Y:S01]  /*31c70*/  LDCU UR10, c[0x0][0x3b0] ;  /* 0x00007600ff0a77ac */ /* 0x001e220008000800 */
[----:B--2---:R-:W-:Y:S01]  /*31c80*/  STL [R1+0x17c4], R0 ;  /* 0x0017c40001007387 */ /* 0x004fe20000100800 */
[----:B------:R-:W-:-:S02]  /*31c90*/  PRMT R79, RZ, 0x7610, R79 ;  /* 0x00007610ff4f7816 */ /* 0x000fc4000000004f */
[----:B------:R-:W-:Y:S01]  /*31ca0*/  PRMT R90, RZ, 0x7610, R90 ;  /* 0x00007610ff5a7816 */ /* 0x000fe2000000005a */
[----:B------:R-:W2:Y:S01]  /*31cb0*/  LDCU UR11, c[0x0][0x3b0] ;  /* 0x00007600ff0b77ac */ /* 0x000ea20008000800 */
[----:B---3--:R3:W-:Y:S04]  /*31cc0*/  STS.U16 [R2+UR5+0x40000], R91 ;  /* 0x0400005b02007988 */ /* 0x0087e80008000405 */
[----:B---3--:R-:W3:Y:S04]  /*31cd0*/  LDL.LU R91, [R1+0x1024] ;  /* 0x00102400015b7983 */ /* 0x008ee80000300800 */
[----:B----4-:R4:W-:Y:S04]  /*31ce0*/  STS.U16 [R2+UR5+0x40800], R86 ;  /* 0x0408005602007988 */ /* 0x0109e80008000405 */
[----:B----4-:R-:W4:Y:S04]  /*31cf0*/  LDL.LU R86, [R1+0x1020] ;  /* 0x0010200001567983 */ /* 0x010f280000300800 */
[----:B------:R-:W2:Y:S04]  /*31d00*/  LDL.LU R57, [R1+0x1018] ;  /* 0x0010180001397983 */ /* 0x000ea80000300800 */
[----:B------:R0:W-:Y:S04]  /*31d10*/  STS.U16 [R2+UR5+0x42800], R87 ;  /* 0x0428005702007988 */ /* 0x0001e80008000405 */
[----:B0-----:R-:W2:Y:S04]  /*31d20*/  LDL.LU R87, [R1+0x101c] ;  /* 0x00101c0001577983 */ /* 0x001ea80000300800 */
[----:B------:R-:W2:Y:S04]  /*31d30*/  LDL.LU R59, [R1+0x1014] ;  /* 0x00101400013b7983 */ /* 0x000ea80000300800 */
[----:B------:R-:W2:Y:S04]  /*31d40*/  LDL.LU R61, [R1+0x1010] ;  /* 0x00101000013d7983 */ /* 0x000ea80000300800 */
[----:B------:R-:W2:Y:S04]  /*31d50*/  LDL.LU R62, [R1+0x100c] ;  /* 0x00100c00013e7983 */ /* 0x000ea80000300800 */
[----:B------:R-:W2:Y:S04]  /*31d60*/  LDL.LU R63, [R1+0x1008] ;  /* 0x00100800013f7983 */ /* 0x000ea80000300800 */
[----:B------:R-:W2:Y:S04]  /*31d70*/  LDL.LU R64, [R1+0x1004] ;  /* 0x0010040001407983 */ /* 0x000ea80000300800 */
[----:B------:R-:W2:Y:S04]  /*31d80*/  LDL.LU R65, [R1+0x1000] ;  /* 0x0010000001417983 */ /* 0x000ea80000300800 */
[----:B------:R0:W-:Y:S04]  /*31d90*/  STS.U16 [R2+UR5+0x42c00], R92 ;  /* 0x042c005c02007988 */ /* 0x0001e80008000405 */
[----:B------:R-:W2:Y:S04]  /*31da0*/  LDL.LU R66, [R1+0xffc] ;  /* 0x000ffc0001427983 */ /* 0x000ea80000300800 */
[----:B0-----:R-:W2:Y:S04]  /*31db0*/  LDL.LU R92, [R1+0xff8] ;  /* 0x000ff800015c7983 */ /* 0x001ea80000300800 */
[----:B------:R-:W2:Y:S04]  /*31dc0*/  LDL.LU R67, [R1+0xff4] ;  /* 0x000ff40001437983 */ /* 0x000ea80000300800 */
[----:B------:R-:W2:Y:S04]  /*31dd0*/  LDL.LU R69, [R1+0xff0] ;  /* 0x000ff00001457983 */ /* 0x000ea80000300800 */
[----:B------:R-:W2:Y:S04]  /*31de0*/  LDL.LU R70, [R1+0xfe8] ;  /* 0x000fe80001467983 */ /* 0x000ea80000300800 */
[----:B------:R0:W-:Y:S04]  /*31df0*/  STS.U16 [R2+UR5+0x40400], R73 ;  /* 0x0404004902007988 */ /* 0x0001e80008000405 */
[----:B------:R-:W2:Y:S04]  /*31e00*/  LDL.LU R72, [R1+0xfec] ;  /* 0x000fec0001487983 */ /* 0x000ea80000300800 */
[----:B------:R1:W-:Y:S04]  /*31e10*/  STS.U16 [R2+UR5+0x43000], R89 ;  /* 0x0430005902007988 */ /* 0x0003e80008000405 */
[----:B0-----:R-:W2:Y:S04]  /*31e20*/  LDL.LU R73, [R1+0xfe4] ;  /* 0x000fe40001497983 */ /* 0x001ea80000300800 */
[----:B-1----:R-:W2:Y:S01]  /*31e30*/  LDL.LU R89, [R1+0xfe0] ;  /* 0x000fe00001597983 */ /* 0x002ea20000300800 */
[----:B------:R-:W-:-:S04]  /*31e40*/  IMAD.MOV.U32 R12, RZ, RZ, R74 ;  /* 0x000000ffff0c7224 */ /* 0x000fc800078e004a */
[----:B------:R-:W-:-:S04]  /*31e50*/  IMAD.HI.U32 R77, R8, R12, RZ ;  /* 0x0000000c084d7227 */ /* 0x000fc800078e00ff */
[----:B------:R-:W-:-:S04]  /*31e60*/  IMAD.MOV R14, RZ, RZ, -R77 ;  /* 0x000000ffff0e7224 */ /* 0x000fc800078e0a4d */
[----:B------:R-:W-:Y:S01]  /*31e70*/  IMAD R12, R7, R14, R12 ;  /* 0x0000000e070c7224 */ /* 0x000fe200078e020c */
[C---:B------:R-:W-:Y:S01]  /*31e80*/  LOP3.LUT R14, R2.reuse, 0x20, RZ, 0x3c, !PT ;  /* 0x00000020020e7812 */ /* 0x040fe200078e3cff */
[----:B------:R-:W-:Y:S04]  /*31e90*/  STS.U16 [R2+UR5+0x40c00], R75 ;  /* 0x040c004b02007988 */ /* 0x000fe80008000405 */
[----:B------:R-:W-:Y:S04]  /*31ea0*/  STS.U16 [R2+UR5+0x41000], R76 ;  /* 0x0410004c02007988 */ /* 0x000fe80008000405 */
[----:B------:R-:W-:Y:S04]  /*31eb0*/  STS.U16 [R2+UR5+0x41400], R78 ;  /* 0x0414004e02007988 */ /* 0x000fe80008000405 */
[----:B------:R-:W-:Y:S04]  /*31ec0*/  STS.U16 [R2+UR5+0x41800], R80 ;  /* 0x0418005002007988 */ /* 0x000fe80008000405 */
[----:B------:R-:W-:Y:S04]  /*31ed0*/  STS.U16 [R2+UR5+0x41c00], R81 ;  /* 0x041c005102007988 */ /* 0x000fe80008000405 */
[----:B------:R-:W-:Y:S04]  /*31ee0*/  STS.U16 [R2+UR5+0x42000], R83 ;  /* 0x0420005302007988 */ /* 0x000fe80008000405 */
[----:B------:R-:W-:Y:S04]  /*31ef0*/  STS.U16 [R2+UR5+0x42400], R84 ;  /* 0x0424005402007988 */ /* 0x000fe80008000405 */
[----:B---3--:R0:W-:Y:S04]  /*31f00*/  STS.U16 [R2+UR5+0x43400], R91 ;  /* 0x0434005b02007988 */ /* 0x0081e80008000405 */
[----:B0-----:R-:W3:Y:S04]  /*31f10*/  LDL.LU R91, [R1+0xfd8] ;  /* 0x000fd800015b7983 */ /* 0x001ee80000300800 */
[----:B----4-:R0:W-:Y:S04]  /*31f20*/  STS.U16 [R2+UR5+0x43800], R86 ;  /* 0x0438005602007988 */ /* 0x0101e80008000405 */
[----:B--2---:R-:W-:Y:S04]  /*31f30*/  STS.U16 [R2+UR5+0x43c00], R57 ;  /* 0x043c003902007988 */ /* 0x004fe80008000405 */
[----:B------:R-:W2:Y:S04]  /*31f40*/  LDL.LU R75, [R1+0xfdc] ;  /* 0x000fdc00014b7983 */ /* 0x000ea80000300800 */
[----:B------:R-:W4:Y:S04]  /*31f50*/  LDL.LU R76, [R1+0xfd4] ;  /* 0x000fd400014c7983 */ /* 0x000f280000300800 */
[----:B------:R-:W2:Y:S04]  /*31f60*/  LDL.LU R78, [R1+0xfd0] ;  /* 0x000fd000014e7983 */ /* 0x000ea80000300800 */
[----:B------:R-:W2:Y:S04]  /*31f70*/  LDL.LU R80, [R1+0xfcc] ;  /* 0x000fcc0001507983 */ /* 0x000ea80000300800 */
[----:B------:R-:W2:Y:S04]  /*31f80*/  LDL.LU R81, [R1+0xfc8] ;  /* 0x000fc80001517983 */ /* 0x000ea80000300800 */
[----:B------:R-:W2:Y:S04]  /*31f90*/  LDL.LU R83, [R1+0xfc4] ;  /* 0x000fc40001537983 */ /* 0x000ea80000300800 */
[----:B------:R1:W-:Y:S04]  /*31fa0*/  STS.U16 [R14+UR5+0x40100], R87 ;  /* 0x040100570e007988 */ /* 0x0003e80008000405 */
[----:B------:R-:W-:Y:S04]  /*31fb0*/  STS.U16 [R14+UR5+0x40500], R59 ;  /* 0x0405003b0e007988 */ /* 0x000fe80008000405 */
[----:B------:R-:W-:Y:S04]  /*31fc0*/  STS.U16 [R14+UR5+0x40900], R61 ;  /* 0x0409003d0e007988 */ /* 0x000fe80008000405 */
[----:B------:R-:W-:Y:S04]  /*31fd0*/  STS.U16 [R14+UR5+0x40d00], R62 ;  /* 0x040d003e0e007988 */ /* 0x000fe80008000405 */
[----:B------:R-:W-:Y:S04]  /*31fe0*/  STS.U16 [R14+UR5+0x41100], R63 ;  /* 0x0411003f0e007988 */ /* 0x000fe80008000405 */
[----:B------:R-:W-:Y:S04]  /*31ff0*/  STS.U16 [R14+UR5+0x41500], R64 ;  /* 0x041500400e007988 */ /* 0x000fe80008000405 */
[----:B------:R-:W4:Y:S04]  /*32000*/  LDL.LU R84, [R1+0xfc0] ;  /* 0x000fc00001547983 */ /* 0x000f280000300800 */
[----:B------:R-:W-:Y:S04]  /*32010*/  STS.U16 [R14+UR5+0x41900], R65 ;  /* 0x041900410e007988 */ /* 0x000fe80008000405 */
[----:B0-----:R-:W4:Y:S04]  /*32020*/  LDL.LU R86, [R1+0xfbc] ;  /* 0x000fbc0001567983 */ /* 0x001f280000300800 */
[----:B------:R-:W-:Y:S04]  /*32030*/  STS.U16 [R14+UR5+0x41d00], R66 ;  /* 0x041d00420e007988 */ /* 0x000fe80008000405 */
[----:B-1----:R-:W4:Y:S04]  /*32040*/  LDL.LU R87, [R1+0xfb8] ;  /* 0x000fb80001577983 */ /* 0x002f280000300800 */
[----:B------:R0:W-:Y:S04]  /*32050*/  STS.U16 [R14+UR5+0x42100], R92 ;  /* 0x0421005c0e007988 */ /* 0x0001e80008000405 */
[----:B0-----:R-:W4:Y:S04]  /*32060*/  LDL.LU R92, [R1+0xfb4] ;  /* 0x000fb400015c7983 */ /* 0x001f280000300800 */
[----:B------:R-:W-:Y:S04]  /*32070*/  STS.U16 [R14+UR5+0x42500], R67 ;  /* 0x042500430e007988 */ /* 0x000fe80008000405 */
[----:B------:R-:W-:Y:S04]  /*32080*/  STS.U16 [R14+UR5+0x42900], R69 ;  /* 0x042900450e007988 */ /* 0x000fe80008000405 */
[----:B------:R-:W-:Y:S04]  /*32090*/  STS.U16 [R14+UR5+0x42d00], R70 ;  /* 0x042d00460e007988 */ /* 0x000fe80008000405 */
[----:B------:R-:W-:Y:S04]  /*320a0*/  STS.U16 [R14+UR5+0x43100], R72 ;  /* 0x043100480e007988 */ /* 0x000fe80008000405 */
[----:B------:R-:W-:Y:S04]  /*320b0*/  STS.U16 [R14+UR5+0x43500], R73 ;  /* 0x043500490e007988 */ /* 0x000fe80008000405 */
[----:B------:R0:W-:Y:S04]  /*320c0*/  STS.U16 [R14+UR5+0x43900], R89 ;  /* 0x043900590e007988 */ /* 0x0001e80008000405 */
[----:B0-----:R-:W4:Y:S04]  /*320d0*/  LDL.LU R89, [R1+0xfb0] ;  /* 0x000fb00001597983 */ /* 0x001f280000300800 */
[----:B---3--:R0:W-:Y:S04]  /*320e0*/  STS.U16 [R14+UR5+0x43d00], R91 ;  /* 0x043d005b0e007988 */ /* 0x0081e80008000405 */
[----:B0-----:R-:W3:Y:S04]  /*320f0*/  LDL.LU R91, [R1+0xfa8] ;  /* 0x000fa800015b7983 */ /* 0x001ee80000300800 */
        /* <DEDUP_REMOVED lines=10> */
[----:B--2---:R0:W-:Y:S04]  /*321a0*/  STS.U16 [R22+UR5+0x40200], R75 ;  /* 0x0402004b16007988 */ /* 0x0041e80008000405 */
[----:B----4-:R1:W-:Y:S04]  /*321b0*/  STS.U16 [R22+UR5+0x40600], R76 ;  /* 0x0406004c16007988 */ /* 0x0103e80008000405 */
[----:B------:R2:W-:Y:S04]  /*321c0*/  STS.U16 [R22+UR5+0x40a00], R78 ;  /* 0x040a004e16007988 */ /* 0x0005e80008000405 */
[----:B------:R-:W-:Y:S04]  /*321d0*/  STS.U16 [R22+UR5+0x40e00], R80 ;  /* 0x040e005016007988 */ /* 0x000fe80008000405 */
[----:B------:R-:W-:Y:S04]  /*321e0*/  STS.U16 [R22+UR5+0x41200], R81 ;  /* 0x0412005116007988 */ /* 0x000fe80008000405 */
[----:B------:R-:W4:Y:S04]  /*321f0*/  LDL.LU R70, [R1+0xf7c] ;  /* 0x000f7c0001467983 */ /* 0x000f280000300800 */
[----:B------:R-:W-:Y:S04]  /*32200*/  STS.U16 [R22+UR5+0x41600], R83 ;  /* 0x0416005316007988 */ /* 0x000fe80008000405 */
[----:B------:R-:W4:Y:S04]  /*32210*/  LDL.LU R72, [R1+0xf78] ;  /* 0x000f780001487983 */ /* 0x000f280000300800 */
[----:B------:R-:W-:Y:S04]  /*32220*/  STS.U16 [R22+UR5+0x41a00], R84 ;  /* 0x041a005416007988 */ /* 0x000fe80008000405 */
[----:B------:R-:W4:Y:S04]  /*32230*/  LDL.LU R73, [R1+0xf74] ;  /* 0x000f740001497983 */ /* 0x000f280000300800 */
[----:B------:R-:W-:Y:S04]  /*32240*/  STS.U16 [R22+UR5+0x41e00], R86 ;  /* 0x041e005616007988 */ /* 0x000fe80008000405 */
[----:B0-----:R-:W4:Y:S04]  /*32250*/  LDL.LU R75, [R1+0xf70] ;  /* 0x000f7000014b7983 */ /* 0x001f280000300800 */
[----:B------:R-:W-:Y:S04]  /*32260*/  STS.U16 [R22+UR5+0x42200], R87 ;  /* 0x0422005716007988 */ /* 0x000fe80008000405 */
[----:B-1----:R-:W4:Y:S04]  /*32270*/  LDL.LU R76, [R1+0xf6c] ;  /* 0x000f6c00014c7983 */ /* 0x002f280000300800 */
[----:B------:R0:W-:Y:S04]  /*32280*/  STS.U16 [R22+UR5+0x42600], R92 ;  /* 0x0426005c16007988 */ /* 0x0001e80008000405 */
[----:B--2---:R-:W2:Y:S04]  /*32290*/  LDL.LU R78, [R1+0xf68] ;  /* 0x000f6800014e7983 */ /* 0x004ea80000300800 */
[----:B0-----:R-:W2:Y:S01]  /*322a0*/  LDL.LU R92, [R1+0xf64] ;  /* 0x000f6400015c7983 */ /* 0x001ea20000300800 */
[----:B------:R-:W-:-:S03]  /*322b0*/  LOP3.LUT R14, R2, 0x60, RZ, 0x3c, !PT ;  /* 0x00000060020e7812 */ /* 0x000fc600078e3cff */
[----:B------:R0:W-:Y:S04]  /*322c0*/  STS.U16 [R22+UR5+0x42a00], R89 ;  /* 0x042a005916007988 */ /* 0x0001e80008000405 */
[----:B------:R-:W2:Y:S04]  /*322d0*/  LDL.LU R80, [R1+0xf60] ;  /* 0x000f600001507983 */ /* 0x000ea80000300800 */
[----:B0-----:R-:W2:Y:S04]  /*322e0*/  LDL.LU R89, [R1+0x3c8] ;  /* 0x0003c80001597983 */ /* 0x001ea80000300800 */
[----:B------:R-:W2:Y:S04]  /*322f0*/  LDL.LU R81, [R1+0x3c4] ;  /* 0x0003c40001517983 */ /* 0x000ea80000300800 */
[----:B------:R-:W2:Y:S04]  /*32300*/  LDL.LU R83, [R1+0x3b8] ;  /* 0x0003b80001537983 */ /* 0x000ea80000300800 */
[----:B------:R-:W2:Y:S04]  /*32310*/  LDL.LU R84, [R1+0x3b0] ;  /* 0x0003b00001547983 */ /* 0x000ea80000300800 */
[----:B------:R-:W2:Y:S04]  /*32320*/  LDL.LU R86, [R1+0x3a8] ;  /* 0x0003a80001567983 */ /* 0x000ea80000300800 */
[----:B------:R-:W2:Y:S04]  /*32330*/  LDL.LU R87, [R1+0x39c] ;  /* 0x00039c0001577983 */ /* 0x000ea80000300800 */
[----:B---3--:R0:W-:Y:S04]  /*32340*/  STS.U16 [R22+UR5+0x42e00], R91 ;  /* 0x042e005b16007988 */ /* 0x0081e80008000405 */
[----:B------:R-:W-:Y:S04]  /*32350*/  STS.U16 [R22+UR5+0x43200], R57 ;  /* 0x0432003916007988 */ /* 0x000fe80008000405 */
[----:B------:R-:W-:Y:S04]  /*32360*/  STS.U16 [R22+UR5+0x43600], R59 ;  /* 0x0436003b16007988 */ /* 0x000fe80008000405 */
[----:B------:R-:W-:Y:S04]  /*32370*/  STS.U16 [R22+UR5+0x43a00], R61 ;  /* 0x043a003d16007988 */ /* 0x000fe80008000405 */
[----:B------:R-:W-:Y:S04]  /*32380*/  STS.U16 [R22+UR5+0x43e00], R62 ;  /* 0x043e003e16007988 */ /* 0x000fe80008000405 */
[----:B------:R-:W-:Y:S04]  /*32390*/  STS.U16 [R14+UR5+0x40300], R63 ;  /* 0x0403003f0e007988 */ /* 0x000fe80008000405 */
[----:B------:R-:W-:Y:S04]  /*323a0*/  STS.U16 [R14+UR5+0x40700], R64 ;  /* 0x040700400e007988 */ /* 0x000fe80008000405 */
[----:B------:R-:W-:Y:S04]  /*323b0*/  STS.U16 [R14+UR5+0x40b00], R65 ;  /* 0x040b00410e007988 */ /* 0x000fe80008000405 */
[----:B------:R-:W-:Y:S04]  /*323c0*/  STS.U16 [R14+UR5+0x40f00], R66 ;  /* 0x040f00420e007988 */ /* 0x000fe80008000405 */
[----:B0-----:R-:W3:Y:S04]  /*323d0*/  LDL.LU R91, [R1+0x398] ;  /* 0x00039800015b7983 */ /* 0x001ee80000300800 */
[----:B------:R-:W-:Y:S04]  /*323e0*/  STS.U16 [R14+UR5+0x41300], R67 ;  /* 0x041300430e007988 */ /* 0x000fe80008000405 */
[----:B------:R-:W-:Y:S04]  /*323f0*/  STL [R1+0x17c8], R2 ;  /* 0x0017c80201007387 */ /* 0x000fe80000100800 */
[----:B------:R-:W-:Y:S04]  /*32400*/  STS.U16 [R14+UR5+0x41700], R69 ;  /* 0x041700450e007988 */ /* 0x000fe80008000405 */
[----:B------:R-:W-:Y:S04]  /*32410*/  STL [R1+0x17a4], R14 ;  /* 0x0017a40e01007387 */ /* 0x000fe80000100800 */
[----:B------:R0:W-:Y:S04]  /*32420*/  STS.U16 [R14+UR5+0x41b00], R4 ;  /* 0x041b00040e007988 */ /* 0x0001e80008000405 */
[----:B0-----:R-:W3:Y:S04]  /*32430*/  LDL.LU R4, [R1+0x1cbc] ;  /* 0x001cbc0001047983 */ /* 0x001ee80000300800 */
[----:B----4-:R-:W-:Y:S04]  /*32440*/  STS.U16 [R14+UR5+0x41f00], R70 ;  /* 0x041f00460e007988 */ /* 0x010fe80008000405 */
[----:B------:R-:W-:Y:S04]  /*32450*/  STS.U16 [R14+UR5+0x42300], R72 ;  /* 0x042300480e007988 */ /* 0x000fe80008000405 */
[----:B------:R-:W-:Y:S04]  /*32460*/  STS.U16 [R14+UR5+0x42700], R73 ;  /* 0x042700490e007988 */ /* 0x000fe80008000405 */
[----:B------:R-:W-:Y:S04]  /*32470*/  STS.U16 [R14+UR5+0x42b00], R75 ;  /* 0x042b004b0e007988 */ /* 0x000fe80008000405 */
[----:B------:R-:W-:Y:S04]  /*32480*/  STS.U16 [R14+UR5+0x42f00], R76 ;  /* 0x042f004c0e007988 */ /* 0x000fe80008000405 */
[----:B--2---:R-:W-:Y:S04]  /*32490*/  STS.U16 [R14+UR5+0x43300], R78 ;  /* 0x0433004e0e007988 */ /* 0x004fe80008000405 */
[----:B------:R0:W-:Y:S04]  /*324a0*/  STS.U16 [R14+UR5+0x43700], R92 ;  /* 0x0437005c0e007988 */ /* 0x0001e80008000405 */
[----:B0-----:R-:W2:Y:S04]  /*324b0*/  LDL.LU R92, [R1+0x38c] ;  /* 0x00038c00015c7983 */ /* 0x001ea80000300800 */
[----:B------:R-:W-:Y:S04]  /*324c0*/  STS.U16 [R14+UR5+0x43b00], R80 ;  /* 0x043b00500e007988 */ /* 0x000fe80008000405 */
[----:B------:R-:W-:Y:S04]  /*324d0*/  STS.U16 [R14+UR5+0x43f00], R15 ;  /* 0x043f000f0e007988 */ /* 0x000fe80008000405 */
[----:B---3--:R0:W-:Y:S04]  /*324e0*/  STS.U16 [R4+UR5], R89 ;  /* 0x0000005904007988 */ /* 0x0081e80008000405 */
[----:B0-----:R-:W3:Y:S04]  /*324f0*/  LDL.LU R89, [R1+0x380] ;  /* 0x0003800001597983 */ /* 0x001ee80000300800 */
        /* <DEDUP_REMOVED lines=18> */
[----:B------:R0:W-:Y:S04]  /*32620*/  STS.U16 [R4+UR5+0x1800], R91 ;  /* 0x0018005b04007988 */ /* 0x0001e80008000405 */
[----:B------:R-:W4:Y:S04]  /*32630*/  LDL.LU R76, [R1+0x2dc] ;  /* 0x0002dc00014c7983 */ /* 0x000f280000300800 */
[----:B--2---:R1:W-:Y:S04]  /*32640*/  STS.U16 [R4+UR5+0x1c00], R92 ;  /* 0x001c005c04007988 */ /* 0x0043e80008000405 */
[----:B0-----:R-:W2:Y:S04]  /*32650*/  LDL.LU R91, [R1+0x2d4] ;  /* 0x0002d400015b7983 */ /* 0x001ea80000300800 */
[----:B------:R-:W4:Y:S04]  /*32660*/  LDL.LU R78, [R1+0x2cc] ;  /* 0x0002cc00014e7983 */ /* 0x000f280000300800 */
[----:B------:R-:W4:Y:S04]  /*32670*/  LDL.LU R80, [R1+0x2c8] ;  /* 0x0002c80001507983 */ /* 0x000f280000300800 */
[----:B-1----:R-:W4:Y:S04]  /*32680*/  LDL.LU R92, [R1+0x2bc] ;  /* 0x0002bc00015c7983 */ /* 0x002f280000300800 */
[----:B------:R0:W-:Y:S04]  /*32690*/  STS.U16 [R4+UR5+0x400], R81 ;  /* 0x0004005104007988 */ /* 0x0001e80008000405 */
[----:B------:R1:W-:Y:S04]  /*326a0*/  STS.U16 [R4+UR5+0x800], R83 ;  /* 0x0008005304007988 */ /* 0x0003e80008000405 */
[----:B0-----:R-:W4:Y:S04]  /*326b0*/  LDL.LU R81, [R1+0x2a8] ;  /* 0x0002a80001517983 */ /* 0x001f280000300800 */
[----:B-1----:R-:W4:Y:S04]  /*326c0*/  LDL.LU R83, [R1+0x29c] ;  /* 0x00029c0001537983 */ /* 0x002f280000300800 */
[----:B------:R0:W-:Y:S04]  /*326d0*/  STS.U16 [R4+UR5+0xc00], R84 ;  /* 0x000c005404007988 */ /* 0x0001e80008000405 */
[----:B------:R1:W-:Y:S04]  /*326e0*/  STS.U16 [R4+UR5+0x1000], R86 ;  /* 0x0010005604007988 */ /* 0x0003e80008000405 */
[----:B------:R1:W-:Y:S04]  /*326f0*/  STS.U16 [R4+UR5+0x1400], R87 ;  /* 0x0014005704007988 */ /* 0x0003e80008000405 */
[----:B0-----:R-:W4:Y:S04]  /*32700*/  LDL.LU R84, [R1+0x298] ;  /* 0x0002980001547983 */ /* 0x001f280000300800 */
[----:B-1----:R-:W4:Y:S04]  /*32710*/  LDL.LU R86, [R1+0x290] ;  /* 0x0002900001567983 */ /* 0x002f280000300800 */
[----:B------:R-:W4:Y:S04]  /*32720*/  LDL.LU R87, [R1+0x288] ;  /* 0x0002880001577983 */ /* 0x000f280000300800 */
[----:B---3--:R0:W-:Y:S04]  /*32730*/  STS.U16 [R4+UR5+0x2000], R89 ;  /* 0x0020005904007988 */ /* 0x0081e80008000405 */
[----:B0-----:R-:W3:Y:S04]  /*32740*/  LDL.LU R89, [R1+0x278] ;  /* 0x0002780001597983 */ /* 0x001ee80000300800 */
[----:B--2---:R0:W-:Y:S04]  /*32750*/  STS.U16 [R4+UR5+0x7000], R91 ;  /* 0x0070005b04007988 */ /* 0x0041e80008000405 */
[----:B0-----:R-:W2:Y:S04]  /*32760*/  LDL.LU R91, [R1+0x270] ;  /* 0x00027000015b7983 */ /* 0x001ea80000300800 */
[----:B----4-:R0:W-:Y:S04]  /*32770*/  STS.U16 [R4+UR5+0x7c00], R92 ;  /* 0x007c005c04007988 */ /* 0x0101e80008000405 */
[----:B0-----:R-:W4:Y:S04]  /*32780*/  LDL.LU R92, [R1+0x264] ;  /* 0x00026400015c7983 */ /* 0x001f280000300800 */
[----:B------:R0:W-:Y:S04]  /*32790*/  STS.U16 [R4+UR5+0x3400], R57 ;  /* 0x0034003904007988 */ /* 0x0001e80008000405 */
[----:B------:R1:W-:Y:S04]  /*327a0*/  STS.U16 [R4+UR5+0x3800], R59 ;  /* 0x0038003b04007988 */ /* 0x0003e80008000405 */
[----:B------:R1:W-:Y:S04]  /*327b0*/  STS.U16 [R4+UR5+0x3c00], R61 ;  /* 0x003c003d04007988 */ /* 0x0003e80008000405 */
[----:B0-----:R-:W4:Y:S04]  /*327c0*/  LDL.LU R57, [R1+0x258] ;  /* 0x0002580001397983 */ /* 0x001f280000300800 */
[----:B-1----:R-:W4:Y:S04]  /*327d0*/  LDL.LU R59, [R1+0x254] ;  /* 0x00025400013b7983 */ /* 0x002f280000300800 */
[----:B------:R0:W-:Y:S04]  /*327e0*/  STS.U16 [R4+UR5+0x4000], R62 ;  /* 0x0040003e04007988 */ /* 0x0001e80008000405 */
[----:B------:R-:W4:Y:S04]  /*327f0*/  LDL.LU R61, [R1+0x248] ;  /* 0x00024800013d7983 */ /* 0x000f280000300800 */
[----:B------:R1:W-:Y:S04]  /*32800*/  STS.U16 [R4+UR5+0x4400], R63 ;  /* 0x0044003f04007988 */ /* 0x0003e80008000405 */
[----:B0-----:R-:W4:Y:S04]  /*32810*/  LDL.LU R62, [R1+0x23c] ;  /* 0x00023c00013e7983 */ /* 0x001f280000300800 */
[----:B------:R0:W-:Y:S04]  /*32820*/  STS.U16 [R4+UR5+0x4800], R64 ;  /* 0x0048004004007988 */ /* 0x0001e80008000405 */
[----:B-1----:R-:W4:Y:S04]  /*32830*/  LDL.LU R63, [R1+0x230] ;  /* 0x00023000013f7983 */ /* 0x002f280000300800 */
        /* <DEDUP_REMOVED lines=34> */
[----:B-1----:R-:W4:Y:S04]  /*32a60*/  LDL.LU R87, [R1+0x114] ;  /* 0x0001140001577983 */ /* 0x002f280000300800 */
[----:B------:R-:W-:Y:S04]  /*32a70*/  STS.U16 [R4+UR5+0x2400], R15 ;  /* 0x0024000f04007988 */ /* 0x000fe80008000405 */
[----:B------:R-:W-:Y:S04]  /*32a80*/  STS.U16 [R4+UR5+0x2800], R14 ;  /* 0x0028000e04007988 */ /* 0x000fe80008000405 */
[----:B---3--:R0:W-:Y:S04]  /*32a90*/  STS.U16 [R4+UR5+0x11400], R89 ;  /* 0x0114005904007988 */ /* 0x0081e80008000405 */
[----:B0-----:R-:W3:Y:S04]  /*32aa0*/  LDL.LU R89, [R1+0x110] ;  /* 0x0001100001597983 */ /* 0x001ee80000300800 */
[----:B--2---:R0:W-:Y:S04]  /*32ab0*/  STS.U16 [R4+UR5+0x11800], R91 ;  /* 0x0118005b04007988 */ /* 0x0041e80008000405 */
[----:B0-----:R-:W2:Y:S04]  /*32ac0*/  LDL.LU R91, [R1+0x104] ;  /* 0x00010400015b7983 */ /* 0x001ea80000300800 */
[----:B----4-:R0:W-:Y:S04]  /*32ad0*/  STS.U16 [R4+UR5+0x11c00], R92 ;  /* 0x011c005c04007988 */ /* 0x0101e80008000405 */
[----:B0-----:R-:W4:Y:S04]  /*32ae0*/  LDL.LU R92, [R1+0x100] ;  /* 0x00010000015c7983 */ /* 0x001f280000300800 */
[----:B------:R-:W4:Y:S04]  /*32af0*/  LDL.LU R15, [R1+0xf4] ;  /* 0x0000f400010f7983 */ /* 0x000f280000300800 */
[----:B------:R-:W4:Y:S04]  /*32b00*/  LDL.LU R14, [R1+0x8] ;  /* 0x00000800010e7983 */ /* 0x000f280000300800 */
[----:B------:R0:W-:Y:S04]  /*32b10*/  STS.U16 [R4+UR5+0x3000], R26 ;  /* 0x0030001a04007988 */ /* 0x0001e80008000405 */
[----:B------:R1:W-:Y:S04]  /*32b20*/  STS.U16 [R4+UR5+0x12000], R57 ;  /* 0x0120003904007988 */ /* 0x0003e80008000405 */
[----:B------:R1:W-:Y:S04]  /*32b30*/  STS.U16 [R4+UR5+0x12400], R59 ;  /* 0x0124003b04007988 */ /* 0x0003e80008000405 */
[----:B0-----:R-:W4:Y:S04]  /*32b40*/  LDL.LU R26, [R1] ;  /* 0x00000000011a7983 */ /* 0x001f280000300800 */
[----:B-1----:R-:W4:Y:S04]  /*32b50*/  LDL.LU R57, [R1+0x1cb8] ;  /* 0x001cb80001397983 */ /* 0x002f280000300800 */
[----:B------:R-:W4:Y:S04]  /*32b60*/  LDL.LU R59, [R1+0x1cb4] ;  /* 0x001cb400013b7983 */ /* 0x000f280000300800 */
[----:B------:R0:W-:Y:S04]  /*32b70*/  STS.U16 [R4+UR5+0x12800], R61 ;  /* 0x0128003d04007988 */ /* 0x0001e80008000405 */
[----:B------:R1:W-:Y:S04]  /*32b80*/  STS.U16 [R4+UR5+0x12c00], R62 ;  /* 0x012c003e04007988 */ /* 0x0003e80008000405 */
[----:B------:R1:W-:Y:S04]  /*32b90*/  STS.U16 [R4+UR5+0x13000], R63 ;  /* 0x0130003f04007988 */ /* 0x0003e80008000405 */
[----:B0-----:R-:W4:Y:S04]  /*32ba0*/  LDL.LU R61, [R1+0x1cb0] ;  /* 0x001cb000013d7983 */ /* 0x001f280000300800 */
        /* <DEDUP_REMOVED lines=28> */
[----:B------:R1:W-:Y:S01]  /*32d70*/  STS.U16 [R4+UR5+0x16800], R83 ;  /* 0x0168005304007988 */ /* 0x0003e20008000405 */
[----:B0-----:R-:W-:-:S03]  /*32d80*/  LOP3.LUT R22, R4, 0x10, RZ, 0x3c, !PT ;  /* 0x0000001004167812 */ /* 0x001fc600078e3cff */
[----:B------:R0:W-:Y:S04]  /*32d90*/  STS.U16 [R4+UR5+0x17000], R84 ;  /* 0x0170005404007988 */ /* 0x0001e80008000405 */
[----:B-1----:R-:W4:Y:S04]  /*32da0*/  LDL.LU R81, [R1+0x1c74] ;  /* 0x001c740001517983 */ /* 0x002f280000300800 */
[----:B------:R-:W4:Y:S04]  /*32db0*/  LDL.LU R83, [R1+0x1c70] ;  /* 0x001c700001537983 */ /* 0x000f280000300800 */
[----:B0-----:R-:W4:Y:S04]  /*32dc0*/  LDL.LU R84, [R1+0x1c6c] ;  /* 0x001c6c0001547983 */ /* 0x001f280000300800 */
[----:B------:R0:W-:Y:S04]  /*32dd0*/  STS.U16 [R4+UR5+0x17400], R86 ;  /* 0x0174005604007988 */ /* 0x0001e80008000405 */
[----:B------:R1:W-:Y:S04]  /*32de0*/  STS.U16 [R4+UR5+0x17800], R87 ;  /* 0x0178005704007988 */ /* 0x0003e80008000405 */
[----:B0-----:R-:W4:Y:S04]  /*32df0*/  LDL.LU R86, [R1+0x1c68] ;  /* 0x001c680001567983 */ /* 0x001f280000300800 */
[----:B---3--:R0:W-:Y:S04]  /*32e00*/  STS.U16 [R4+UR5+0x17c00], R89 ;  /* 0x017c005904007988 */ /* 0x0081e80008000405 */
[----:B-1----:R-:W3:Y:S04]  /*32e10*/  LDL.LU R87, [R1+0x1c64] ;  /* 0x001c640001577983 */ /* 0x002ee80000300800 */
[----:B0-----:R-:W3:Y:S04]  /*32e20*/  LDL.LU R89, [R1+0x1c60] ;  /* 0x001c600001597983 */ /* 0x001ee80000300800 */
[----:B--2---:R0:W-:Y:S04]  /*32e30*/  STS.U16 [R22+UR5+0x80], R91 ;  /* 0x0000805b16007988 */ /* 0x0041e80008000405 */
[----:B0-----:R-:W2:Y:S04]  /*32e40*/  LDL.LU R91, [R1+0x1c5c] ;  /* 0x001c5c00015b7983 */ /* 0x001ea80000300800 */
[----:B----4-:R0:W-:Y:S04]  /*32e50*/  STS.U16 [R22+UR5+0x480], R92 ;  /* 0x0004805c16007988 */ /* 0x0101e80008000405 */
[----:B------:R1:W-:Y:S04]  /*32e60*/  STS.U16 [R22+UR5+0x880], R15 ;  /* 0x0008800f16007988 */ /* 0x0003e80008000405 */
[----:B------:R4:W-:Y:S04]  /*32e70*/  STS.U16 [R22+UR5+0xc80], R14 ;  /* 0x000c800e16007988 */ /* 0x0009e80008000405 */
[----:B0-----:R-:W2:Y:S04]  /*32e80*/  LDL.LU R92, [R1+0x1c58] ;  /* 0x001c5800015c7983 */ /* 0x001ea80000300800 */
[----:B-1----:R-:W2:Y:S04]  /*32e90*/  LDL R15, [R1+0x5cc] ;  /* 0x0005cc00010f7983 */ /* 0x002ea80000100800 */
[----:B----4-:R-:W2:Y:S04]  /*32ea0*/  LDL R14, [R1+0x5d0] ;  /* 0x0005d000010e7983 */ /* 0x010ea80000100800 */
[----:B------:R0:W-:Y:S02]  /*32eb0*/  STS.U16 [R22+UR5+0x1080], R26 ;  /* 0x0010801a16007988 */ /* 0x0001e40008000405 */
[----:B0-----:R-:W-:-:S05]  /*32ec0*/  LOP3.LUT R26, R4, 0x20, RZ, 0x3c, !PT ;  /* 0x00000020041a7812 */ /* 0x001fca00078e3cff */
[----:B------:R0:W-:Y:S04]  /*32ed0*/  STL [R1+0x169c], R26 ;  /* 0x00169c1a01007387 */ /* 0x0001e80000100800 */
[----:B0-----:R-:W4:Y:S04]  /*32ee0*/  LDL.LU R26, [R1+0x1c54] ;  /* 0x001c5400011a7983 */ /* 0x001f280000300800 */
[----:B------:R0:W-:Y:S04]  /*32ef0*/  STL [R1+0x17d0], R4 ;  /* 0x0017d00401007387 */ /* 0x0001e80000100800 */
[----:B0-----:R-:W4:Y:S04]  /*32f00*/  LDL R4, [R1+0x169c] ;  /* 0x00169c0001047983 */ /* 0x001f280000100800 */
[----:B--2---:R-:W2:Y:S04]  /*32f10*/  @P2 LDG.E.U16 R93, desc[UR16][R14.64] ;  /* 0x000000100e5d2981 */ /* 0x004ea8000c1e1500 */
[----:B------:R-:W-:Y:S04]  /*32f20*/  STS.U16 [R22+UR5+0x1480], R92 ;  /* 0x0014805c16007988 */ /* 0x000fe80008000405 */
[----:B------:R-:W-:Y:S04]  /*32f30*/  STS.U16 [R22+UR5+0x1880], R91 ;  /* 0x0018805b16007988 */ /* 0x000fe80008000405 */
[----:B---3--:R-:W-:Y:S04]  /*32f40*/  STS.U16 [R22+UR5+0x1c80], R89 ;  /* 0x001c805916007988 */ /* 0x008fe80008000405 */
        /* <DEDUP_REMOVED lines=52> */
[----:B----4-:R-:W-:Y:S04]  /*33290*/  STS.U16 [R22+UR5+0x17080], R26 ;  /* 0x0170801a16007988 */ /* 0x010fe80008000405 */
[----:B------:R-:W-:Y:S04]  /*332a0*/  STS.U16 [R22+UR5+0x17480], R25 ;  /* 0x0174801916007988 */ /* 0x000fe80008000405 */
[----:B------:R-:W-:Y:S04]  /*332b0*/  STS.U16 [R22+UR5+0x17880], R24 ;  /* 0x0178801816007988 */ /* 0x000fe80008000405 */
[----:B------:R0:W-:Y:S04]  /*332c0*/  STS.U16 [R22+UR5+0x17c80], R23 ;  /* 0x017c801716007988 */ /* 0x0001e80008000405 */
[----:B0-----:R-:W3:Y:S04]  /*332d0*/  LDL.LU R22, [R1+0x1c50] ;  /* 0x001c500001167983 */ /* 0x001ee80000300800 */
[----:B------:R-:W-:Y:S04]  /*332e0*/  STL [R1+0x182c], R4 ;  /* 0x00182c0401007387 */ /* 0x000fe80000100800 */
[----:B--2---:R0:W-:Y:S04]  /*332f0*/  STL [R1+0x1694], R93 ;  /* 0x0016945d01007387 */ /* 0x0041e80000100800 */
[----:B0-----:R-:W2:Y:S04]  /*33300*/  LDL.LU R93, [R1+0x1c4c] ;  /* 0x001c4c00015d7983 */ /* 0x001ea80000300800 */
[----:B------:R-:W4:Y:S04]  /*33310*/  LDL R14, [R1+0x5d4] ;  /* 0x0005d400010e7983 */ /* 0x000f280000100800 */
[----:B------:R-:W4:Y:S02]  /*33320*/  LDL R15, [R1+0x5d8] ;  /* 0x0005d800010f7983 */ /* 0x000f240000100800 */
[----:B----4-:R-:W-:-:S04]  /*33330*/  @P2 LOP3.LUT R15, R15, R14, RZ, 0x3c, !PT ;  /* 0x0000000e0f0f2212 */ /* 0x010fc800078e3cff */
[----:B------:R-:W-:-:S04]  /*33340*/  @P2 LOP3.LUT R14, R15, R14, RZ, 0x3c, !PT ;  /* 0x0000000e0f0e2212 */ /* 0x000fc800078e3cff */
[----:B------:R-:W-:-:S05]  /*33350*/  @P2 LOP3.LUT R15, R15, R14, RZ, 0x3c, !PT ;  /* 0x0000000e0f0f2212 */ /* 0x000fca00078e3cff */
[----:B------:R-:W4:Y:S04]  /*33360*/  @P2 LDG.E.U16 R88, desc[UR16][R14.64] ;  /* 0x000000100e582981 */ /* 0x000f28000c1e1500 */
[----:B----4-:R0:W-:Y:S04]  /*33370*/  STL [R1+0x17b8], R88 ;  /* 0x0017b85801007387 */ /* 0x0101e80000100800 */
[----:B0-----:R-:W4:Y:S04]  /*33380*/  LDL.LU R88, [R1+0x1c48] ;  /* 0x001c480001587983 */ /* 0x001f280000300800 */
        /* <DEDUP_REMOVED lines=11> */
[----:B----4-:R-:W-:-:S02]  /*33440*/  PRMT R88, RZ, 0x7610, R88 ;  /* 0x00007610ff587816 */ /* 0x010fc40000000058 */
[----:B---3--:R-:W-:-:S04]  /*33450*/  @P2 LOP3.LUT R15, R15, R14, RZ, 0x3c, !PT ;  /* 0x0000000e0f0f2212 */ /* 0x008fc800078e3cff */
        /* <DEDUP_REMOVED lines=1905> */
[----:B------:R-:W4:Y:S02]  /*3ab70*/  LDL R15, [R1+0xcb4] ;  /* 0x000cb400010f7983 */ /* 0x000f240000100800 */
[----:B----4-:R-:W-:-:S04]  /*3ab80*/  @P2 LOP3.LUT R15, R15, R14, RZ, 0x3c, !PT ;  /* 0x0000000e0f0f2212 */ /* 0x010fc800078e3cff */
[----:B------:R-:W-:-:S04]  /*3ab90*/  @P2 LOP3.LUT R14, R15, R14, RZ, 0x3c, !PT ;  /* 0x0000000e0f0e2212 */ /* 0x000fc800078e3cff */
[----:B------:R-:W-:-:S05]  /*3aba0*/  @P2 LOP3.LUT R15, R15, R14, RZ, 0x3c, !PT ;  /* 0x0000000e0f0f2212 */ /* 0x000fca00078e3cff */
[----:B------:R0:W4:Y:S04]  /*3abb0*/  @P2 LDG.E.U16 R79, desc[UR16][R14.64] ;  /* 0x000000100e4f2981 */ /* 0x000128000c1e1500 */
[----:B------:R-:W0:Y:S04]  /*3abc0*/  LDL R14, [R1+0xcb8] ;  /* 0x000cb800010e7983 */ /* 0x000e280000100800 */
[----:B------:R-:W0:Y:S01]  /*3abd0*/  LDL R15, [R1+0xcbc] ;  /* 0x000cbc00010f7983 */ /* 0x000e220000100800 */
[----:B--2---:R-:W-:Y:S02]  /*3abe0*/  PRMT R93, RZ, 0x7610, R93 ;  /* 0x00007610ff5d7816 */ /* 0x004fe4000000005d */
[----:B0-----:R-:W-:-:S04]  /*3abf0*/  @P2 LOP3.LUT R15, R15, R14, RZ, 0x3c, !PT ;  /* 0x0000000e0f0f2212 */ /* 0x001fc800078e3cff */
[----:B------:R-:W-:-:S04]  /*3ac00*/  @P2 LOP3.LUT R14, R15, R14, RZ, 0x3c, !PT ;  /* 0x0000000e0f0e2212 */ /* 0x000fc800078e3cff */
[----:B------:R-:W-:-:S05]  /*3ac10*/  @P2 LOP3.LUT R15, R15, R14, RZ, 0x3c, !PT ;  /* 0x0000000e0f0f2212 */ /* 0x000fca00078e3cff */
[----:B------:R-:W2:Y:S04]  /*3ac20*/  @P2 LDG.E.U16 R93, desc[UR16][R14.64] ;  /* 0x000000100e5d2981 */ /* 0x000ea8000c1e1500 */
[----:B----4-:R-:W-:Y:S04]  /*3ac30*/  STL [R1+0x17d4], R79 ;  /* 0x0017d44f01007387 */ /* 0x010fe80000100800 */
        /* <DEDUP_REMOVED lines=211> */
[----:B----4-:R-:W-:Y:S04]  /*3b970*/  STL [R1+0x17e4], R75 ;  /* 0x0017e44b01007387 */ /* 0x010fe80000100800 */
        /* <DEDUP_REMOVED lines=38> */
[----:B------:R-:W-:Y:S02]  /*3bbe0*/  IMAD.MOV.U32 R13, RZ, RZ, R71 ;  /* 0x000000ffff0d7224 */ /* 0x000fe400078e0047 */
[----:B------:R-:W-:-:S02]  /*3bbf0*/  IMAD.MOV R68, RZ, RZ, -R68 ;  /* 0x000000ffff447224 */ /* 0x000fc400078e0a44 */
[----:B------:R-:W-:-:S04]  /*3bc00*/  IMAD.HI.U32 R74, R8, R13, RZ ;  /* 0x0000000d084a7227 */ /* 0x000fc800078e00ff */
[----:B------:R-:W-:Y:S02]  /*3bc10*/  IMAD R10, R7, R68, R10 ;  /* 0x00000044070a7224 */ /* 0x000fe400078e020a */
[--C-:B------:R-:W-:Y:S01]  /*3bc20*/  IMAD.MOV R68, RZ, RZ, -R74.reuse ;  /* 0x000000ffff447224 */ /* 0x100fe200078e0a4a */
[----:B------:R-:W-:Y:S02]  /*3bc30*/  PRMT R74, RZ, 0x7610, R74 ;  /* 0x00007610ff4a7816 */ /* 0x000fe4000000004a */
[----:B0-----:R-:W-:-:S04]  /*3bc40*/  @P2 LOP3.LUT R15, R15, R14, RZ, 0x3c, !PT ;  /* 0x0000000e0f0f2212 */ /* 0x001fc800078e3cff */
[----:B------:R-:W-:-:S04]  /*3bc50*/  @P2 LOP3.LUT R14, R15, R14, RZ, 0x3c, !PT ;  /* 0x0000000e0f0e2212 */ /* 0x000fc800078e3cff */
[----:B------:R-:W-:Y:S01]  /*3bc60*/  @P2 LOP3.LUT R15, R15, R14, RZ, 0x3c, !PT ;  /* 0x0000000e0f0f2212 */ /* 0x000fe200078e3cff */
[----:B----4-:R0:W-:Y:S04]  /*3bc70*/  STL [R1+0x12c], R77 ;  /* 0x00012c4d01007387 */ /* 0x0101e80000100800 */
[----:B------:R1:W4:Y:S01]  /*3bc80*/  @P2 LDG.E.U16 R74, desc[UR16][R14.64] ;  /* 0x000000100e4a2981 */ /* 0x000322000c1e1500 */
[----:B--2---:R-:W-:-:S03]  /*3bc90*/  PRMT R93, RZ, 0x7610, R93 ;  /* 0x00007610ff5d7816 */ /* 0x004fc6000000005d */
[----:B0-----:R-:W2:Y:S04]  /*3bca0*/  LDL R77, [R1+0xdec] ;  /* 0x000dec00014d7983 */ /* 0x001ea80000100800 */
[----:B------:R-:W1:Y:S04]  /*3bcb0*/  LDL R14, [R1+0xda8] ;  /* 0x000da800010e7983 */ /* 0x000e680000100800 */
[----:B------:R-:W1:Y:S02]  /*3bcc0*/  LDL R15, [R1+0xdac] ;  /* 0x000dac00010f7983 */ /* 0x000e640000100800 */
[----:B-1----:R-:W-:-:S04]  /*3bcd0*/  @P2 LOP3.LUT R15, R15, R14, RZ, 0x3c, !PT ;  /* 0x0000000e0f0f2212 */ /* 0x002fc800078e3cff */
        /* <DEDUP_REMOVED lines=57> */
[----:B--2---:R0:W-:Y:S04]  /*3c070*/  STL [R1], R93 ;  /* 0x0000005d01007387 */ /* 0x0041e80000100800 */
[----:B0-----:R-:W2:Y:S04]  /*3c080*/  LDL.LU R93, [R1+0x187c] ;  /* 0x00187c00015d7983 */ /* 0x001ea80000300800 */
[----:B------:R-:W4:Y:S04]  /*3c090*/  LDL R14, [R1+0xde0] ;  /* 0x000de000010e7983 */ /* 0x000f280000100800 */
[----:B------:R-:W4:Y:S01]  /*3c0a0*/  LDL R15, [R1+0xde4] ;  /* 0x000de400010f7983 */ /* 0x000f220000100800 */
[----:B---3--:R-:W-:-:S02]  /*3c0b0*/  PRMT R88, RZ, 0x7610, R88 ;  /* 0x00007610ff587816 */ /* 0x008fc40000000058 */
[----:B----4-:R-:W-:-:S04]  /*3c0c0*/  @P2 LOP3.LUT R15, R15, R14, RZ, 0x3c, !PT ;  /* 0x0000000e0f0f2212 */ /* 0x010fc800078e3cff */
[----:B------:R-:W-:-:S04]  /*3c0d0*/  @P2 LOP3.LUT R14, R15, R14, RZ, 0x3c, !PT ;  /* 0x0000000e0f0e2212 */ /* 0x000fc800078e3cff */
[----:B------:R-:W-:-:S05]  /*3c0e0*/  @P2 LOP3.LUT R15, R15, R14, RZ, 0x3c, !PT ;  /* 0x0000000e0f0f2212 */ /* 0x000fca00078e3cff */
[----:B------:R-:W3:Y:S01]  /*3c0f0*/  @P2 LDG.E.U16 R88, desc[UR16][R14.64] ;  /* 0x000000100e582981 */ /* 0x000ee2000c1e1500 */
[----:B--2---:R-:W-:-:S03]  /*3c100*/  PRMT R93, RZ, 0x7610, R93 ;  /* 0x00007610ff5d7816 */ /* 0x004fc6000000005d */
[----:B---3--:R0:W-:Y:S04]  /*3c110*/  STL [R1+0x4c], R88 ;  /* 0x00004c5801007387 */ /* 0x0081e80000100800 */
[----:B0-----:R-:W2:Y:S04]  /*3c120*/  LDL.LU R88, [R1+0x1878] ;  /* 0x0018780001587983 */ /* 0x001ea80000300800 */
[----:B------:R-:W3:Y:S01]  /*3c130*/  LDL R15, [R1+0xde8] ;  /* 0x000de800010f7983 */ /* 0x000ee20000100800 */
[----:B------:R-:W-:-:S03]  /*3c140*/  @P2 IMAD.MOV.U32 R14, RZ, RZ, R77 ;  /* 0x000000ffff0e2224 */ /* 0x000fc600078e004d */
[----:B------:R-:W4:Y:S04]  /*3c150*/  LDL R77, [R1+0xe3c] ;  /* 0x000e3c00014d7983 */ /* 0x000f280000100800 */
[----:B---3--:R-:W3:Y:S04]  /*3c160*/  @P2 LDG.E.U16 R93, desc[UR16][R14.64] ;  /* 0x000000100e5d2981 */ /* 0x008ee8000c1e1500 */
        /* <DEDUP_REMOVED lines=20> */
[----:B------:R-:W2:Y:S04]  /*3c2b0*/  LDL R14, [R1+0xe00] ;  /* 0x000e0000010e7983 */ /* 0x000ea80000100800 */
[----:B------:R-:W2:Y:S01]  /*3c2c0*/  LDL R15, [R1+0xe04] ;  /* 0x000e0400010f7983 */ /* 0x000ea20000100800 */
[----:B------:R-:W-:-:S02]  /*3c2d0*/  PRMT R72, RZ, 0x7610, R72 ;  /* 0x00007610ff487816 */ /* 0x000fc40000000048 */
        /* <DEDUP_REMOVED lines=9> */
[----:B------:R-:W-:Y:S01]  /*3c370*/  @P2 LOP3.LUT R15, R15, R14, RZ, 0x3c, !PT ;  /* 0x0000000e0f0f2212 */ /* 0x000fe200078e3cff */
[----:B--2---:R-:W-:Y:S04]  /*3c380*/  STL [R1+0x17f0], R72 ;  /* 0x0017f04801007387 */ /* 0x004fe80000100800 */
[----:B------:R0:W2:Y:S04]  /*3c390*/  @P2 LDG.E.U16 R93, desc[UR16][R14.64] ;  /* 0x000000100e5d2981 */ /* 0x0000a8000c1e1500 */
[----:B------:R-:W0:Y:S04]  /*3c3a0*/  LDL R14, [R1+0xe18] ;  /* 0x000e1800010e7983 */ /* 0x000e280000100800 */
[----:B------:R-:W0:Y:S01]  /*3c3b0*/  LDL R15, [R1+0xe1c] ;  /* 0x000e1c00010f7983 */ /* 0x000e220000100800 */
[----:B------:R-:W-:-:S02]  /*3c3c0*/  PRMT R88, RZ, 0x7610, R88 ;  /* 0x00007610ff587816 */ /* 0x000fc40000000058 */
[----:B0-----:R-:W-:-:S04]  /*3c3d0*/  @P2 LOP3.LUT R15, R15, R14, RZ, 0x3c, !PT ;  /* 0x0000000e0f0f2212 */ /* 0x001fc800078e3cff */
[----:B------:R-:W-:-:S04]  /*3c3e0*/  @P2 LOP3.LUT R14, R15, R14, RZ, 0x3c, !PT ;  /* 0x0000000e0f0e2212 */ /* 0x000fc800078e3cff */
[----:B------:R-:W-:-:S05]  /*3c3f0*/  @P2 LOP3.LUT R15, R15, R14, RZ, 0x3c, !PT ;  /* 0x0000000e0f0f2212 */ /* 0x000fca00078e3cff */
[----:B------:R-:W3:Y:S04]  /*3c400*/  @P2 LDG.E.U16 R88, desc[UR16][R14.64] ;  /* 0x000000100e582981 */ /* 0x000ee8000c1e1500 */
[----:B--2---:R-:W-:Y:S04]  /*3c410*/  STL [R1+0x17f4], R93 ;  /* 0x0017f45d01007387 */ /* 0x004fe80000100800 */
[----:B---3--:R0:W-:Y:S04]  /*3c420*/  STL [R1+0x98], R88 ;  /* 0x0000985801007387 */ /* 0x0081e80000100800 */
[----:B0-----:R-:W2:Y:S04]  /*3c430*/  LDL.LU R88, [R1+0x1868] ;  /* 0x0018680001587983 */ /* 0x001ea80000300800 */
[----:B------:R-:W3:Y:S04]  /*3c440*/  LDL R14, [R1+0xe20] ;  /* 0x000e2000010e7983 */ /* 0x000ee80000100800 */
[----:B------:R-:W3:Y:S01]  /*3c450*/  LDL R15, [R1+0xe24] ;  /* 0x000e2400010f7983 */ /* 0x000ee20000100800 */
[----:B------:R-:W-:-:S02]  /*3c460*/  PRMT R75, RZ, 0x7610, R75 ;  /* 0x00007610ff4b7816 */ /* 0x000fc4000000004b */
[----:B---3--:R-:W-:-:S04]  /*3c470*/  @P2 LOP3.LUT R15, R15, R14, RZ, 0x3c, !PT ;  /* 0x0000000e0f0f2212 */ /* 0x008fc800078e3cff */
[----:B------:R-:W-:-:S04]  /*3c480*/  @P2 LOP3.LUT R14, R15, R14, RZ, 0x3c, !PT ;  /* 0x0000000e0f0e2212 */ /* 0x000fc800078e3cff */
[----:B------:R-:W-:-:S05]  /*3c490*/  @P2 LOP3.LUT R15, R15, R14, RZ, 0x3c, !PT ;  /* 0x0000000e0f0f2212 */ /* 0x000fca00078e3cff */
[----:B------:R0:W3:Y:S04]  /*3c4a0*/  @P2 LDG.E.U16 R75, desc[UR16][R14.64] ;  /* 0x000000100e4b2981 */ /* 0x0000e8000c1e1500 */
[----:B------:R-:W0:Y:S04]  /*3c4b0*/  LDL R14, [R1+0xe28] ;  /* 0x000e2800010e7983 */ /* 0x000e280000100800 */
[----:B------:R-:W0:Y:S01]  /*3c4c0*/  LDL R15, [R1+0xe2c] ;  /* 0x000e2c00010f7983 */ /* 0x000e220000100800 */
[----:B--2---:R-:W-:Y:S02]  /*3c4d0*/  PRMT R88, RZ, 0x7610, R88 ;  /* 0x00007610ff587816 */ /* 0x004fe40000000058 */
[----:B0-----:R-:W-:-:S04]  /*3c4e0*/  @P2 LOP3.LUT R15, R15, R14, RZ, 0x3c, !PT ;  /* 0x0000000e0f0f2212 */ /* 0x001fc800078e3cff */
[----:B------:R-:W-:-:S04]  /*3c4f0*/  @P2 LOP3.LUT R14, R15, R14, RZ, 0x3c, !PT ;  /* 0x0000000e0f0e2212 */ /* 0x000fc800078e3cff */
[----:B------:R-:W-:-:S05]  /*3c500*/  @P2 LOP3.LUT R15, R15, R14, RZ, 0x3c, !PT ;  /* 0x0000000e0f0f2212 */ /* 0x000fca00078e3cff */
[----:B------:R-:W2:Y:S04]  /*3c510*/  @P2 LDG.E.U16 R88, desc[UR16][R14.64] ;  /* 0x000000100e582981 */ /* 0x000ea8000c1e1500 */
[----:B---3--:R0:W-:Y:S04]  /*3c520*/  STL [R1+0xe8], R75 ;  /* 0x0000e84b01007387 */ /* 0x0081e80000100800 */
[----:B0-----:R-:W3:Y:S04]  /*3c530*/  LDL R75, [R1+0xe6c] ;  /* 0x000e6c00014b7983 */ /* 0x001ee80000100800 */
[----:B--2---:R0:W-:Y:S04]  /*3c540*/  STL [R1+0x120], R88 ;  /* 0x0001205801007387 */ /* 0x0041e80000100800 */
[----:B0-----:R-:W2:Y:S04]  /*3c550*/  LDL.LU R88, [R1+0x1864] ;  /* 0x0018640001587983 */ /* 0x001ea80000300800 */
[----:B------:R-:W2:Y:S04]  /*3c560*/  LDL R14, [R1+0xe30] ;  /* 0x000e3000010e7983 */ /* 0x000ea80000100800 */
[----:B------:R-:W2:Y:S01]  /*3c570*/  LDL R15, [R1+0xe34] ;  /* 0x000e3400010f7983 */ /* 0x000ea20000100800 */
[----:B------:R-:W-:-:S04]  /*3c580*/  IMAD.HI.U32 R71, R8, R9, RZ ;  /* 0x0000000908477227 */ /* 0x000fc800078e00ff */
[----:B------:R-:W-:-:S04]  /*3c590*/  IMAD.MOV R71, RZ, RZ, -R71 ;  /* 0x000000ffff477224 */ /* 0x000fc800078e0a47 */
[----:B------:R-:W-:Y:S01]  /*3c5a0*/  IMAD R9, R7, R71, R9 ;  /* 0x0000004707097224 */ /* 0x000fe200078e0209 */
[----:B------:R-:W-:Y:S02]  /*3c5b0*/  PRMT R71, RZ, 0x7610, R71 ;  /* 0x00007610ff477816 */ /* 0x000fe40000000047 */
[----:B--2---:R-:W-:-:S04]  /*3c5c0*/  @P2 LOP3.LUT R15, R15, R14, RZ, 0x3c, !PT ;  /* 0x0000000e0f0f2212 */ /* 0x004fc800078e3cff */
[----:B------:R-:W-:-:S04]  /*3c5d0*/  @P2 LOP3.LUT R14, R15, R14, RZ, 0x3c, !PT ;  /* 0x0000000e0f0e2212 */ /* 0x000fc800078e3cff */
[----:B------:R-:W-:-:S05]  /*3c5e0*/  @P2 LOP3.LUT R15, R15, R14, RZ, 0x3c, !PT ;  /* 0x0000000e0f0f2212 */ /* 0x000fca00078e3cff */
[----:B------:R4:W2:Y:S04]  /*3c5f0*/  @P2 LDG.E.U16 R71, desc[UR16][R14.64] ;  /* 0x000000100e472981 */ /* 0x0008a8000c1e1500 */
[----:B------:R-:W3:Y:S01]  /*3c600*/  LDL R15, [R1+0xe38] ;  /* 0x000e3800010f7983 */ /* 0x000ee20000100800 */
[----:B------:R-:W-:Y:S01]  /*3c610*/  PRMT R92, RZ, 0x7610, R92 ;  /* 0x00007610ff5c7816 */ /* 0x000fe2000000005c */
[----:B----4-:R-:W-:Y:S02]  /*3c620*/  @P2 IMAD.MOV.U32 R14, RZ, RZ, R77 ;  /* 0x000000ffff0e2224 */ /* 0x010fe400078e004d */
[----:B--2---:R-:W-:Y:S04]  /*3c630*/  STL [R1+0x17f8], R71 ;  /* 0x0017f84701007387 */ /* 0x004fe80000100800 */
[----:B------:R-:W2:Y:S04]  /*3c640*/  LDL R77, [R1+0xe84] ;  /* 0x000e8400014d7983 */ /* 0x000ea80000100800 */
[----:B---3--:R0:W3:Y:S04]  /*3c650*/  @P2 LDG.E.U16 R92, desc[UR16][R14.64] ;  /* 0x000000100e5c2981 */ /* 0x0080e8000c1e1500 */
[----:B------:R-:W0:Y:S04]  /*3c660*/  LDL R14, [R1+0xe40] ;  /* 0x000e4000010e7983 */ /* 0x000e280000100800 */
[----:B------:R-:W0:Y:S02]  /*3c670*/  LDL R15, [R1+0xe44] ;  /* 0x000e4400010f7983 */ /* 0x000e240000100800 */
[----:B0-----:R-:W-:-:S04]  /*3c680*/  @P2 LOP3.LUT R15, R15, R14, RZ, 0x3c, !PT ;  /* 0x0000000e0f0f2212 */ /* 0x001fc800078e3cff */
[----:B------:R-:W-:-:S04]  /*3c690*/  @P2 LOP3.LUT R14, R15, R14, RZ, 0x3c, !PT ;  /* 0x0000000e0f0e2212 */ /* 0x000fc800078e3cff */
[----:B------:R-:W-:-:S05]  /*3c6a0*/  @P2 LOP3.LUT R15, R15, R14, RZ, 0x3c, !PT ;  /* 0x0000000e0f0f2212 */ /* 0x000fca00078e3cff */
[----:B------:R-:W4:Y:S04]  /*3c6b0*/  @P2 LDG.E.U16 R90, desc[UR16][R14.64] ;  /* 0x000000100e5a2981 */ /* 0x000f28000c1e1500 */
[----:B---3--:R0:W-:Y:S04]  /*3c6c0*/  STL [R1+0x17fc], R92 ;  /* 0x0017fc5c01007387 */ /* 0x0081e80000100800 */
[----:B0-----:R-:W3:Y:S04]  /*3c6d0*/  LDL R92, [R1+0xe64] ;  /* 0x000e6400015c7983 */ /* 0x001ee80000100800 */
[----:B----4-:R0:W-:Y:S04]  /*3c6e0*/  STL [R1+0x48], R90 ;  /* 0x0000485a01007387 */ /* 0x0101e80000100800 */
[----:B0-----:R-:W4:Y:S04]  /*3c6f0*/  LDL.LU R90, [R1+0x1860] ;  /* 0x00186000015a7983 */ /* 0x001f280000300800 */
[----:B------:R-:W2:Y:S04]  /*3c700*/  LDL R14, [R1+0xe48] ;  /* 0x000e4800010e7983 */ /* 0x000ea80000100800 */
[----:B------:R-:W2:Y:S01]  /*3c710*/  LDL R15, [R1+0xe4c] ;  /* 0x000e4c00010f7983 */ /* 0x000ea20000100800 */
[----:B------:R-:W-:-:S02]  /*3c720*/  PRMT R88, RZ, 0x7610, R88 ;  /* 0x00007610ff587816 */ /* 0x000fc40000000058 */
[----:B--2---:R-:W-:-:S04]  /*3c730*/  @P2 LOP3.LUT R15, R15, R14, RZ, 0x3c, !PT ;  /* 0x0000000e0f0f2212 */ /* 0x004fc800078e3cff */
[----:B------:R-:W-:-:S04]  /*3c740*/  @P2 LOP3.LUT R14, R15, R14, RZ, 0x3c, !PT ;  /* 0x0000000e0f0e2212 */ /* 0x000fc800078e3cff */
[----:B------:R-:W-:-:S05]  /*3c750*/  @P2 LOP3.LUT R15, R15, R14, RZ, 0x3c, !PT ;  /* 0x0000000e0f0f2212 */ /* 0x000fca00078e3cff */
[----:B------:R-:W2:Y:S04]  /*3c760*/  @P2 LDG.E.U16 R88, desc[UR16][R14.64] ;  /* 0x000000100e582981 */ /* 0x000ea8000c1e1500 */
[----:B--2---:R0:W-:Y:S04]  /*3c770*/  STL [R1+0x94], R88 ;  /* 0x0000945801007387 */ /* 0x0041e80000100800 */
[----:B0-----:R-:W2:Y:S04]  /*3c780*/  LDL.LU R88, [R1+0x185c] ;  /* 0x00185c0001587983 */ /* 0x001ea80000300800 */
[----:B------:R-:W2:Y:S04]  /*3c790*/  LDL R14, [R1+0xe50] ;  /* 0x000e5000010e7983 */ /* 0x000ea80000100800 */
[----:B------:R-:W2:Y:S01]  /*3c7a0*/  LDL R15, [R1+0xe54] ;  /* 0x000e5400010f7983 */ /* 0x000ea20000100800 */
[----:B----4-:R-:W-:-:S02]  /*3c7b0*/  PRMT R90, RZ, 0x7610, R90 ;  /* 0x00007610ff5a7816 */ /* 0x010fc4000000005a */
[----:B--2---:R-:W-:-:S04]  /*3c7c0*/  @P2 LOP3.LUT R15, R15, R14, RZ, 0x3c, !PT ;  /* 0x0000000e0f0f2212 */ /* 0x004fc800078e3cff */
        /* <DEDUP_REMOVED lines=11> */
[----:B------:R-:W4:Y:S01]  /*3c880*/  @P2 LDG.E.U16 R88, desc[UR16][R14.64] ;  /* 0x000000100e582981 */ /* 0x000f22000c1e1500 */
[----:B------:R-:W-:-:S03]  /*3c890*/  PRMT R70, RZ, 0x7610, R70 ;  /* 0x00007610ff467816 */ /* 0x000fc60000000046 */
[----:B----4-:R0:W-:Y:S04]  /*3c8a0*/  STL [R1+0x11c], R88 ;  /* 0x00011c5801007387 */ /* 0x0101e80000100800 */
[----:B0-----:R-:W4:Y:S04]  /*3c8b0*/  LDL.LU R88, [R1+0x1854] ;  /* 0x0018540001587983 */ /* 0x001f280000300800 */
[----:B------:R-:W2:Y:S01]  /*3c8c0*/  LDL R15, [R1+0xe60] ;  /* 0x000e6000010f7983 */ /* 0x000ea20000100800 */
[----:B---3--:R-:W-:Y:S01]  /*3c8d0*/  @P2 IMAD.MOV.U32 R14, RZ, RZ, R92 ;  /* 0x000000ffff0e2224 */ /* 0x008fe200078e005c */
[----:B------:R-:W-:-:S02]  /*3c8e0*/  PRMT R91, RZ, 0x7610, R91 ;  /* 0x00007610ff5b7816 */ /* 0x000fc4000000005b */
[----:B------:R-:W3:Y:S04]  /*3c8f0*/  LDL R92, [R1+0xea4] ;  /* 0x000ea400015c7983 */ /* 0x000ee80000100800 */
[----:B--2---:R0:W2:Y:S04]  /*3c900*/  @P2 LDG.E.U16 R70, desc[UR16][R14.64] ;  /* 0x000000100e462981 */ /* 0x0040a8000c1e1500 */
[----:B------:R-:W3:Y:S01]  /*3c910*/  LDL R15, [R1+0xe68] ;  /* 0x000e6800010f7983 */ /* 0x000ee20000100800 */
[----:B0-----:R-:W-:-:S03]  /*3c920*/  @P2 IMAD.MOV.U32 R14, RZ, RZ, R75 ;  /* 0x000000ffff0e2224 */ /* 0x001fc600078e004b */
[----:B--2---:R-:W-:Y:S01]  /*3c930*/  STL [R1+0x1800], R70 ;  /* 0x0018004601007387 */ /* 0x004fe20000100800 */
[----:B----4-:R-:W-:-:S03]  /*3c940*/  PRMT R88, RZ, 0x7610, R88 ;  /* 0x00007610ff587816 */ /* 0x010fc60000000058 */
        /* <DEDUP_REMOVED lines=13> */
[----:B------:R-:W2:Y:S04]  /*3ca20*/  LDL R15, [R1+0xe7c] ;  /* 0x000e7c00010f7983 */ /* 0x000ea80000100800 */
[----:B------:R-:W-:Y:S04]  /*3ca30*/  STS.U16 [R4+UR5+0x100], R22 ;  /* 0x0001001604007988 */ /* 0x000fe80008000405 */
[----:B------:R-:W-:Y:S04]  /*3ca40*/  STS.U16 [R4+UR5+0x500], R21 ;  /* 0x0005001504007988 */ /* 0x000fe80008000405 */
[----:B------:R-:W-:Y:S04]  /*3ca50*/  STS.U16 [R4+UR5+0x900], R20 ;  /* 0x0009001404007988 */ /* 0x000fe80008000405 */
[----:B------:R0:W-:Y:S02]  /*3ca60*/  STS.U16 [R4+UR5+0xd00], R19 ;  /* 0x000d001304007988 */ /* 0x0001e40008000405 */
[----:B0-----:R-:W-:-:S02]  /*3ca70*/  PRMT R19, RZ, 0x7610, R19 ;  /* 0x00007610ff137816 */ /* 0x001fc40000000013 */
[----:B--2---:R-:W-:-:S04]  /*3ca80*/  @P2 LOP3.LUT R15, R15, R14, RZ, 0x3c, !PT ;  /* 0x0000000e0f0f2212 */ /* 0x004fc800078e3cff */
[----:B------:R-:W-:-:S04]  /*3ca90*/  @P2 LOP3.LUT R14, R15, R14, RZ, 0x3c, !PT ;  /* 0x0000000e0f0e2212 */ /* 0x000fc800078e3cff */
[----:B------:R-:W-:-:S05]  /*3caa0*/  @P2 LOP3.LUT R15, R15, R14, RZ, 0x3c, !PT ;  /* 0x0000000e0f0f2212 */ /* 0x000fca00078e3cff */
[----:B------:R0:W2:Y:S04]  /*3cab0*/  @P2 LDG.E.U16 R19, desc[UR16][R14.64] ;  /* 0x000000100e132981 */ /* 0x0000a8000c1e1500 */
[----:B------:R-:W3:Y:S01]  /*3cac0*/  LDL R15, [R1+0xe80] ;  /* 0x000e8000010f7983 */ /* 0x000ee20000100800 */
[----:B------:R-:W-:Y:S01]  /*3cad0*/  PRMT R76, RZ, 0x7610, R76 ;  /* 0x00007610ff4c7816 */ /* 0x000fe2000000004c */
[----:B0-----:R-:W-:Y:S02]  /*3cae0*/  @P2 IMAD.MOV.U32 R14, RZ, RZ, R77 ;  /* 0x000000ffff0e2224 */ /* 0x001fe400078e004d */
[----:B--2---:R0:W-:Y:S04]  /*3caf0*/  STL [R1+0x90], R19 ;  /* 0x0000901301007387 */ /* 0x0041e80000100800 */
[----:B---3--:R1:W2:Y:S01]  /*3cb00*/  @P2 LDG.E.U16 R76, desc[UR16][R14.64] ;  /* 0x000000100e4c2981 */ /* 0x0082a2000c1e1500 */
[----:B----4-:R-:W-:-:S03]  /*3cb10*/  PRMT R88, RZ, 0x7610, R88 ;  /* 0x00007610ff587816 */ /* 0x010fc60000000058 */
[----:B0-----:R-:W3:Y:S04]  /*3cb20*/  LDL R19, [R1+0xebc] ;  /* 0x000ebc0001137983 */ /* 0x001ee80000100800 */
[----:B------:R-:W1:Y:S04]  /*3cb30*/  LDL R14, [R1+0xe88] ;  /* 0x000e8800010e7983 */ /* 0x000e680000100800 */
[----:B------:R-:W1:Y:S02]  /*3cb40*/  LDL R15, [R1+0xe8c] ;  /* 0x000e8c00010f7983 */ /* 0x000e640000100800 */
[----:B-1----:R-:W-:-:S04]  /*3cb50*/  @P2 LOP3.LUT R15, R15, R14, RZ, 0x3c, !PT ;  /* 0x0000000e0f0f2212 */ /* 0x002fc800078e3cff */
[----:B------:R-:W-:-:S04]  /*3cb60*/  @P2 LOP3.LUT R14, R15, R14, RZ, 0x3c, !PT ;  /* 0x0000000e0f0e2212 */ /* 0x000fc800078e3cff */
[----:B------:R-:W-:-:S05]  /*3cb70*/  @P2 LOP3.LUT R15, R15, R14, RZ, 0x3c, !PT ;  /* 0x0000000e0f0f2212 */ /* 0x000fca00078e3cff */
[----:B------:R-:W4:Y:S04]  /*3cb80*/  @P2 LDG.E.U16 R88, desc[UR16][R14.64] ;  /* 0x000000100e582981 */ /* 0x000f28000c1e1500 */
[----:B--2---:R0:W-:Y:S04]  /*3cb90*/  STL [R1+0xe0], R76 ;  /* 0x0000e04c01007387 */ /* 0x0041e80000100800 */
[----:B------:R-:W2:Y:S04]  /*3cba0*/  LDL R77, [R1+0xec4] ;  /* 0x000ec400014d7983 */ /* 0x000ea80000100800 */
[----:B0-----:R-:W2:Y:S04]  /*3cbb0*/  LDL R76, [R1+0xec0] ;  /* 0x000ec000014c7983 */ /* 0x001ea80000100800 */
        /* <DEDUP_REMOVED lines=11> */
[----:B------:R-:W-:Y:S02]  /*3cc70*/  PRMT R90, RZ, 0x7610, R90 ;  /* 0x00007610ff5a7816 */ /* 0x000fe4000000005a */
[----:B0-----:R-:W-:-:S04]  /*3cc80*/  @P2 LOP3.LUT R15, R15, R14, RZ, 0x3c, !PT ;  /* 0x0000000e0f0f2212 */ /* 0x001fc800078e3cff */
[----:B------:R-:W-:-:S04]  /*3cc90*/  @P2 LOP3.LUT R14, R15, R14, RZ, 0x3c, !PT ;  /* 0x0000000e0f0e2212 */ /* 0x000fc800078e3cff */
[----:B------:R-:W-:-:S05]  /*3cca0*/  @P2 LOP3.LUT R15, R15, R14, RZ, 0x3c, !PT ;  /* 0x0000000e0f0f2212 */ /* 0x000fca00078e3cff */
[----:B------:R0:W3:Y:S01]  /*3ccb0*/  @P2 LDG.E.U16 R90, desc[UR16][R14.64] ;  /* 0x000000100e5a2981 */ /* 0x0000e2000c1e1500 */
[----:B------:R-:W-:-:S03]  /*3ccc0*/  PRMT R93, RZ, 0x7610, R93 ;  /* 0x00007610ff5d7816 */ /* 0x000fc6000000005d */
[----:B--2---:R-:W-:Y:S01]  /*3ccd0*/  STL [R1+0x1808], R69 ;  /* 0x0018084501007387 */ /* 0x004fe20000100800 */
[----:B0-----:R-:W-:Y:S02]  /*3cce0*/  @P2 IMAD.MOV.U32 R14, RZ, RZ, R92 ;  /* 0x000000ffff0e2224 */ /* 0x001fe400078e005c */
[----:B------:R-:W-:-:S05]  /*3ccf0*/  @P2 IMAD.MOV.U32 R15, RZ, RZ, R91 ;  /* 0x000000ffff0f2224 */ /* 0x000fca00078e005b */
[----:B------:R0:W2:Y:S04]  /*3cd00*/  @P2 LDG.E.U16 R93, desc[UR16][R14.64] ;  /* 0x000000100e5d2981 */ /* 0x0000a8000c1e1500 */
[----:B---3--:R-:W-:Y:S04]  /*3cd10*/  STL [R1+0x180c], R90 ;  /* 0x00180c5a01007387 */ /* 0x008fe80000100800 */
[----:B------:R-:W3:Y:S01]  /*3cd20*/  LDL R15, [R1+0xea8] ;  /* 0x000ea800010f7983 */ /* 0x000ee20000100800 */
[----:B------:R-:W-:Y:S01]  /*3cd30*/  PRMT R73, RZ, 0x7610, R73 ;  /* 0x00007610ff497816 */ /* 0x000fe20000000049 */
[----:B0-----:R-:W-:-:S02]  /*3cd40*/  @P2 IMAD.MOV.U32 R14, RZ, RZ, R75 ;  /* 0x000000ffff0e2224 */ /* 0x001fc400078e004b */
[----:B------:R-:W3:Y:S04]  /*3cd50*/  LDL R91, [R1+0xed8] ;  /* 0x000ed800015b7983 */ /* 0x000ee80000100800 */
[----:B------:R-:W3:Y:S04]  /*3cd60*/  LDL R92, [R1+0xedc] ;  /* 0x000edc00015c7983 */ /* 0x000ee80000100800 */
[----:B--2---:R0:W-:Y:S01]  /*3cd70*/  STL [R1+0x40], R93 ;  /* 0x0000405d01007387 */ /* 0x0041e20000100800 */
[----:B----4-:R-:W-:-:S03]  /*3cd80*/  PRMT R88, RZ, 0x7610, R88 ;  /* 0x00007610ff587816 */ /* 0x010fc60000000058 */
[----:B0-----:R-:W2:Y:S04]  /*3cd90*/  LDL R93, [R1+0xee0] ;  /* 0x000ee000015d7983 */ /* 0x001ea80000100800 */
        /* <DEDUP_REMOVED lines=8> */
[----:B------:R-:W3:Y:S04]  /*3ce20*/  LDL R75, [R1+0xeec] ;  /* 0x000eec00014b7983 */ /* 0x000ee80000100800 */
[----:B0-----:R-:W2:Y:S04]  /*3ce30*/  LDL R73, [R1+0xee8] ;  /* 0x000ee80001497983 */ /* 0x001ea80000100800 */
[----:B----4-:R0:W-:Y:S04]  /*3ce40*/  STL [R1+0xdc], R88 ;  /* 0x0000dc5801007387 */ /* 0x0101e80000100800 */
[----:B0-----:R-:W4:Y:S04]  /*3ce50*/  LDL.LU R88, [R1+0x1848] ;  /* 0x0018480001587983 */ /* 0x001f280000300800 */
[----:B------:R-:W2:Y:S04]  /*3ce60*/  LDL R15, [R1+0xeb8] ;  /* 0x000eb800010f7983 */ /* 0x000ea80000100800 */
[----:B------:R0:W-:Y:S01]  /*3ce70*/  STS.U16 [R4+UR5+0x1100], R18 ;  /* 0x0011001204007988 */ /* 0x0001e20008000405 */
[----:B------:R-:W-:Y:S01]  /*3ce80*/  @P2 IMAD.MOV.U32 R14, RZ, RZ, R19 ;  /* 0x000000ffff0e2224 */ /* 0x000fe200078e0013 */
[----:B0-----:R-:W-:-:S06]  /*3ce90*/  PRMT R18, RZ, 0x7610, R18 ;  /* 0x00007610ff127816 */ /* 0x001fcc0000000012 */
[----:B--2---:R0:W2:Y:S01]  /*3cea0*/  @P2 LDG.E.U16 R18, desc[UR16][R14.64] ;  /* 0x000000100e122981 */ /* 0x0040a2000c1e1500 */
[----:B------:R-:W-:Y:S01]  /*3ceb0*/  IMAD R13, R7, R68, R13 ;  /* 0x00000044070d7224 */ /* 0x000fe200078e020d */
[----:B------:R-:W-:Y:S01]  /*3cec0*/  PRMT R68, RZ, 0x7610, R68 ;  /* 0x00007610ff447816 */ /* 0x000fe20000000044 */
[----:B0-----:R-:W-:Y:S02]  /*3ced0*/  @P2 IMAD.MOV.U32 R14, RZ, RZ, R77 ;  /* 0x000000ffff0e2224 */ /* 0x001fe400078e004d */
[----:B------:R-:W-:-:S05]  /*3cee0*/  @P2 IMAD.MOV.U32 R15, RZ, RZ, R76 ;  /* 0x000000ffff0f2224 */ /* 0x000fca00078e004c */
[----:B------:R-:W3:Y:S04]  /*3cef0*/  @P2 LDG.E.U16 R68, desc[UR16][R14.64] ;  /* 0x000000100e442981 */ /* 0x000ee8000c1e1500 */
[----:B--2---:R0:W-:Y:S04]  /*3cf00*/  STL [R1+0x114], R18 ;  /* 0x0001141201007387 */ /* 0x0041e80000100800 */
[----:B------:R-:W2:Y:S04]  /*3cf10*/  LDL R14, [R1+0xec8] ;  /* 0x000ec800010e7983 */ /* 0x000ea80000100800 */
[----:B------:R-:W2:Y:S01]  /*3cf20*/  LDL R15, [R1+0xecc] ;  /* 0x000ecc00010f7983 */ /* 0x000ea20000100800 */
[----:B------:R-:W-:-:S03]  /*3cf30*/  PRMT R89, RZ, 0x7610, R89 ;  /* 0x00007610ff597816 */ /* 0x000fc60000000059 */
[----:B------:R-:W4:Y:S04]  /*3cf40*/  LDL R19, [R1+0xef4] ;  /* 0x000ef40001137983 */ /* 0x000f280000100800 */
[----:B------:R-:W4:Y:S04]  /*3cf50*/  LDL R76, [R1+0xef8] ;  /* 0x000ef800014c7983 */ /* 0x000f280000100800 */
[----:B------:R-:W4:Y:S04]  /*3cf60*/  LDL R77, [R1+0xefc] ;  /* 0x000efc00014d7983 */ /* 0x000f280000100800 */
[----:B0-----:R-:W4:Y:S04]  /*3cf70*/  LDL R18, [R1+0xef0] ;  /* 0x000ef00001127983 */ /* 0x001f280000100800 */
[----:B---3--:R-:W-:Y:S01]  /*3cf80*/  STL [R1+0x1810], R68 ;  /* 0x0018104401007387 */ /* 0x008fe20000100800 */
[----:B--2---:R-:W-:-:S04]  /*3cf90*/  @P2 LOP3.LUT R15, R15, R14, RZ, 0x3c, !PT ;  /* 0x0000000e0f0f2212 */ /* 0x004fc800078e3cff */
[----:B------:R-:W-:-:S04]  /*3cfa0*/  @P2 LOP3.LUT R14, R15, R14, RZ, 0x3c, !PT ;  /* 0x0000000e0f0e2212 */ /* 0x000fc800078e3cff */
[----:B------:R-:W-:-:S05]  /*3cfb0*/  @P2 LOP3.LUT R15, R15, R14, RZ, 0x3c, !PT ;  /* 0x0000000e0f0f2212 */ /* 0x000fca00078e3cff */
[----:B------:R0:W2:Y:S04]  /*3cfc0*/  @P2 LDG.E.U16 R89, desc[UR16][R14.64] ;  /* 0x000000100e592981 */ /* 0x0000a8000c1e1500 */
[----:B------:R-:W0:Y:S04]  /*3cfd0*/  LDL R14, [R1+0xed0] ;  /* 0x000ed000010e7983 */ /* 0x000e280000100800 */
[----:B------:R-:W0:Y:S01]  /*3cfe0*/  LDL R15, [R1+0xed4] ;  /* 0x000ed400010f7983 */ /* 0x000e220000100800 */
[----:B------:R-:W-:Y:S02]  /*3cff0*/  PRMT R78, RZ, 0x7610, R78 ;  /* 0x00007610ff4e7816 */ /* 0x000fe4000000004e */
[----:B------:R-:W-:-:S02]  /*3d000*/  PRMT R90, RZ, 0x7610, R90 ;  /* 0x00007610ff5a7816 */ /* 0x000fc4000000005a */
[----:B0-----:R-:W-:-:S04]  /*3d010*/  @P2 LOP3.LUT R15, R15, R14, RZ, 0x3c, !PT ;  /* 0x0000000e0f0f2212 */ /* 0x001fc800078e3cff */
[----:B------:R-:W-:-:S04]  /*3d020*/  @P2 LOP3.LUT R14, R15, R14, RZ, 0x3c, !PT ;  /* 0x0000000e0f0e2212 */ /* 0x000fc800078e3cff */
[----:B------:R-:W-:-:S05]  /*3d030*/  @P2 LOP3.LUT R15, R15, R14, RZ, 0x3c, !PT ;  /* 0x0000000e0f0f2212 */ /* 0x000fca00078e3cff */
[----:B------:R0:W3:Y:S04]  /*3d040*/  @P2 LDG.E.U16 R78, desc[UR16][R14.64] ;  /* 0x000000100e4e2981 */ /* 0x0000e8000c1e1500 */
[----:B--2---:R1:W-:Y:S01]  /*3d050*/  STL [R1+0x1814], R89 ;  /* 0x0018145901007387 */ /* 0x0043e20000100800 */
[----:B0-----:R-:W-:Y:S02]  /*3d060*/  @P2 IMAD.MOV.U32 R14, RZ, RZ, R92 ;  /* 0x000000ffff0e2224 */ /* 0x001fe400078e005c */
[----:B------:R-:W-:Y:S01]  /*3d070*/  @P2 IMAD.MOV.U32 R15, RZ, RZ, R91 ;  /* 0x000000ffff0f2224 */ /* 0x000fe200078e005b */
[----:B-1----:R-:W-:-:S04]  /*3d080*/  PRMT R89, RZ, 0x7610, R89 ;  /* 0x00007610ff597816 */ /* 0x002fc80000000059 */
[----:B------:R4:W2:Y:S04]  /*3d090*/  @P2 LDG.E.U16 R90, desc[UR16][R14.64] ;  /* 0x000000100e5a2981 */ /* 0x0008a8000c1e1500 */
[----:B------:R0:W-:Y:S01]  /*3d0a0*/  STS.U16 [R4+UR5+0x1500], R17 ;  /* 0x0015001104007988 */ /* 0x0001e20008000405 */
[----:B----4-:R-:W-:Y:S02]  /*3d0b0*/  @P2 IMAD.MOV.U32 R14, RZ, RZ, R88 ;  /* 0x000000ffff0e2224 */ /* 0x010fe400078e0058 */
[----:B------:R-:W-:Y:S01]  /*3d0c0*/  @P2 IMAD.MOV.U32 R15, RZ, RZ, R93 ;  /* 0x000000ffff0f2224 */ /* 0x000fe200078e005d */
[----:B0-----:R-:W-:-:S04]  /*3d0d0*/  PRMT R17, RZ, 0x7610, R17 ;  /* 0x00007610ff117816 */ /* 0x001fc80000000011 */
[----:B------:R0:W4:Y:S01]  /*3d0e0*/  @P2 LDG.E.U16 R89, desc[UR16][R14.64] ;  /* 0x000000100e592981 */ /* 0x000122000c1e1500 */
[----:B------:R-:W-:Y:S01]  /*3d0f0*/  PRMT R67, RZ, 0x7610, R67 ;  /* 0x00007610ff437816 */ /* 0x000fe20000000043 */
[----:B0-----:R-:W-:Y:S02]  /*3d100*/  @P2 IMAD.MOV.U32 R14, RZ, RZ, R75 ;  /* 0x000000ffff0e2224 */ /* 0x001fe400078e004b */
[----:B------:R-:W-:-:S05]  /*3d110*/  @P2 IMAD.MOV.U32 R15, RZ, RZ, R73 ;  /* 0x000000ffff0f2224 */ /* 0x000fca00078e0049 */
[----:B------:R0:W2:Y:S02]  /*3d120*/  @P2 LDG.E.U16 R17, desc[UR16][R14.64] ;  /* 0x000000100e112981 */ /* 0x0000a4000c1e1500 */
[----:B0-----:R-:W-:Y:S02]  /*3d130*/  @P2 IMAD.MOV.U32 R14, RZ, RZ, R19 ;  /* 0x000000ffff0e2224 */ /* 0x001fe400078e0013 */
[----:B------:R-:W-:-:S05]  /*3d140*/  @P2 IMAD.MOV.U32 R15, RZ, RZ, R18 ;  /* 0x000000ffff0f2224 */ /* 0x000fca00078e0012 */
[----:B------:R0:W2:Y:S04]  /*3d150*/  @P2 LDG.E.U16 R67, desc[UR16][R14.64] ;  /* 0x000000100e432981 */ /* 0x0000a8000c1e1500 */
[----:B---3--:R1:W-:Y:S04]  /*3d160*/  STL [R1+0x3c], R78 ;  /* 0x00003c4e01007387 */ /* 0x0083e80000100800 */
[----:B-1----:R-:W3:Y:S04]  /*3d170*/  LDL R78, [R1+0xf04] ;  /* 0x000f0400014e7983 */ /* 0x002ee80000100800 */
[----:B------:R-:W3:Y:S01]  /*3d180*/  LDL.LU R88, [R1+0x1844] ;  /* 0x0018440001587983 */ /* 0x000ee20000300800 */
[----:B0-----:R-:W-:-:S02]  /*3d190*/  @P2 IMAD.MOV.U32 R14, RZ, RZ, R77 ;  /* 0x000000ffff0e2224 */ /* 0x001fc400078e004d */
[----:B------:R-:W-:Y:S01]  /*3d1a0*/  @P2 IMAD.MOV.U32 R15, RZ, RZ, R76 ;  /* 0x000000ffff0f2224 */ /* 0x000fe200078e004c */
[----:B----4-:R0:W-:Y:S04]  /*3d1b0*/  STL [R1+0xd8], R89 ;  /* 0x0000d85901007387 */ /* 0x0101e80000100800 */
[----:B0-----:R-:W4:Y:S04]  /*3d1c0*/  LDL R89, [R1+0xf10] ;  /* 0x000f100001597983 */ /* 0x001f280000100800 */
[----:B--2---:R0:W-:Y:S04]  /*3d1d0*/  STL [R1+0x88], R90 ;  /* 0x0000885a01007387 */ /* 0x0041e80000100800 */
[----:B------:R-:W2:Y:S04]  /*3d1e0*/  LDL R91, [R1+0xf18] ;  /* 0x000f1800015b7983 */ /* 0x000ea80000100800 */
[----:B------:R-:W2:Y:S04]  /*3d1f0*/  LDL R92, [R1+0xf1c] ;  /* 0x000f1c00015c7983 */ /* 0x000ea80000100800 */
[----:B------:R-:W2:Y:S04]  /*3d200*/  LDL R93, [R1+0xf20] ;  /* 0x000f2000015d7983 */ /* 0x000ea80000100800 */
[----:B0-----:R-:W2:Y:S04]  /*3d210*/  LDL R90, [R1+0xf14] ;  /* 0x000f1400015a7983 */ /* 0x001ea80000100800 */
[----:B------:R0:W-:Y:S04]  /*3d220*/  STL [R1+0x110], R17 ;  /* 0x0001101101007387 */ /* 0x0001e80000100800 */
[----:B------:R-:W2:Y:S04]  /*3d230*/  LDL R18, [R1+0xf28] ;  /* 0x000f280001127983 */ /* 0x000ea80000100800 */
[----:B------:R-:W2:Y:S04]  /*3d240*/  LDL R19, [R1+0xf2c] ;  /* 0x000f2c0001137983 */ /* 0x000ea80000100800 */
[----:B0-----:R-:W2:Y:S04]  /*3d250*/  LDL R17, [R1+0xf24] ;  /* 0x000f240001117983 */ /* 0x001ea80000100800 */
[----:B------:R-:W-:Y:S01]  /*3d260*/  STL [R1+0x1818], R67 ;  /* 0x0018184301007387 */ /* 0x000fe20000100800 */
[----:B------:R-:W-:-:S03]  /*3d270*/  PRMT R21, RZ, 0x7610, R21 ;  /* 0x00007610ff157816 */ /* 0x000fc60000000015 */
[----:B------:R-:W2:Y:S04]  /*3d280*/  LDL R73, [R1+0xf30] ;  /* 0x000f300001497983 */ /* 0x000ea80000100800 */
[----:B------:R-:W2:Y:S04]  /*3d290*/  LDL R75, [R1+0xf34] ;  /* 0x000f3400014b7983 */ /* 0x000ea80000100800 */
[----:B------:R-:W2:Y:S04]  /*3d2a0*/  LDL R76, [R1+0xf38] ;  /* 0x000f3800014c7983 */ /* 0x000ea80000100800 */
[----:B------:R-:W2:Y:S01]  /*3d2b0*/  LDL R77, [R1+0xf3c] ;  /* 0x000f3c00014d7983 */ /* 0x000ea20000100800 */
[----:B---3--:R-:W-:-:S06]  /*3d2c0*/  PRMT R88, RZ, 0x7610, R88 ;  /* 0x00007610ff587816 */ /* 0x008fcc0000000058 */
[----:B------:R0:W3:Y:S04]  /*3d2d0*/  @P2 LDG.E.U16 R88, desc[UR16][R14.64] ;  /* 0x000000100e582981 */ /* 0x0000e8000c1e1500 */
[----:B------:R-:W2:Y:S01]  /*3d2e0*/  LDL R15, [R1+0xf00] ;  /* 0x000f0000010f7983 */ /* 0x000ea20000100800 */
[----:B0-----:R-:W-:-:S03]  /*3d2f0*/  @P2 IMAD.MOV.U32 R14, RZ, RZ, R78 ;  /* 0x000000ffff0e2224 */ /* 0x001fc600078e004e */
[----:B---3--:R-:W-:Y:S01]  /*3d300*/  STL [R1+0x181c], R88 ;  /* 0x00181c5801007387 */ /* 0x008fe20000100800 */
[----:B------:R-:W-:-:S03]  /*3d310*/  PRMT R79, RZ, 0x7610, R79 ;  /* 0x00007610ff4f7816 */ /* 0x000fc6000000004f */
[----:B------:R-:W3:Y:S04]  /*3d320*/  LDL R78, [R1+0xf40] ;  /* 0x000f4000014e7983 */ /* 0x000ee80000100800 */
[----:B--2---:R0:W2:Y:S04]  /*3d330*/  @P2 LDG.E.U16 R21, desc[UR16][R14.64] ;  /* 0x000000100e152981 */ /* 0x0040a8000c1e1500 */
[----:B------:R-:W0:Y:S04]  /*3d340*/  LDL R14, [R1+0xf08] ;  /* 0x000f0800010e7983 */ /* 0x000e280000100800 */
[----:B------:R-:W0:Y:S02]  /*3d350*/  LDL R15, [R1+0xf0c] ;  /* 0x000f0c00010f7983 */ /* 0x000e240000100800 */
[----:B0-----:R-:W-:-:S04]  /*3d360*/  @P2 LOP3.LUT R15, R15, R14, RZ, 0x3c, !PT ;  /* 0x0000000e0f0f2212 */ /* 0x001fc800078e3cff */
[----:B------:R-:W-:-:S04]  /*3d370*/  @P2 LOP3.LUT R14, R15, R14, RZ, 0x3c, !PT ;  /* 0x0000000e0f0e2212 */ /* 0x000fc800078e3cff */
[----:B------:R-:W-:-:S05]  /*3d380*/  @P2 LOP3.LUT R15, R15, R14, RZ, 0x3c, !PT ;  /* 0x0000000e0f0f2212 */ /* 0x000fca00078e3cff */
[----:B------:R0:W3:Y:S04]  /*3d390*/  @P2 LDG.E.U16 R79, desc[UR16][R14.64] ;  /* 0x000000100e4f2981 */ /* 0x0000e8000c1e1500 */
[----:B--2---:R1:W-:Y:S04]  /*3d3a0*/  STL [R1+0x38], R21 ;  /* 0x0000381501007387 */ /* 0x0043e80000100800 */
[----:B-1----:R-:W2:Y:S01]  /*3d3b0*/  LDL R21, [R1+0xf44] ;  /* 0x000f440001157983 */ /* 0x002ea20000100800 */
[----:B------:R-:W-:Y:S01]  /*3d3c0*/  PRMT R88, RZ, 0x7610, R88 ;  /* 0x00007610ff587816 */ /* 0x000fe20000000058 */
[----:B0-----:R-:W-:-:S02]  /*3d3d0*/  @P2 IMAD.MOV.U32 R14, RZ, RZ, R90 ;  /* 0x000000ffff0e2224 */ /* 0x001fc400078e005a */
[----:B----4-:R-:W-:Y:S01]  /*3d3e0*/  @P2 IMAD.MOV.U32 R15, RZ, RZ, R89 ;  /* 0x000000ffff0f2224 */ /* 0x010fe200078e0059 */
[----:B------:R-:W-:-:S04]  /*3d3f0*/  PRMT R71, RZ, 0x7610, R71 ;  /* 0x00007610ff477816 */ /* 0x000fc80000000047 */
[----:B------:R0:W4:Y:S01]  /*3d400*/  @P2 LDG.E.U16 R88, desc[UR16][R14.64] ;  /* 0x000000100e582981 */ /* 0x000122000c1e1500 */
[----:B------:R-:W-:Y:S01]  /*3d410*/  PRMT R66, RZ, 0x7610, R66 ;  /* 0x00007610ff427816 */ /* 0x000fe20000000042 */
[----:B0-----:R-:W-:Y:S02]  /*3d420*/  @P2 IMAD.MOV.U32 R14, RZ, RZ, R92 ;  /* 0x000000ffff0e2224 */ /* 0x001fe400078e005c */
[----:B------:R-:W-:-:S05]  /*3d430*/  @P2 IMAD.MOV.U32 R15, RZ, RZ, R91 ;  /* 0x000000ffff0f2224 */ /* 0x000fca00078e005b */
[----:B------:R0:W2:Y:S04]  /*3d440*/  @P2 LDG.E.U16 R71, desc[UR16][R14.64] ;  /* 0x000000100e472981 */ /* 0x0000a8000c1e1500 */
[----:B---3--:R1:W-:Y:S04]  /*3d450*/  STL [R1+0x84], R79 ;  /* 0x0000844f01007387 */ /* 0x0083e80000100800 */
[----:B-1----:R-:W3:Y:S01]  /*3d460*/  LDL R79, [R1+0xf48] ;  /* 0x000f4800014f7983 */ /* 0x002ee20000100800 */
[----:B0-----:R-:W-:Y:S02]  /*3d470*/  @P2 IMAD.MOV.U32 R14, RZ, RZ, R17 ;  /* 0x000000ffff0e2224 */ /* 0x001fe400078e0011 */
[----:B------:R-:W-:Y:S01]  /*3d480*/  @P2 IMAD.MOV.U32 R15, RZ, RZ, R93 ;  /* 0x000000ffff0f2224 */ /* 0x000fe200078e005d */
[----:B------:R-:W-:-:S02]  /*3d490*/  PRMT R87, RZ, 0x7610, R87 ;  /* 0x00007610ff577816 */ /* 0x000fc40000000057 */
[----:B------:R-:W-:Y:S02]  /*3d4a0*/  PRMT R20, RZ, 0x7610, R20 ;  /* 0x00007610ff147816 */ /* 0x000fe40000000014 */
[----:B------:R-:W-:Y:S02]  /*3d4b0*/  PRMT R69, RZ, 0x7610, R69 ;  /* 0x00007610ff457816 */ /* 0x000fe40000000045 */
[----:B------:R-:W-:Y:S01]  /*3d4c0*/  PRMT R67, RZ, 0x7610, R67 ;  /* 0x00007610ff437816 */ /* 0x000fe20000000043 */
[----:B------:R0:W4:Y:S04]  /*3d4d0*/  @P2 LDG.E.U16 R66, desc[UR16][R14.64] ;  /* 0x000000100e422981 */ /* 0x000128000c1e1500 */
[----:B------:R1:W-:Y:S01]  /*3d4e0*/  STS.U16 [R4+UR5+0x1900], R16 ;  /* 0x0019001004007988 */ /* 0x0003e20008000405 */
[----:B------:R-:W-:-:S03]  /*3d4f0*/  PRMT R65, RZ, 0x7610, R65 ;  /* 0x00007610ff417816 */ /* 0x000fc60000000041 */
[----:B------:R-:W4:Y:S01]  /*3d500*/  LDL.LU R17, [R1+0x10ec] ;  /* 0x0010ec0001117983 */ /* 0x000f220000300800 */
        /* <DEDUP_REMOVED lines=9> */
[----:B-1----:R-:W-:Y:S01]  /*3d5a0*/  PRMT R16, RZ, 0x7610, R16 ;  /* 0x00007610ff107816 */ /* 0x002fe20000000010 */
[----:B--2---:R-:W-:Y:S02]  /*3d5b0*/  @P2 IMAD.MOV.U32 R14, RZ, RZ, R21 ;  /* 0x000000ffff0e2224 */ /* 0x004fe400078e0015 */
[----:B------:R-:W-:-:S05]  /*3d5c0*/  @P2 IMAD.MOV.U32 R15, RZ, RZ, R78 ;  /* 0x000000ffff0f2224 */ /* 0x000fca00078e004e */
[----:B------:R0:W2:Y:S02]  /*3d5d0*/  @P2 LDG.E.U16 R67, desc[UR16][R14.64] ;  /* 0x000000100e432981 */ /* 0x0000a4000c1e1500 */
[----:B0-----:R-:W-:Y:S02]  /*3d5e0*/  @P2 IMAD.MOV.U32 R14, RZ, RZ, R11 ;  /* 0x000000ffff0e2224 */ /* 0x001fe400078e000b */
[----:B---3--:R-:W-:-:S05]  /*3d5f0*/  @P2 IMAD.MOV.U32 R15, RZ, RZ, R79 ;  /* 0x000000ffff0f2224 */ /* 0x008fca00078e004f */
[----:B------:R0:W3:Y:S02]  /*3d600*/  @P2 LDG.E.U16 R16, desc[UR16][R14.64] ;  /* 0x000000100e102981 */ /* 0x0000e4000c1e1500 */
[----:B0-----:R-:W-:Y:S02]  /*3d610*/  @P2 IMAD.MOV.U32 R14, RZ, RZ, R58 ;  /* 0x000000ffff0e2224 */ /* 0x001fe400078e003a */
[----:B------:R-:W-:-:S05]  /*3d620*/  @P2 IMAD.MOV.U32 R15, RZ, RZ, R85 ;  /* 0x000000ffff0f2224 */ /* 0x000fca00078e0055 */
[----:B------:R0:W2:Y:S04]  /*3d630*/  @P2 LDG.E.U16 R65, desc[UR16][R14.64] ;  /* 0x000000100e412981 */ /* 0x0000a8000c1e1500 */
[----:B----4-:R-:W-:Y:S04]  /*3d640*/  STL [R1+0x1820], R66 ;  /* 0x0018204201007387 */ /* 0x010fe80000100800 */
[----:B------:R-:W4:Y:S04]  /*3d650*/  LDL.LU R18, [R1+0x10e4] ;  /* 0x0010e40001127983 */ /* 0x000f280000300800 */
[----:B------:R-:W4:Y:S04]  /*3d660*/  LDL.LU R19, [R1+0x10e0] ;  /* 0x0010e00001137983 */ /* 0x000f280000300800 */
[----:B------:R-:W-:Y:S01]  /*3d670*/  STL [R1+0x1824], R87 ;  /* 0x0018245701007387 */ /* 0x000fe20000100800 */
[----:B------:R-:W-:Y:S01]  /*3d680*/  PRMT R86, RZ, 0x7610, R86 ;  /* 0x00007610ff567816 */ /* 0x000fe20000000056 */
[----:B0-----:R-:W-:-:S02]  /*3d690*/  @P2 IMAD.MOV.U32 R14, RZ, RZ, R3 ;  /* 0x000000ffff0e2224 */ /* 0x001fc400078e0003 */
[----:B------:R-:W-:-:S05]  /*3d6a0*/  @P2 IMAD.MOV.U32 R15, RZ, RZ, R60 ;  /* 0x000000ffff0f2224 */ /* 0x000fca00078e003c */
[----:B------:R4:W4:Y:S04]  /*3d6b0*/  @P2 LDG.E.U16 R86, desc[UR16][R14.64] ;  /* 0x000000100e562981 */ /* 0x000928000c1e1500 */
[----:B------:R0:W-:Y:S04]  /*3d6c0*/  STL [R1+0x34], R20 ;  /* 0x0000341401007387 */ /* 0x0001e80000100800 */
[----:B0-----:R-:W4:Y:S04]  /*3d6d0*/  LDL.LU R20, [R1+0x10dc] ;  /* 0x0010dc0001147983 */ /* 0x001f280000300800 */
[----:B------:R-:W4:Y:S04]  /*3d6e0*/  LDL.LU R21, [R1+0x10d4] ;  /* 0x0010d40001157983 */ /* 0x000f280000300800 */
[----:B------:R-:W4:Y:S04]  /*3d6f0*/  LDL.LU R11, [R1+0x1840] ;  /* 0x00184000010b7983 */ /* 0x000f280000300800 */
[----:B------:R-:W-:Y:S04]  /*3d700*/  STL [R1+0xd4], R88 ;  /* 0x0000d45801007387 */ /* 0x000fe80000100800 */
[----:B------:R-:W4:Y:S04]  /*3d710*/  LDL.LU R79, [R1+0x10c4] ;  /* 0x0010c400014f7983 */ /* 0x000f280000300800 */
[----:B------:R-:W-:Y:S04]  /*3d720*/  STL [R1+0x10c], R71 ;  /* 0x00010c4701007387 */ /* 0x000fe80000100800 */
[----:B------:R-:W4:Y:S04]  /*3d730*/  LDL.LU R85, [R1+0x183c] ;  /* 0x00183c0001557983 */ /* 0x000f280000300800 */
[----:B------:R-:W4:Y:S04]  /*3d740*/  LDL.LU R58, [R1+0x1838] ;  /* 0x00183800013a7983 */ /* 0x000f280000300800 */
[----:B--2---:R-:W-:Y:S04]  /*3d750*/  STL [R1+0x1828], R65 ;  /* 0x0018284101007387 */ /* 0x004fe80000100800 */
[----:B---3--:R4:W-:Y:S04]  /*3d760*/  STL [R1+0x108], R16 ;  /* 0x0001081001007387 */ /* 0x0089e80000100800 */
[----:B------:R-:W2:Y:S04]  /*3d770*/  LDL.LU R60, [R1+0x1834] ;  /* 0x00183400013c7983 */ /* 0x000ea80000300800 */
[----:B------:R-:W3:Y:S04]  /*3d780*/  LDL.LU R3, [R1+0x1830] ;  /* 0x0018300001037983 */ /* 0x000ee80000300800 */
[----:B------:R-:W2:Y:S04]  /*3d790*/  LDL.LU R14, [R1+0x168] ;  /* 0x00016800010e7983 */ /* 0x000ea80000300800 */
[----:B------:R-:W-:Y:S04]  /*3d7a0*/  STL [R1+0x80], R69 ;  /* 0x0000804501007387 */ /* 0x000fe80000100800 */
[----:B------:R0:W-:Y:S01]  /*3d7b0*/  STL [R1+0xd0], R67 ;  /* 0x0000d04301007387 */ /* 0x0001e20000100800 */
[----:B----4-:R-:W-:-:S02]  /*3d7c0*/  SEL R16, R11, R17, !P3 ;  /* 0x000000110b107207 */ /* 0x010fc40005800000 */
[----:B------:R-:W-:-:S03]  /*3d7d0*/  SEL R15, R11, R18, !P3 ;  /* 0x000000120b0f7207 */ /* 0x000fc60005800000 */
[----:B------:R-:W-:Y:S01]  /*3d7e0*/  IMAD R17, R16, UR7, RZ ;  /* 0x0000000710117c24 */ /* 0x000fe2000f8e02ff */
[----:B------:R-:W1:Y:S01]  /*3d7f0*/  LDCU UR7, c[0x0][0x3b0] ;  /* 0x00007600ff0777ac */ /* 0x000e620008000800 */
[----:B------:R-:W-:Y:S01]  /*3d800*/  SEL R16, R11, R19, !P3 ;  /* 0x000000130b107207 */ /* 0x000fe20005800000 */
[----:B------:R-:W-:Y:S01]  /*3d810*/  IMAD R19, R15, UR10, RZ ;  /* 0x0000000a0f137c24 */ /* 0x000fe2000f8e02ff */
[C---:B------:R-:W-:Y:S02]  /*3d820*/  SEL R15, R11.reuse, R20, !P3 ;  /* 0x000000140b0f7207 */ /* 0x040fe40005800000 */
[----:B------:R-:W-:Y:S02]  /*3d830*/  PRMT R85, RZ, 0x7610, R85 ;  /* 0x00007610ff557816 */ /* 0x000fe40000000055 */
[----:B------:R-:W-:Y:S01]  /*3d840*/  SEL R18, R11, R21, !P3 ;  /* 0x000000150b127207 */ /* 0x000fe20005800000 */
[----:B------:R-:W-:Y:S01]  /*3d850*/  IMAD R20, R16, UR11, RZ ;  /* 0x0000000b10147c24 */ /* 0x000fe2000f8e02ff */
[----:B------:R-:W-:Y:S01]  /*3d860*/  PRMT R72, RZ, 0x7610, R72 ;  /* 0x00007610ff487816 */ /* 0x000fe20000000048 */
[----:B------:R-:W-:Y:S01]  /*3d870*/  IMAD R21, R15, UR12, RZ ;  /* 0x0000000c0f157c24 */ /* 0x000fe2000f8e02ff */
[----:B------:R-:W-:Y:S01]  /*3d880*/  SEL R15, R11, R79, !P3 ;  /* 0x0000004f0b0f7207 */ /* 0x000fe20005800000 */
[----:B------:R-:W4:Y:S01]  /*3d890*/  LDCU UR10, c[0x0][0x3b0] ;  /* 0x00007600ff0a77ac */ /* 0x000f220008000800 */
[----:B------:R-:W-:Y:S01]  /*3d8a0*/  PRMT R54, RZ, 0x7610, R54 ;  /* 0x00007610ff367816 */ /* 0x000fe20000000036 */
[----:B------:R-:W0:Y:S01]  /*3d8b0*/  LDCU UR11, c[0x0][0x3b0] ;  /* 0x00007600ff0b77ac */ /* 0x000e220008000800 */
[----:B------:R-:W-:-:S02]  /*3d8c0*/  PRMT R64, RZ, 0x7610, R64 ;  /* 0x00007610ff407816 */ /* 0x000fc40000000040 */
[----:B------:R-:W-:Y:S02]  /*3d8d0*/  PRMT R84, RZ, 0x7610, R84 ;  /* 0x00007610ff547816 */ /* 0x000fe40000000054 */
[----:B------:R-:W-:Y:S02]  /*3d8e0*/  PRMT R74, RZ, 0x7610, R74 ;  /* 0x00007610ff4a7816 */ /* 0x000fe4000000004a */
[----:B------:R-:W-:Y:S01]  /*3d8f0*/  PRMT R4, RZ, 0x7610, R4 ;  /* 0x00007610ff047816 */ /* 0x000fe20000000004 */
[----:B------:R-:W0:Y:S01]  /*3d900*/  LDCU UR12, c[0x0][0x3b0] ;  /* 0x00007600ff0c77ac */ /* 0x000e220008000800 */
[----:B-1----:R-:W-:Y:S01]  /*3d910*/  IMAD R18, R18, UR7, RZ ;  /* 0x0000000712127c24 */ /* 0x002fe2000f8e02ff */
[----:B------:R-:W1:Y:S01]  /*3d920*/  LDCU UR7, c[0x0][0x3b0] ;  /* 0x00007600ff0777ac */ /* 0x000e620008000800 */
[----:B--2---:R-:W-:Y:S01]  /*3d930*/  @!P4 IMAD.MOV R14, RZ, RZ, -R14 ;  /* 0x000000ffff0ec224 */ /* 0x004fe200078e0a0e */
[----:B0-----:R-:W-:-:S04]  /*3d940*/  LEA R67, P4, R17, R6, 0x1 ;  /* 0x0000000611437211 */ /* 0x001fc800078808ff */
[----:B------:R-:W-:Y:S02]  /*3d950*/  LEA.HI.X.SX32 R17, R17, R5, 0x1, P4 ;  /* 0x0000000511117211 */ /* 0x000fe400020f0eff */
[----:B------:R-:W-:Y:S01]  /*3d960*/  LEA R77, P4, R19, R6, 0x1 ;  /* 0x00000006134d7211 */ /* 0x000fe200078808ff */
[----:B------:R-:W-:-:S03]  /*3d970*/  @P2 IMAD.MOV.U32 R16, RZ, RZ, R67 ;  /* 0x000000ffff102224 */ /* 0x000fc600078e0043 */
[----:B------:R-:W-:Y:S02]  /*3d980*/  LEA.HI.X.SX32 R87, R19, R5, 0x1, P4 ;  /* 0x0000000513577211 */ /* 0x000fe400020f0eff */
[----:B------:R-:W-:Y:S01]  /*3d990*/  LEA R78, P4, R20, R6, 0x1 ;  /* 0x00000006144e7211 */ /* 0x000fe200078808ff */
[----:B------:R-:W-:Y:S04]  /*3d9a0*/  STL [R1+0xf64], R67 ;  /* 0x000f644301007387 */ /* 0x000fe80000100800 */
[----:B------:R0:W-:Y:S04]  /*3d9b0*/  STL [R1+0xf60], R17 ;  /* 0x000f601101007387 */ /* 0x0001e80000100800 */
[----:B------:R2:W3:Y:S01]  /*3d9c0*/  @P2 LDG.E.U16 R85, desc[UR16][R16.64] ;  /* 0x0000001010552981 */ /* 0x0004e2000c1e1500 */
[----:B------:R-:W-:-:S02]  /*3d9d0*/  PRMT R19, RZ, 0x7610, R19 ;  /* 0x00007610ff137816 */ /* 0x000fc40000000013 */
[-C--:B------:R-:W-:Y:S02]  /*3d9e0*/  LEA.HI.X.SX32 R79, R20, R5.reuse, 0x1, P4 ;  /* 0x00000005144f7211 */ /* 0x080fe400020f0eff */
[CC--:B------:R-:W-:Y:S01]  /*3d9f0*/  LEA R69, P4, R21.reuse, R6.reuse, 0x1 ;  /* 0x0000000615457211 */ /* 0x0c0fe200078808ff */
[----:B--2---:R-:W-:Y:S02]  /*3da00*/  @P2 IMAD.MOV.U32 R16, RZ, RZ, R77 ;  /* 0x000000ffff102224 */ /* 0x004fe400078e004d */
[----:B0-----:R-:W-:Y:S01]  /*3da10*/  @P2 IMAD.MOV.U32 R17, RZ, RZ, R87 ;  /* 0x000000ffff112224 */ /* 0x001fe200078e0057 */
[-C--:B------:R-:W-:Y:S02]  /*3da20*/  LEA.HI.X.SX32 R71, R21, R5.reuse, 0x1, P4 ;  /* 0x0000000515477211 */ /* 0x080fe400020f0eff */
[C---:B------:R-:W-:Y:S02]  /*3da30*/  LEA R67, P4, R18.reuse, R6, 0x1 ;  /* 0x0000000612437211 */ /* 0x040fe400078808ff */
[----:B------:R0:W2:Y:S02]  /*3da40*/  @P2 LDG.E.U16 R19, desc[UR16][R16.64] ;  /* 0x0000001010132981 */ /* 0x0000a4000c1e1500 */
[----:B------:R-:W-:-:S02]  /*3da50*/  LEA.HI.X.SX32 R20, R18, R5, 0x1, P4 ;  /* 0x0000000512147211 */ /* 0x000fc400020f0eff */
[----:B------:R-:W-:Y:S01]  /*3da60*/  PRMT R18, RZ, 0x7610, R18 ;  /* 0x00007610ff127816 */ /* 0x000fe20000000012 */
[----:B0-----:R-:W-:Y:S02]  /*3da70*/  @P2 IMAD.MOV.U32 R16, RZ, RZ, R78 ;  /* 0x000000ffff102224 */ /* 0x001fe400078e004e */
[----:B------:R-:W-:Y:S01]  /*3da80*/  @P2 IMAD.MOV.U32 R17, RZ, RZ, R79 ;  /* 0x000000ffff112224 */ /* 0x000fe200078e004f */
[----:B------:R0:W-:Y:S04]  /*3da90*/  STL [R1+0xf6c], R77 ;  /* 0x000f6c4d01007387 */ /* 0x0001e80000100800 */
[----:B------:R0:W3:Y:S04]  /*3daa0*/  @P2 LDG.E.U16 R72, desc[UR16][R16.64] ;  /* 0x0000001010482981 */ /* 0x0000e8000c1e1500 */
[----:B------:R-:W-:Y:S04]  /*3dab0*/  STL [R1+0xf68], R87 ;  /* 0x000f685701007387 */ /* 0x000fe80000100800 */
[----:B------:R0:W-:Y:S04]  /*3dac0*/  STL [R1+0xf74], R78 ;  /* 0x000f744e01007387 */ /* 0x0001e80000100800 */
[----:B------:R-:W3:Y:S04]  /*3dad0*/  LDL.LU R73, [R1+0x10f0] ;  /* 0x0010f00001497983 */ /* 0x000ee80000300800 */
[----:B------:R-:W3:Y:S04]  /*3dae0*/  LDL.LU R75, [R1+0x10e8] ;  /* 0x0010e800014b7983 */ /* 0x000ee80000300800 */
[----:B------:R-:W3:Y:S01]  /*3daf0*/  LDL.LU R76, [R1+0x10d0] ;  /* 0x0010d000014c7983 */ /* 0x000ee20000300800 */
[----:B0-----:R-:W-:-:S02]  /*3db00*/  @P2 IMAD.MOV.U32 R16, RZ, RZ, R69 ;  /* 0x000000ffff102224 */ /* 0x001fc400078e0045 */
[----:B------:R-:W-:-:S05]  /*3db10*/  @P2 IMAD.MOV.U32 R17, RZ, RZ, R71 ;  /* 0x000000ffff112224 */ /* 0x000fca00078e0047 */
[----:B------:R0:W3:Y:S04]  /*3db20*/  @P2 LDG.E.U16 R18, desc[UR16][R16.64] ;  /* 0x0000001010122981 */ /* 0x0000e8000c1e1500 */
[----:B------:R-:W-:Y:S01]  /*3db30*/  STL [R1+0xf70], R79 ;  /* 0x000f704f01007387 */ /* 0x000fe20000100800 */
[----:B----4-:R-:W-:-:S03]  /*3db40*/  IMAD R15, R15, UR10, RZ ;  /* 0x0000000a0f0f7c24 */ /* 0x010fc6000f8e02ff */
[----:B------:R-:W-:Y:S04]  /*3db50*/  STL [R1+0xf7c], R69 ;  /* 0x000f7c4501007387 */ /* 0x000fe80000100800 */
[----:B------:R-:W-:Y:S04]  /*3db60*/  STL [R1+0xf78], R71 ;  /* 0x000f784701007387 */ /* 0x000fe80000100800 */
[----:B------:R-:W4:Y:S04]  /*3db70*/  LDL.LU R77, [R1+0x1094] ;  /* 0x00109400014d7983 */ /* 0x000f280000300800 */
[----:B------:R-:W-:Y:S01]  /*3db80*/  STL [R1+0xf84], R67 ;  /* 0x000f844301007387 */ /* 0x000fe20000100800 */
[----:B------:R-:W1:Y:S01]  /*3db90*/  LDCU UR10, c[0x0][0x3b0] ;  /* 0x00007600ff0a77ac */ /* 0x000e620008000800 */
[----:B0-----:R-:W-:-:S02]  /*3dba0*/  @P2 IMAD.MOV.U32 R16, RZ, RZ, R67 ;  /* 0x000000ffff102224 */ /* 0x001fc400078e0043 */
[----:B------:R-:W-:-:S05]  /*3dbb0*/  @P2 IMAD.MOV.U32 R17, RZ, RZ, R20 ;  /* 0x000000ffff112224 */ /* 0x000fca00078e0014 */
[----:B------:R0:W4:Y:S04]  /*3dbc0*/  @P2 LDG.E.U16 R54, desc[UR16][R16.64] ;  /* 0x0000001010362981 */ /* 0x000128000c1e1500 */
[----:B--2---:R2:W-:Y:S04]  /*3dbd0*/  STL [R1+0x30], R19 ;  /* 0x0000301301007387 */ /* 0x0045e80000100800 */
[----:B------:R-:W4:Y:S04]  /*3dbe0*/  LDL.LU R78, [R1+0x1098] ;  /* 0x00109800014e7983 */ /* 0x000f280000300800 */
[----:B------:R-:W-:Y:S01]  /*3dbf0*/  STL [R1+0xf80], R20 ;  /* 0x000f801401007387 */ /* 0x000fe20000100800 */
[----:B--2---:R-:W-:-:S04]  /*3dc00*/  LEA R19, P4, R15, R6, 0x1 ;  /* 0x000000060f137211 */ /* 0x004fc800078808ff */
[----:B------:R-:W-:Y:S01]  /*3dc10*/  LEA.HI.X.SX32 R15, R15, R5, 0x1, P4 ;  /* 0x000000050f0f7211 */ /* 0x000fe200020f0eff */
[----:B------:R-:W-:Y:S01]  /*3dc20*/  STL [R1+0xf8c], R19 ;  /* 0x000f8c1301007387 */ /* 0x000fe20000100800 */
[----:B------:R-:W-:-:S03]  /*3dc30*/  ISETP.GT.U32.AND P4, PT, R7, R10, PT ;  /* 0x0000000a0700720c */ /* 0x000fc60003f84070 */
[----:B------:R2:W-:Y:S04]  /*3dc40*/  STL [R1+0xf88], R15 ;  /* 0x000f880f01007387 */ /* 0x0005e80000100800 */
[----:B------:R-:W4:Y:S01]  /*3dc50*/  LDL.LU R79, [R1+0x1090] ;  /* 0x00109000014f7983 */ /* 0x000f220000300800 */
[----:B0-----:R-:W-:Y:S02]  /*3dc60*/  @P2 IMAD.MOV.U32 R16, RZ, RZ, R19 ;  /* 0x000000ffff102224 */ /* 0x001fe400078e0013 */
[----:B------:R-:W-:-:S05]  /*3dc70*/  @P2 IMAD.MOV.U32 R17, RZ, RZ, R15 ;  /* 0x000000ffff112224 */ /* 0x000fca00078e000f */
[----:B------:R0:W4:Y:S04]  /*3dc80*/  @P2 LDG.E.U16 R64, desc[UR16][R16.64] ;  /* 0x0000001010402981 */ /* 0x000128000c1e1500 */
[----:B---3--:R3:W-:Y:S01]  /*3dc90*/  STL [R1+0xcc], R18 ;  /* 0x0000cc1201007387 */ /* 0x0087e20000100800 */
[C---:B--2---:R-:W-:Y:S02]  /*3dca0*/  SEL R15, R11.reuse, R75, !P3 ;  /* 0x0000004b0b0f7207 */ /* 0x044fe40005800000 */
[----:B---3--:R-:W-:Y:S01]  /*3dcb0*/  SEL R18, R11, R73, !P3 ;  /* 0x000000490b127207 */ /* 0x008fe20005800000 */
[----:B------:R-:W-:-:S04]  /*3dcc0*/  @!P4 IMAD.IADD R10, R10, 0x1, -R7 ;  /* 0x000000010a0ac824 */ /* 0x000fc800078e0a07 */
[----:B-1----:R-:W-:Y:S02]  /*3dcd0*/  IMAD R18, R18, UR7, RZ ;  /* 0x0000000712127c24 */ /* 0x002fe4000f8e02ff */
[----:B0-----:R-:W-:Y:S01]  /*3dce0*/  IMAD R17, R15, UR10, RZ ;  /* 0x0000000a0f117c24 */ /* 0x001fe2000f8e02ff */
[C---:B------:R-:W-:Y:S01]  /*3dcf0*/  SEL R16, R11.reuse, R76, !P3 ;  /* 0x0000004c0b107207 */ /* 0x040fe20005800000 */
[----:B------:R-:W0:Y:S01]  /*3dd00*/  LDCU UR7, c[0x0][0x3b0] ;  /* 0x00007600ff0777ac */ /* 0x000e220008000800 */
[C---:B------:R-:W-:Y:S02]  /*3dd10*/  LEA R69, P4, R18.reuse, R6, 0x1 ;  /* 0x0000000612457211 */ /* 0x040fe400078808ff */
[----:B----4-:R-:W-:Y:S02]  /*3dd20*/  SEL R15, R11, R77, !P3 ;  /* 0x0000004d0b0f7207 */ /* 0x010fe40005800000 */
[----:B------:R-:W-:Y:S01]  /*3dd30*/  PRMT R70, RZ, 0x7610, R70 ;  /* 0x00007610ff467816 */ /* 0x000fe20000000046 */
[----:B------:R-:W1:Y:S01]  /*3dd40*/  LDCU UR10, c[0x0][0x3b0] ;  /* 0x00007600ff0a77ac */ /* 0x000e620008000800 */
[----:B------:R-:W-:-:S02]  /*3dd50*/  LEA.HI.X.SX32 R71, R18, R5, 0x1, P4 ;  /* 0x0000000512477211 */ /* 0x000fc400020f0eff */
[CC--:B------:R-:W-:Y:S01]  /*3dd60*/  LEA R75, P4, R17.reuse, R6.reuse, 0x1 ;  /* 0x00000006114b7211 */ /* 0x0c0fe200078808ff */
[----:B------:R-:W-:Y:S02]  /*3dd70*/  IMAD R19, R16, UR11, RZ ;  /* 0x0000000b10137c24 */ /* 0x000fe4000f8e02ff */
[----:B------:R-:W-:Y:S01]  /*3dd80*/  @P2 IMAD.MOV.U32 R16, RZ, RZ, R69 ;  /* 0x000000ffff102224 */ /* 0x000fe200078e0045 */
[----:B------:R-:W-:Y:S01]  /*3dd90*/  STL [R1+0xf94], R69 ;  /* 0x000f944501007387 */ /* 0x000fe20000100800 */
[-C--:B------:R-:W-:Y:S01]  /*3dda0*/  LEA.HI.X.SX32 R76, R17, R5.reuse, 0x1, P4 ;  /* 0x00000005114c7211 */ /* 0x080fe200020f0eff */
[----:B------:R-:W-:Y:S01]  /*3ddb0*/  @P2 IMAD.MOV.U32 R17, RZ, RZ, R71 ;  /* 0x000000ffff112224 */ /* 0x000fe200078e0047 */
[----:B------:R-:W-:Y:S01]  /*3ddc0*/  LEA R67, P4, R19, R6, 0x1 ;  /* 0x0000000613437211 */ /* 0x000fe200078808ff */
[----:B------:R-:W-:Y:S01]  /*3ddd0*/  IMAD R20, R15, UR12, RZ ;  /* 0x0000000c0f147c24 */ /* 0x000fe2000f8e02ff */
[----:B------:R-:W-:Y:S04]  /*3dde0*/  STL [R1+0x7c], R72 ;  /* 0x00007c4801007387 */ /* 0x000fe80000100800 */
[----:B------:R2:W3:Y:S01]  /*3ddf0*/  @P2 LDG.E.U16 R84, desc[UR16][R16.64] ;  /* 0x0000001010542981 */ /* 0x0004e2000c1e1500 */
[----:B------:R-:W-:-:S02]  /*3de00*/  LEA.HI.X.SX32 R73, R19, R5, 0x1, P4 ;  /* 0x0000000513497211 */ /* 0x000fc400020f0eff */
[----:B------:R-:W-:Y:S01]  /*3de10*/  PRMT R53, RZ, 0x7610, R53 ;  /* 0x00007610ff357816 */ /* 0x000fe20000000035 */
[----:B------:R-:W4:Y:S01]  /*3de20*/  LDCU UR11, c[0x0][0x3b0] ;  /* 0x00007600ff0b77ac */ /* 0x000f220008000800 */
[----:B------:R-:W-:Y:S02]  /*3de30*/  PRMT R63, RZ, 0x7610, R63 ;  /* 0x00007610ff3f7816 */ /* 0x000fe4000000003f */
[----:B------:R-:W-:Y:S02]  /*3de40*/  PRMT R83, RZ, 0x7610, R83 ;  /* 0x00007610ff537816 */ /* 0x000fe40000000053 */
[----:B------:R-:W-:Y:S02]  /*3de50*/  PRMT R68, RZ, 0x7610, R68 ;  /* 0x00007610ff447816 */ /* 0x000fe40000000044 */
[----:B------:R-:W-:Y:S01]  /*3de60*/  PRMT R66, RZ, 0x7610, R66 ;  /* 0x00007610ff427816 */ /* 0x000fe20000000042 */
[----:B------:R-:W0:Y:S01]  /*3de70*/  LDCU UR12, c[0x0][0x3b0] ;  /* 0x00007600ff0c77ac */ /* 0x000e220008000800 */
[----:B--2---:R-:W-:-:S02]  /*3de80*/  @P2 IMAD.MOV.U32 R16, RZ, RZ, R75 ;  /* 0x000000ffff102224 */ /* 0x004fc400078e004b */
[----:B------:R-:W-:-:S05]  /*3de90*/  @P2 IMAD.MOV.U32 R17, RZ, RZ, R76 ;  /* 0x000000ffff112224 */ /* 0x000fca00078e004c */
[----:B------:R2:W3:Y:S02]  /*3dea0*/  @P2 LDG.E.U16 R74, desc[UR16][R16.64] ;  /* 0x00000010104a2981 */ /* 0x0004e4000c1e1500 */
[----:B--2---:R-:W-:Y:S02]  /*3deb0*/  @P2 IMAD.MOV.U32 R16, RZ, RZ, R67 ;  /* 0x000000ffff102224 */ /* 0x004fe400078e0043 */
[----:B------:R-:W-:-:S05]  /*3dec0*/  @P2 IMAD.MOV.U32 R17, RZ, RZ, R73 ;  /* 0x000000ffff112224 */ /* 0x000fca00078e0049 */
[----:B------:R2:W3:Y:S04]  /*3ded0*/  @P2 LDG.E.U16 R4, desc[UR16][R16.64] ;  /* 0x0000001010042981 */ /* 0x0004e8000c1e1500 */
[----:B------:R0:W-:Y:S04]  /*3dee0*/  STL [R1+0xf90], R71 ;  /* 0x000f904701007387 */ /* 0x0001e80000100800 */
[----:B------:R-:W-:Y:S04]  /*3def0*/  STL [R1+0xf9c], R75 ;  /* 0x000f9c4b01007387 */ /* 0x000fe80000100800 */
[----:B------:R-:W4:Y:S04]  /*3df00*/  LDL.LU R77, [R1+0x1088] ;  /* 0x00108800014d7983 */ /* 0x000f280000300800 */
[----:B------:R-:W-:Y:S04]  /*3df10*/  STL [R1+0xf98], R76 ;  /* 0x000f984c01007387 */ /* 0x000fe80000100800 */
[----:B------:R-:W-:Y:S01]  /*3df20*/  STL [R1+0xfa4], R67 ;  /* 0x000fa44301007387 */ /* 0x000fe20000100800 */
[----:B0-----:R-:W-:-:S04]  /*3df30*/  LEA R71, P4, R20, R6, 0x1 ;  /* 0x0000000614477211 */ /* 0x001fc800078808ff */
[----:B------:R-:W-:Y:S01]  /*3df40*/  LEA.HI.X.SX32 R72, R20, R5, 0x1, P4 ;  /* 0x0000000514487211 */ /* 0x000fe200020f0eff */
[----:B--2---:R-:W-:-:S04]  /*3df50*/  @P2 IMAD.MOV.U32 R16, RZ, RZ, R71 ;  /* 0x000000ffff102224 */ /* 0x004fc800078e0047 */
[----:B------:R-:W-:-:S05]  /*3df60*/  @P2 IMAD.MOV.U32 R17, RZ, RZ, R72 ;  /* 0x000000ffff112224 */ /* 0x000fca00078e0048 */
[----:B------:R0:W2:Y:S01]  /*3df70*/  @P2 LDG.E.U16 R70, desc[UR16][R16.64] ;  /* 0x0000001010462981 */ /* 0x0000a2000c1e1500 */
[----:B------:R-:W-:-:S03]  /*3df80*/  SEL R18, R11, R78, !P3 ;  /* 0x0000004e0b127207 */ /* 0x000fc60005800000 */
[----:B------:R-:W2:Y:S02]  /*3df90*/  LDL.LU R78, [R1+0x10bc] ;  /* 0x0010bc00014e7983 */ /* 0x000ea40000300800 */
[----:B------:R-:W-:Y:S01]  /*3dfa0*/  IMAD R18, R18, UR7, RZ ;  /* 0x0000000712127c24 */ /* 0x000fe2000f8e02ff */
[----:B------:R-:W0:Y:S04]  /*3dfb0*/  LDCU UR7, c[0x0][0x3b0] ;  /* 0x00007600ff0777ac */ /* 0x000e280008000800 */
[C---:B------:R-:W-:Y:S02]  /*3dfc0*/  LEA R69, P4, R18.reuse, R6, 0x1 ;  /* 0x0000000612457211 */ /* 0x040fe400078808ff */
[----:B------:R-:W-:Y:S02]  /*3dfd0*/  SEL R15, R11, R79, !P3 ;  /* 0x0000004f0b0f7207 */ /* 0x000fe40005800000 */
[----:B------:R-:W2:Y:S01]  /*3dfe0*/  LDL.LU R79, [R1+0x10b8] ;  /* 0x0010b800014f7983 */ /* 0x000ea20000300800 */
[----:B------:R-:W-:-:S03]  /*3dff0*/  LEA.HI.X.SX32 R18, R18, R5, 0x1, P4 ;  /* 0x0000000512127211 */ /* 0x000fc600020f0eff */
[----:B------:R-:W-:Y:S04]  /*3e000*/  STL [R1+0xfa0], R73 ;  /* 0x000fa04901007387 */ /* 0x000fe80000100800 */
[----:B------:R-:W-:Y:S04]  /*3e010*/  STL [R1+0xfac], R71 ;  /* 0x000fac4701007387 */ /* 0x000fe80000100800 */
[----:B------:R-:W-:Y:S04]  /*3e020*/  STL [R1+0xfa8], R72 ;  /* 0x000fa84801007387 */ /* 0x000fe80000100800 */
[----:B------:R-:W-:Y:S04]  /*3e030*/  STL [R1+0xfb4], R69 ;  /* 0x000fb44501007387 */ /* 0x000fe80000100800 */
[----:B------:R-:W-:Y:S04]  /*3e040*/  STL [R1+0xfb0], R18 ;  /* 0x000fb01201007387 */ /* 0x000fe80000100800 */
[----:B---3--:R3:W-:Y:S04]  /*3e050*/  STL [R1+0x78], R4 ;  /* 0x0000780401007387 */ /* 0x0087e80000100800 */
[----:B---3--:R-:W3:Y:S01]  /*3e060*/  LDL.LU R4, [R1+0x10d8] ;  /* 0x0010d80001047983 */ /* 0x008ee20000300800 */
[----:B-1----:R-:W-:Y:S01]  /*3e070*/  IMAD R15, R15, UR10, RZ ;  /* 0x0000000a0f0f7c24 */ /* 0x002fe2000f8e02ff */
[----:B------:R-:W1:Y:S04]  /*3e080*/  LDCU UR10, c[0x0][0x3b0] ;  /* 0x00007600ff0a77ac */ /* 0x000e680008000800 */
[----:B------:R-:W-:Y:S01]  /*3e090*/  LEA R19, P4, R15, R6, 0x1 ;  /* 0x000000060f137211 */ /* 0x000fe200078808ff */
[----:B0-----:R-:W-:-:S03]  /*3e0a0*/  @P2 IMAD.MOV.U32 R16, RZ, RZ, R69 ;  /* 0x000000ffff102224 */ /* 0x001fc600078e0045 */
[----:B------:R-:W-:Y:S02]  /*3e0b0*/  LEA.HI.X.SX32 R67, R15, R5, 0x1, P4 ;  /* 0x000000050f437211 */ /* 0x000fe400020f0eff */
[----:B------:R-:W-:Y:S01]  /*3e0c0*/  ISETP.GT.U32.AND P4, PT, R7, R10, PT ;  /* 0x0000000a0700720c */ /* 0x000fe20003f84070 */
[----:B------:R-:W-:Y:S01]  /*3e0d0*/  @P2 IMAD.MOV.U32 R17, RZ, RZ, R18 ;  /* 0x000000ffff112224 */ /* 0x000fe200078e0012 */
[----:B----4-:R-:W-:-:S04]  /*3e0e0*/  SEL R15, R11, R77, !P3 ;  /* 0x0000004d0b0f7207 */ /* 0x010fc80005800000 */
[----:B------:R0:W4:Y:S01]  /*3e0f0*/  @P2 LDG.E.U16 R53, desc[UR16][R16.64] ;  /* 0x0000001010352981 */ /* 0x000122000c1e1500 */
[----:B------:R-:W-:-:S03]  /*3e100*/  IMAD R18, R15, UR7, RZ ;  /* 0x000000070f127c24 */ /* 0x000fc6000f8e02ff */
[----:B------:R-:W-:Y:S01]  /*3e110*/  STL [R1+0xfbc], R19 ;  /* 0x000fbc1301007387 */ /* 0x000fe20000100800 */
[----:B0-----:R-:W-:Y:S02]  /*3e120*/  @P2 IMAD.MOV.U32 R16, RZ, RZ, R19 ;  /* 0x000000ffff102224 */ /* 0x001fe400078e0013 */
[----:B------:R-:W-:Y:S02]  /*3e130*/  @P2 IMAD.MOV.U32 R17, RZ, RZ, R67 ;  /* 0x000000ffff112224 */ /* 0x000fe400078e0043 */
[----:B------:R-:W-:Y:S01]  /*3e140*/  @!P4 IMAD.IADD R10, R10, 0x1, -R7 ;  /* 0x000000010a0ac824 */ /* 0x000fe200078e0a07 */
[----:B------:R-:W0:Y:S02]  /*3e150*/  LDCU UR7, c[0x0][0x3b0] ;  /* 0x00007600ff0777ac */ /* 0x000e240008000800 */
[----:B------:R1:W4:Y:S04]  /*3e160*/  @P2 LDG.E.U16 R63, desc[UR16][R16.64] ;  /* 0x00000010103f2981 */ /* 0x000328000c1e1500 */
[----:B------:R0:W-:Y:S04]  /*3e170*/  STL [R1+0xfb8], R67 ;  /* 0x000fb84301007387 */ /* 0x0001e80000100800 */
[----:B------:R-:W4:Y:S04]  /*3e180*/  LDL.LU R77, [R1+0x109c] ;  /* 0x00109c00014d7983 */ /* 0x000f280000300800 */
[----:B------:R-:W-:Y:S01]  /*3e190*/  STL [R1+0x2c], R74 ;  /* 0x00002c4a01007387 */ /* 0x000fe20000100800 */
[----:B-1----:R-:W-:-:S04]  /*3e1a0*/  LEA R17, P4, R18, R6, 0x1 ;  /* 0x0000000612117211 */ /* 0x002fc800078808ff */
[----:B0-----:R-:W-:Y:S02]  /*3e1b0*/  LEA.HI.X.SX32 R67, R18, R5, 0x1, P4 ;  /* 0x0000000512437211 */ /* 0x001fe400020f0eff */
[----:B--2---:R-:W-:Y:S02]  /*3e1c0*/  SEL R15, R11, R78, !P3 ;  /* 0x0000004e0b0f7207 */ /* 0x004fe40005800000 */
[----:B------:R-:W2:Y:S04]  /*3e1d0*/  LDL.LU R78, [R1+0x10a4] ;  /* 0x0010a400014e7983 */ /* 0x000ea80000300800 */
[----:B------:R0:W-:Y:S01]  /*3e1e0*/  STL [R1+0xfc4], R17 ;  /* 0x000fc41101007387 */ /* 0x0001e20000100800 */
[----:B------:R-:W-:Y:S01]  /*3e1f0*/  IMAD R19, R15, UR10, RZ ;  /* 0x0000000a0f137c24 */ /* 0x000fe2000f8e02ff */
[----:B------:R-:W-:Y:S01]  /*3e200*/  PRMT R20, RZ, 0x7610, R20 ;  /* 0x00007610ff147816 */ /* 0x000fe20000000014 */
[----:B------:R-:W1:Y:S01]  /*3e210*/  LDCU UR10, c[0x0][0x3b0] ;  /* 0x00007600ff0a77ac */ /* 0x000e620008000800 */
[----:B------:R-:W-:-:S02]  /*3e220*/  SEL R16, R11, R79, !P3 ;  /* 0x0000004f0b107207 */ /* 0x000fc40005800000 */
[----:B------:R-:W2:Y:S04]  /*3e230*/  LDL.LU R79, [R1+0x10b4] ;  /* 0x0010b400014f7983 */ /* 0x000ea80000300800 */
[----:B------:R-:W-:Y:S01]  /*3e240*/  STL [R1+0xfc0], R67 ;  /* 0x000fc04301007387 */ /* 0x000fe20000100800 */
[----:B------:R-:W-:Y:S02]  /*3e250*/  IMAD R18, R16, UR11, RZ ;  /* 0x0000000b10127c24 */ /* 0x000fe4000f8e02ff */
[----:B------:R-:W-:Y:S02]  /*3e260*/  @P2 IMAD.MOV.U32 R16, RZ, RZ, R17 ;  /* 0x000000ffff102224 */ /* 0x000fe400078e0011 */
[----:B0-----:R-:W-:Y:S01]  /*3e270*/  @P2 IMAD.MOV.U32 R17, RZ, RZ, R67 ;  /* 0x000000ffff112224 */ /* 0x001fe200078e0043 */
[----:B------:R0:W-:Y:S01]  /*3e280*/  STL [R1+0xc8], R70 ;  /* 0x0000c84601007387 */ /* 0x0001e20000100800 */
[----:B------:R-:W1:Y:S03]  /*3e290*/  LDCU UR11, c[0x0][0x3b0] ;  /* 0x00007600ff0b77ac */ /* 0x000e660008000800 */
[----:B------:R0:W2:Y:S02]  /*3e2a0*/  @P2 LDG.E.U16 R83, desc[UR16][R16.64] ;  /* 0x0000001010532981 */ /* 0x0000a4000c1e1500 */
[----:B0-----:R-:W-:-:S04]  /*3e2b0*/  LEA R70, P4, R19, R6, 0x1 ;  /* 0x0000000613467211 */ /* 0x001fc800078808ff */
[----:B------:R-:W-:Y:S01]  /*3e2c0*/  LEA.HI.X.SX32 R16, R19, R5, 0x1, P4 ;  /* 0x0000000513107211 */ /* 0x000fe200020f0eff */
[----:B------:R-:W-:Y:S04]  /*3e2d0*/  STL [R1+0xfcc], R70 ;  /* 0x000fcc4601007387 */ /* 0x000fe80000100800 */
[----:B------:R-:W-:Y:S01]  /*3e2e0*/  @P2 IMAD.MOV.U32 R17, RZ, RZ, R16 ;  /* 0x000000ffff112224 */ /* 0x000fe200078e0010 */
[----:B---3--:R-:W-:Y:S02]  /*3e2f0*/  SEL R15, R11, R4, !P3 ;  /* 0x000000040b0f7207 */ /* 0x008fe40005800000 */
[----:B------:R-:W3:Y:S04]  /*3e300*/  LDL.LU R4, [R1+0x10a8] ;  /* 0x0010a80001047983 */ /* 0x000ee80000300800 */
[----:B------:R0:W-:Y:S02]  /*3e310*/  STL [R1+0xfc8], R16 ;  /* 0x000fc81001007387 */ /* 0x0001e40000100800 */
[----:B0-----:R-:W-:-:S05]  /*3e320*/  @P2 IMAD.MOV.U32 R16, RZ, RZ, R70 ;  /* 0x000000ffff102224 */ /* 0x001fca00078e0046 */
[----:B------:R0:W2:Y:S01]  /*3e330*/  @P2 LDG.E.U16 R68, desc[UR16][R16.64] ;  /* 0x0000001010442981 */ /* 0x0000a2000c1e1500 */
[----:B------:R-:W-:-:S04]  /*3e340*/  LEA R67, P4, R18, R6, 0x1 ;  /* 0x0000000612437211 */ /* 0x000fc800078808ff */
[----:B------:R-:W-:Y:S01]  /*3e350*/  LEA.HI.X.SX32 R69, R18, R5, 0x1, P4 ;  /* 0x0000000512457211 */ /* 0x000fe200020f0eff */
[----:B------:R-:W-:Y:S02]  /*3e360*/  IMAD R19, R15, UR7, RZ ;  /* 0x000000070f137c24 */ /* 0x000fe4000f8e02ff */
[----:B0-----:R-:W-:Y:S02]  /*3e370*/  @P2 IMAD.MOV.U32 R16, RZ, RZ, R67 ;  /* 0x000000ffff102224 */ /* 0x001fe400078e0043 */
[----:B------:R-:W-:Y:S01]  /*3e380*/  @P2 IMAD.MOV.U32 R17, RZ, RZ, R69 ;  /* 0x000000ffff112224 */ /* 0x000fe200078e0045 */
[----:B------:R-:W-:Y:S04]  /*3e390*/  STL [R1+0xfd4], R67 ;  /* 0x000fd44301007387 */ /* 0x000fe80000100800 */
[----:B------:R-:W-:Y:S01]  /*3e3a0*/  STL [R1+0xfd0], R69 ;  /* 0x000fd04501007387 */ /* 0x000fe20000100800 */
[----:B------:R-:W0:Y:S03]  /*3e3b0*/  LDCU UR7, c[0x0][0x3b0] ;  /* 0x00007600ff0777ac */ /* 0x000e260008000800 */
[----:B------:R0:W3:Y:S04]  /*3e3c0*/  @P2 LDG.E.U16 R20, desc[UR16][R16.64] ;  /* 0x0000001010142981 */ /* 0x0000e8000c1e1500 */
[----:B--2---:R2:W-:Y:S04]  /*3e3d0*/  STL [R1+0x28], R68 ;  /* 0x0000284401007387 */ /* 0x0045e80000100800 */
[----:B------:R-:W3:Y:S01]  /*3e3e0*/  LDL.LU R75, [R1+0x10cc] ;  /* 0x0010cc00014b7983 */ /* 0x000ee20000300800 */
[----:B--2---:R-:W-:-:S04]  /*3e3f0*/  LEA R68, P4, R19, R6, 0x1 ;  /* 0x0000000613447211 */ /* 0x004fc800078808ff */
[----:B------:R-:W-:Y:S01]  /*3e400*/  LEA.HI.X.SX32 R19, R19, R5, 0x1, P4 ;  /* 0x0000000513137211 */ /* 0x000fe200020f0eff */
[----:B0-----:R-:W-:-:S04]  /*3e410*/  @P2 IMAD.MOV.U32 R16, RZ, RZ, R68 ;  /* 0x000000ffff102224 */ /* 0x001fc800078e0044 */
[----:B------:R-:W-:-:S05]  /*3e420*/  @P2 IMAD.MOV.U32 R17, RZ, RZ, R19 ;  /* 0x000000ffff112224 */ /* 0x000fca00078e0013 */
[----:B------:R0:W2:Y:S01]  /*3e430*/  @P2 LDG.E.U16 R66, desc[UR16][R16.64] ;  /* 0x0000001010422981 */ /* 0x0000a2000c1e1500 */
[----:B----4-:R-:W-:-:S03]  /*3e440*/  SEL R15, R11, R77, !P3 ;  /* 0x0000004d0b0f7207 */ /* 0x010fc60005800000 */
[----:B------:R-:W-:Y:S04]  /*3e450*/  STL [R1+0xfdc], R68 ;  /* 0x000fdc4401007387 */ /* 0x000fe80000100800 */
[----:B---3--:R3:W-:Y:S01]  /*3e460*/  STL [R1+0x74], R20 ;  /* 0x0000741401007387 */ /* 0x0087e20000100800 */
[----:B------:R-:W-:Y:S01]  /*3e470*/  SEL R18, R11, R78, !P3 ;  /* 0x0000004e0b127207 */ /* 0x000fe20005800000 */
[----:B---3--:R-:W-:Y:S02]  /*3e480*/  IMAD R20, R15, UR12, RZ ;  /* 0x0000000c0f147c24 */ /* 0x008fe4000f8e02ff */
[----:B------:R3:W-:Y:S02]  /*3e490*/  STL [R1+0xfd8], R19 ;  /* 0x000fd81301007387 */ /* 0x0007e40000100800 */
[----:B-1----:R-:W-:Y:S01]  /*3e4a0*/  IMAD R18, R18, UR10, RZ ;  /* 0x0000000a12127c24 */ /* 0x002fe2000f8e02ff */
[----:B------:R-:W-:-:S02]  /*3e4b0*/  SEL R15, R11, R79, !P3 ;  /* 0x0000004f0b0f7207 */ /* 0x000fc40005800000 */
[----:B------:R-:W-:Y:S02]  /*3e4c0*/  PRMT R52, RZ, 0x7610, R52 ;  /* 0x00007610ff347816 */ /* 0x000fe40000000034 */
[C---:B------:R-:W-:Y:S01]  /*3e4d0*/  LEA R67, P4, R20.reuse, R6, 0x1 ;  /* 0x0000000614437211 */ /* 0x040fe200078808ff */
[----:B------:R-:W1:Y:S01]  /*3e4e0*/  LDCU UR10, c[0x0][0x3b0] ;  /* 0x00007600ff0a77ac */ /* 0x000e620008000800 */
[----:B------:R-:W-:Y:S02]  /*3e4f0*/  PRMT R62, RZ, 0x7610, R62 ;  /* 0x00007610ff3e7816 */ /* 0x000fe4000000003e */
[----:B------:R-:W-:Y:S02]  /*3e500*/  PRMT R82, RZ, 0x7610, R82 ;  /* 0x00007610ff527816 */ /* 0x000fe40000000052 */
[----:B0-----:R-:W-:Y:S01]  /*3e510*/  LEA.HI.X.SX32 R16, R20, R5, 0x1, P4 ;  /* 0x0000000514107211 */ /* 0x001fe200020f0eff */
[----:B------:R-:W-:Y:S04]  /*3e520*/  STL [R1+0xfe4], R67 ;  /* 0x000fe44301007387 */ /* 0x000fe80000100800 */
[----:B------:R-:W4:Y:S01]  /*3e530*/  LDL.LU R76, [R1+0x10c8] ;  /* 0x0010c800014c7983 */ /* 0x000f220000300800 */
[----:B------:R-:W-:Y:S01]  /*3e540*/  @P2 IMAD.MOV.U32 R17, RZ, RZ, R16 ;  /* 0x000000ffff112224 */ /* 0x000fe200078e0010 */
[----:B------:R-:W-:-:S02]  /*3e550*/  PRMT R65, RZ, 0x7610, R65 ;  /* 0x00007610ff417816 */ /* 0x000fc40000000041 */
[----:B------:R0:W-:Y:S01]  /*3e560*/  STL [R1+0xfe0], R16 ;  /* 0x000fe01001007387 */ /* 0x0001e20000100800 */
[----:B---3--:R-:W-:Y:S01]  /*3e570*/  IMAD R19, R15, UR11, RZ ;  /* 0x0000000b0f137c24 */ /* 0x008fe2000f8e02ff */
[----:B------:R-:W-:Y:S01]  /*3e580*/  SEL R15, R11, R4, !P3 ;  /* 0x000000040b0f7207 */ /* 0x000fe20005800000 */
[----:B------:R-:W3:Y:S01]  /*3e590*/  LDCU UR11, c[0x0][0x3b0] ;  /* 0x00007600ff0b77ac */ /* 0x000ee20008000800 */
[----:B------:R-:W1:Y:S01]  /*3e5a0*/  LDCU UR12, c[0x0][0x3b0] ;  /* 0x00007600ff0c77ac */ /* 0x000e620008000800 */
[----:B0-----:R-:W-:-:S05]  /*3e5b0*/  @P2 IMAD.MOV.U32 R16, RZ, RZ, R67 ;  /* 0x000000ffff102224 */ /* 0x001fca00078e0043 */
[----:B------:R0:W3:Y:S01]  /*3e5c0*/  @P2 LDG.E.U16 R52, desc[UR16][R16.64] ;  /* 0x0000001010342981 */ /* 0x0000e2000c1e1500 */
[----:B------:R-:W-:Y:S01]  /*3e5d0*/  IMAD R20, R15, UR7, RZ ;  /* 0x000000070f147c24 */ /* 0x000fe2000f8e02ff */
[----:B------:R-:W0:Y:S01]  /*3e5e0*/  LDCU UR7, c[0x0][0x3b0] ;  /* 0x00007600ff0777ac */ /* 0x000e220008000800 */
[----:B------:R-:W-:Y:S01]  /*3e5f0*/  SEL R15, R11, R75, !P3 ;  /* 0x0000004b0b0f7207 */ /* 0x000fe20005800000 */
[----:B--2---:R2:W-:Y:S02]  /*3e600*/  STL [R1+0xc4], R66 ;  /* 0x0000c44201007387 */ /* 0x0045e40000100800 */
[----:B--2---:R-:W-:-:S04]  /*3e610*/  LEA R66, P4, R18, R6, 0x1 ;  /* 0x0000000612427211 */ /* 0x004fc800078808ff */
[----:B0-----:R-:W-:Y:S01]  /*3e620*/  LEA.HI.X.SX32 R16, R18, R5, 0x1, P4 ;  /* 0x0000000512107211 */ /* 0x001fe200020f0eff */
[----:B------:R-:W-:Y:S04]  /*3e630*/  STL [R1+0xfec], R66 ;  /* 0x000fec4201007387 */ /* 0x000fe80000100800 */
[----:B------:R-:W2:Y:S04]  /*3e640*/  LDL.LU R77, [R1+0x1080] ;  /* 0x00108000014d7983 */ /* 0x000ea80000300800 */
[----:B------:R-:W2:Y:S01]  /*3e650*/  LDL.LU R78, [R1+0x1084] ;  /* 0x00108400014e7983 */ /* 0x000ea20000300800 */
[----:B------:R-:W-:-:S03]  /*3e660*/  LEA R4, P4, R19, R6, 0x1 ;  /* 0x0000000613047211 */ /* 0x000fc600078808ff */
[----:B------:R-:W2:Y:S04]  /*3e670*/  LDL.LU R79, [R1+0x107c] ;  /* 0x00107c00014f7983 */ /* 0x000ea80000300800 */
[----:B------:R0:W-:Y:S01]  /*3e680*/  STL [R1+0xfe8], R16 ;  /* 0x000fe81001007387 */ /* 0x0001e20000100800 */
[----:B------:R-:W-:Y:S01]  /*3e690*/  @P2 IMAD.MOV.U32 R17, RZ, RZ, R16 ;  /* 0x000000ffff112224 */ /* 0x000fe200078e0010 */
[----:B------:R-:W-:Y:S01]  /*3e6a0*/  LEA.HI.X.SX32 R67, R19, R5, 0x1, P4 ;  /* 0x0000000513437211 */ /* 0x000fe200020f0eff */
[----:B0-----:R-:W-:Y:S01]  /*3e6b0*/  @P2 IMAD.MOV.U32 R16, RZ, RZ, R66 ;  /* 0x000000ffff102224 */ /* 0x001fe200078e0042 */
[----:B------:R-:W-:-:S04]  /*3e6c0*/  LEA R66, P4, R20, R6, 0x1 ;  /* 0x0000000614427211 */ /* 0x000fc800078808ff */
[----:B------:R0:W2:Y:S01]  /*3e6d0*/  @P2 LDG.E.U16 R62, desc[UR16][R16.64] ;  /* 0x00000010103e2981 */ /* 0x0000a2000c1e1500 */
[----:B------:R-:W-:Y:S02]  /*3e6e0*/  LEA.HI.X.SX32 R68, R20, R5, 0x1, P4 ;  /* 0x0000000514447211 */ /* 0x000fe400020f0eff */
[----:B------:R-:W-:Y:S01]  /*3e6f0*/  PRMT R19, RZ, 0x7610, R19 ;  /* 0x00007610ff137816 */ /* 0x000fe20000000013 */
[----:B-1----:R-:W-:Y:S02]  /*3e700*/  IMAD R18, R15, UR10, RZ ;  /* 0x0000000a0f127c24 */ /* 0x002fe4000f8e02ff */
[----:B0-----:R-:W-:Y:S02]  /*3e710*/  @P2 IMAD.MOV.U32 R16, RZ, RZ, R4 ;  /* 0x000000ffff102224 */ /* 0x001fe400078e0004 */
[----:B------:R-:W-:Y:S01]  /*3e720*/  @P2 IMAD.MOV.U32 R17, RZ, RZ, R67 ;  /* 0x000000ffff112224 */ /* 0x000fe200078e0043 */
[----:B------:R0:W-:Y:S01]  /*3e730*/  STL [R1+0xff4], R4 ;  /* 0x000ff40401007387 */ /* 0x0001e20000100800 */
[----:B------:R-:W-:-:S02]  /*3e740*/  PRMT R20, RZ, 0x7610, R20 ;  /* 0x00007610ff147816 */ /* 0x000fc40000000014 */
[----:B----4-:R-:W-:Y:S01]  /*3e750*/  SEL R15, R11, R76, !P3 ;  /* 0x0000004c0b0f7207 */ /* 0x010fe20005800000 */
[----:B------:R-:W1:Y:S01]  /*3e760*/  LDCU UR10, c[0x0][0x3b0] ;  /* 0x00007600ff0a77ac */ /* 0x000e620008000800 */
[----:B------:R4:W2:Y:S04]  /*3e770*/  @P2 LDG.E.U16 R82, desc[UR16][R16.64] ;  /* 0x0000001010522981 */ /* 0x0008a8000c1e1500 */
[----:B------:R3:W-:Y:S04]  /*3e780*/  STL [R1+0xff0], R67 ;  /* 0x000ff04301007387 */ /* 0x0007e80000100800 */
[----:B0-----:R-:W2:Y:S01]  /*3e790*/  LDL.LU R4, [R1+0x1078] ;  /* 0x0010780001047983 */ /* 0x001ea20000300800 */
[----:B----4-:R-:W-:-:S02]  /*3e7a0*/  @P2 IMAD.MOV.U32 R16, RZ, RZ, R66 ;  /* 0x000000ffff102224 */ /* 0x010fc400078e0042 */
[----:B------:R-:W-:Y:S01]  /*3e7b0*/  @P2 IMAD.MOV.U32 R17, RZ, RZ, R68 ;  /* 0x000000ffff112224 */ /* 0x000fe200078e0044 */
[C---:B---3--:R-:W-:Y:S01]  /*3e7c0*/  LEA R67, P4, R18.reuse, R6, 0x1 ;  /* 0x0000000612437211 */ /* 0x048fe200078808ff */
[----:B------:R-:W-:Y:S04]  /*3e7d0*/  STL [R1+0xffc], R66 ;  /* 0x000ffc4201007387 */ /* 0x000fe80000100800 */
[----:B------:R0:W3:Y:S04]  /*3e7e0*/  @P2 LDG.E.U16 R19, desc[UR16][R16.64] ;  /* 0x0000001010132981 */ /* 0x0000e8000c1e1500 */
[----:B------:R4:W-:Y:S02]  /*3e7f0*/  STL [R1+0xff8], R68 ;  /* 0x000ff84401007387 */ /* 0x0009e40000100800 */
[----:B----4-:R-:W-:Y:S01]  /*3e800*/  LEA.HI.X.SX32 R68, R18, R5, 0x1, P4 ;  /* 0x0000000512447211 */ /* 0x010fe200020f0eff */
[----:B0-----:R-:W-:-:S04]  /*3e810*/  @P2 IMAD.MOV.U32 R16, RZ, RZ, R67 ;  /* 0x000000ffff102224 */ /* 0x001fc800078e0043 */
[----:B------:R-:W-:-:S05]  /*3e820*/  @P2 IMAD.MOV.U32 R17, RZ, RZ, R68 ;  /* 0x000000ffff112224 */ /* 0x000fca00078e0044 */
[----:B------:R0:W4:Y:S04]  /*3e830*/  @P2 LDG.E.U16 R20, desc[UR16][R16.64] ;  /* 0x0000001010142981 */ /* 0x000128000c1e1500 */
[----:B------:R-:W-:Y:S04]  /*3e840*/  STL [R1+0x1004], R67 ;  /* 0x0010044301007387 */ /* 0x000fe80000100800 */
[----:B---3--:R3:W-:Y:S02]  /*3e850*/  STL [R1+0x24], R19 ;  /* 0x0000241301007387 */ /* 0x0087e40000100800 */
[----:B---3--:R-:W-:-:S02]  /*3e860*/  IMAD R19, R15, UR11, RZ ;  /* 0x0000000b0f137c24 */ /* 0x008fc4000f8e02ff */
[----:B------:R-:W-:Y:S01]  /*3e870*/  STL [R1+0x1000], R68 ;  /* 0x0010004401007387 */ /* 0x000fe20000100800 */
[C---:B--2---:R-:W-:Y:S02]  /*3e880*/  SEL R18, R11.reuse, R77, !P3 ;  /* 0x0000004d0b127207 */ /* 0x044fe40005800000 */
[----:B------:R-:W-:Y:S01]  /*3e890*/  SEL R15, R11, R78, !P3 ;  /* 0x0000004e0b0f7207 */ /* 0x000fe20005800000 */
[----:B------:R-:W2:Y:S01]  /*3e8a0*/  LDCU UR11, c[0x0][0x3b0] ;  /* 0x00007600ff0b77ac */ /* 0x000ea20008000800 */
[----:B------:R-:W-:-:S04]  /*3e8b0*/  LEA R66, P4, R19, R6, 0x1 ;  /* 0x0000000613427211 */ /* 0x000fc800078808ff */
[----:B0-----:R-:W-:Y:S01]  /*3e8c0*/  LEA.HI.X.SX32 R16, R19, R5, 0x1, P4 ;  /* 0x0000000513107211 */ /* 0x001fe200020f0eff */
[----:B------:R-:W-:Y:S04]  /*3e8d0*/  STL [R1+0x100c], R66 ;  /* 0x00100c4201007387 */ /* 0x000fe80000100800 */
[----:B----4-:R-:W-:Y:S01]  /*3e8e0*/  STL [R1+0x70], R20 ;  /* 0x0000701401007387 */ /* 0x010fe20000100800 */
[----:B------:R-:W-:-:S03]  /*3e8f0*/  @P2 IMAD.MOV.U32 R17, RZ, RZ, R16 ;  /* 0x000000ffff112224 */ /* 0x000fc600078e0010 */
[----:B------:R0:W-:Y:S01]  /*3e900*/  STL [R1+0x1008], R16 ;  /* 0x0010081001007387 */ /* 0x0001e20000100800 */
[----:B-1----:R-:W-:Y:S02]  /*3e910*/  IMAD R19, R15, UR10, RZ ;  /* 0x0000000a0f137c24 */ /* 0x002fe4000f8e02ff */
[----:B0-----:R-:W-:Y:S02]  /*3e920*/  @P2 IMAD.MOV.U32 R16, RZ, RZ, R66 ;  /* 0x000000ffff102224 */ /* 0x001fe400078e0042 */
[----:B------:R-:W-:Y:S01]  /*3e930*/  IMAD R20, R18, UR7, RZ ;  /* 0x0000000712147c24 */ /* 0x000fe2000f8e02ff */
[C---:B------:R-:W-:Y:S01]  /*3e940*/  SEL R15, R11.reuse, R4, !P3 ;  /* 0x000000040b0f7207 */ /* 0x040fe20005800000 */
[----:B------:R-:W3:Y:S04]  /*3e950*/  LDL.LU R75, [R1+0x10c0] ;  /* 0x0010c000014b7983 */ /* 0x000ee80000300800 */
[----:B------:R0:W4:Y:S01]  /*3e960*/  @P2 LDG.E.U16 R65, desc[UR16][R16.64] ;  /* 0x0000001010412981 */ /* 0x000122000c1e1500 */
[----:B------:R-:W-:-:S02]  /*3e970*/  SEL R18, R11, R79, !P3 ;  /* 0x0000004f0b127207 */ /* 0x000fc40005800000 */
[C---:B------:R-:W-:Y:S02]  /*3e980*/  LEA R67, P4, R20.reuse, R6, 0x1 ;  /* 0x0000000614437211 */ /* 0x040fe400078808ff */
[----:B------:R-:W-:Y:S02]  /*3e990*/  PRMT R51, RZ, 0x7610, R51 ;  /* 0x00007610ff337816 */ /* 0x000fe40000000033 */
[----:B------:R-:W-:Y:S02]  /*3e9a0*/  PRMT R61, RZ, 0x7610, R61 ;  /* 0x00007610ff3d7816 */ /* 0x000fe4000000003d */
[----:B------:R-:W-:Y:S01]  /*3e9b0*/  PRMT R81, RZ, 0x7610, R81 ;  /* 0x00007610ff517816 */ /* 0x000fe20000000051 */
[----:B------:R-:W1:Y:S01]  /*3e9c0*/  LDCU UR7, c[0x0][0x3b0] ;  /* 0x00007600ff0777ac */ /* 0x000e620008000800 */
[----:B------:R-:W-:Y:S04]  /*3e9d0*/  STL [R1+0x1014], R67 ;  /* 0x0010144301007387 */ /* 0x000fe80000100800 */
[----:B------:R-:W3:Y:S04]  /*3e9e0*/  LDL.LU R76, [R1+0x10ac] ;  /* 0x0010ac00014c7983 */ /* 0x000ee80000300800 */
[----:B------:R-:W3:Y:S01]  /*3e9f0*/  LDL.LU R77, [R1+0x106c] ;  /* 0x00106c00014d7983 */ /* 0x000ee20000300800 */
[----:B0-----:R-:W-:-:S02]  /*3ea00*/  LEA.HI.X.SX32 R16, R20, R5, 0x1, P4 ;  /* 0x0000000514107211 */ /* 0x001fc400020f0eff */
[----:B------:R-:W-:Y:S01]  /*3ea10*/  LEA R4, P4, R19, R6, 0x1 ;  /* 0x0000000613047211 */ /* 0x000fe200078808ff */
[----:B------:R-:W-:Y:S02]  /*3ea20*/  IMAD R18, R18, UR12, RZ ;  /* 0x0000000c12127c24 */ /* 0x000fe4000f8e02ff */
[----:B--2---:R-:W-:Y:S01]  /*3ea30*/  IMAD R15, R15, UR11, RZ ;  /* 0x0000000b0f0f7c24 */ /* 0x004fe2000f8e02ff */
[----:B------:R-:W0:Y:S01]  /*3ea40*/  LDCU UR11, c[0x0][0x3b0] ;  /* 0x00007600ff0b77ac */ /* 0x000e220008000800 */
[----:B------:R2:W-:Y:S04]  /*3ea50*/  STL [R1+0x1010], R16 ;  /* 0x0010101001007387 */ /* 0x0005e80000100800 */
[----:B------:R-:W-:Y:S01]  /*3ea60*/  STL [R1+0x101c], R4 ;  /* 0x00101c0401007387 */ /* 0x000fe20000100800 */
[----:B------:R-:W-:Y:S01]  /*3ea70*/  @P2 IMAD.MOV.U32 R17, RZ, RZ, R16 ;  /* 0x000000ffff112224 */ /* 0x000fe200078e0010 */
[----:B------:R-:W-:Y:S01]  /*3ea80*/  PRMT R21, RZ, 0x7610, R21 ;  /* 0x00007610ff157816 */ /* 0x000fe20000000015 */
[----:B------:R-:W0:Y:S01]  /*3ea90*/  LDCU UR10, c[0x0][0x3b0] ;  /* 0x00007600ff0a77ac */ /* 0x000e220008000800 */
[----:B------:R-:W-:Y:S01]  /*3eaa0*/  PRMT R2, RZ, 0x7610, R2 ;  /* 0x00007610ff027816 */ /* 0x000fe20000000002 */
[----:B------:R-:W0:Y:S01]  /*3eab0*/  LDCU UR12, c[0x0][0x3b0] ;  /* 0x00007600ff0c77ac */ /* 0x000e220008000800 */
[----:B--2---:R-:W-:-:S05]  /*3eac0*/  @P2 IMAD.MOV.U32 R16, RZ, RZ, R67 ;  /* 0x000000ffff102224 */ /* 0x004fca00078e0043 */
[----:B------:R2:W3:Y:S02]  /*3ead0*/  @P2 LDG.E.U16 R51, desc[UR16][R16.64] ;  /* 0x0000001010332981 */ /* 0x0004e4000c1e1500 */
[----:B--2---:R-:W-:Y:S02]  /*3eae0*/  @P2 IMAD.MOV.U32 R16, RZ, RZ, R4 ;  /* 0x000000ffff102224 */ /* 0x004fe400078e0004 */
[----:B----4-:R2:W-:Y:S02]  /*3eaf0*/  STL [R1+0xc0], R65 ;  /* 0x0000c04101007387 */ /* 0x0105e40000100800 */
[----:B--2---:R-:W-:Y:S02]  /*3eb00*/  LEA.HI.X.SX32 R65, R19, R5, 0x1, P4 ;  /* 0x0000000513417211 */ /* 0x004fe400020f0eff */
[----:B------:R-:W-:-:S03]  /*3eb10*/  LEA R66, P4, R18, R6, 0x1 ;  /* 0x0000000612427211 */ /* 0x000fc600078808ff */
[----:B------:R-:W-:Y:S01]  /*3eb20*/  @P2 IMAD.MOV.U32 R17, RZ, RZ, R65 ;  /* 0x000000ffff112224 */ /* 0x000fe200078e0041 */
[----:B------:R-:W-:Y:S02]  /*3eb30*/  LEA.HI.X.SX32 R18, R18, R5, 0x1, P4 ;  /* 0x0000000512127211 */ /* 0x000fe400020f0eff */
[----:B------:R-:W-:Y:S01]  /*3eb40*/  LEA R20, P4, R15, R6, 0x1 ;  /* 0x000000060f147211 */ /* 0x000fe200078808ff */
[----:B------:R2:W-:Y:S04]  /*3eb50*/  STL [R1+0x1018], R65 ;  /* 0x0010184101007387 */ /* 0x0005e80000100800 */
[----:B------:R4:W3:Y:S01]  /*3eb60*/  @P2 LDG.E.U16 R61, desc[UR16][R16.64] ;  /* 0x00000010103d2981 */ /* 0x0008e2000c1e1500 */
[----:B------:R-:W-:-:S03]  /*3eb70*/  PRMT R19, RZ, 0x7610, R19 ;  /* 0x00007610ff137816 */ /* 0x000fc60000000013 */
[----:B------:R-:W3:Y:S01]  /*3eb80*/  LDL.LU R78, [R1+0x1074] ;  /* 0x00107400014e7983 */ /* 0x000ee20000300800 */
[----:B--2---:R-:W-:Y:S01]  /*3eb90*/  LEA.HI.X.SX32 R65, R15, R5, 0x1, P4 ;  /* 0x000000050f417211 */ /* 0x004fe200020f0eff */
[----:B----4-:R-:W-:Y:S02]  /*3eba0*/  @P2 IMAD.MOV.U32 R16, RZ, RZ, R66 ;  /* 0x000000ffff102224 */ /* 0x010fe400078e0042 */
[----:B------:R-:W-:-:S05]  /*3ebb0*/  @P2 IMAD.MOV.U32 R17, RZ, RZ, R18 ;  /* 0x000000ffff112224 */ /* 0x000fca00078e0012 */
[----:B------:R2:W4:Y:S02]  /*3ebc0*/  @P2 LDG.E.U16 R81, desc[UR16][R16.64] ;  /* 0x0000001010512981 */ /* 0x000524000c1e1500 */
[----:B--2---:R-:W-:Y:S02]  /*3ebd0*/  @P2 IMAD.MOV.U32 R16, RZ, RZ, R20 ;  /* 0x000000ffff102224 */ /* 0x004fe400078e0014 */
[----:B------:R-:W-:-:S05]  /*3ebe0*/  @P2 IMAD.MOV.U32 R17, RZ, RZ, R65 ;  /* 0x000000ffff112224 */ /* 0x000fca00078e0041 */
[----:B------:R2:W4:Y:S01]  /*3ebf0*/  @P2 LDG.E.U16 R19, desc[UR16][R16.64] ;  /* 0x0000001010132981 */ /* 0x000522000c1e1500 */
[----:B------:R-:W-:Y:S02]  /*3ec00*/  ISETP.GT.U32.AND P4, PT, R7, R9, PT ;  /* 0x000000090700720c */ /* 0x000fe40003f84070 */
[----:B---3--:R-:W-:Y:S01]  /*3ec10*/  SEL R15, R11, R75, !P3 ;  /* 0x0000004b0b0f7207 */ /* 0x008fe20005800000 */
[----:B------:R-:W-:Y:S04]  /*3ec20*/  STL [R1+0x1024], R66 ;  /* 0x0010244201007387 */ /* 0x000fe80000100800 */
[----:B------:R-:W3:Y:S04]  /*3ec30*/  LDL.LU R79, [R1+0x1064] ;  /* 0x00106400014f7983 */ /* 0x000ee80000300800 */
[----:B------:R-:W3:Y:S04]  /*3ec40*/  LDL.LU R4, [R1+0x105c] ;  /* 0x00105c0001047983 */ /* 0x000ee80000300800 */
[----:B------:R1:W-:Y:S04]  /*3ec50*/  STL [R1+0x1020], R18 ;  /* 0x0010201201007387 */ /* 0x0003e80000100800 */
[----:B------:R0:W-:Y:S04]  /*3ec60*/  STL [R1+0x102c], R20 ;  /* 0x00102c1401007387 */ /* 0x0001e80000100800 */
[----:B------:R0:W-:Y:S01]  /*3ec70*/  STL [R1+0x1028], R65 ;  /* 0x0010284101007387 */ /* 0x0001e20000100800 */
[----:B-1----:R-:W-:-:S02]  /*3ec80*/  IMAD R18, R15, UR7, RZ ;  /* 0x000000070f127c24 */ /* 0x002fc4000f8e02ff */
[----:B------:R-:W-:Y:S01]  /*3ec90*/  @!P4 IMAD.IADD R9, R9, 0x1, -R7 ;  /* 0x000000010909c824 */ /* 0x000fe200078e0a07 */
[----:B--2---:R-:W-:Y:S01]  /*3eca0*/  SEL R16, R11, R77, !P3 ;  /* 0x0000004d0b107207 */ /* 0x004fe20005800000 */
[----:B----4-:R-:W-:Y:S01]  /*3ecb0*/  STL [R1+0x20], R19 ;  /* 0x0000201301007387 */ /* 0x010fe20000100800 */
[----:B------:R-:W-:-:S03]  /*3ecc0*/  LEA R17, P4, R18, R6, 0x1 ;  /* 0x0000000612117211 */ /* 0x000fc600078808ff */
[----:B0-----:R-:W-:Y:S01]  /*3ecd0*/  IMAD R20, R16, UR11, RZ ;  /* 0x0000000b10147c24 */ /* 0x001fe2000f8e02ff */
[----:B------:R-:W-:Y:S01]  /*3ece0*/  SEL R15, R11, R76, !P3 ;  /* 0x0000004c0b0f7207 */ /* 0x000fe20005800000 */
[----:B------:R-:W0:Y:S01]  /*3ecf0*/  LDCU UR7, c[0x0][0x3b0] ;  /* 0x00007600ff0777ac */ /* 0x000e220008000800 */
[----:B------:R-:W-:Y:S01]  /*3ed00*/  LEA.HI.X.SX32 R65, R18, R5, 0x1, P4 ;  /* 0x0000000512417211 */ /* 0x000fe200020f0eff */
[----:B------:R1:W-:Y:S01]  /*3ed10*/  STL [R1+0x1034], R17 ;  /* 0x0010341101007387 */ /* 0x0003e20000100800 */
[----:B------:R-:W-:Y:S01]  /*3ed20*/  @P2 IMAD.MOV.U32 R16, RZ, RZ, R17 ;  /* 0x000000ffff102224 */ /* 0x000fe200078e0011 */
[----:B------:R-:W-:Y:S02]  /*3ed30*/  PRMT R50, RZ, 0x7610, R50 ;  /* 0x00007610ff327816 */ /* 0x000fe40000000032 */
[----:B------:R-:W-:Y:S02]  /*3ed40*/  PRMT R59, RZ, 0x7610, R59 ;  /* 0x00007610ff3b7816 */ /* 0x000fe4000000003b */
[----:B------:R-:W-:Y:S01]  /*3ed50*/  PRMT R80, RZ, 0x7610, R80 ;  /* 0x00007610ff507816 */ /* 0x000fe20000000050 */
[----:B------:R-:W2:Y:S01]  /*3ed60*/  LDCU UR11, c[0x0][0x3b0] ;  /* 0x00007600ff0b77ac */ /* 0x000ea20008000800 */
[----:B-1----:R-:W-:-:S05]  /*3ed70*/  @P2 IMAD.MOV.U32 R17, RZ, RZ, R65 ;  /* 0x000000ffff112224 */ /* 0x002fca00078e0041 */
[----:B------:R1:W4:Y:S01]  /*3ed80*/  @P2 LDG.E.U16 R21, desc[UR16][R16.64] ;  /* 0x0000001010152981 */ /* 0x000322000c1e1500 */
[----:B------:R-:W-:-:S03]  /*3ed90*/  IMAD R19, R15, UR10, RZ ;  /* 0x0000000a0f137c24 */ /* 0x000fc6000f8e02ff */
[----:B------:R0:W-:Y:S01]  /*3eda0*/  STL [R1+0x1030], R65 ;  /* 0x0010304101007387 */ /* 0x0001e20000100800 */
[C---:B------:R-:W-:Y:S02]  /*3edb0*/  SEL R18, R11.reuse, R78, !P3 ;  /* 0x0000004e0b127207 */ /* 0x040fe40005800000 */
[----:B---3--:R-:W-:Y:S01]  /*3edc0*/  SEL R15, R11, R79, !P3 ;  /* 0x0000004f0b0f7207 */ /* 0x008fe20005800000 */
[----:B------:R-:W3:Y:S01]  /*3edd0*/  LDCU UR10, c[0x0][0x3b0] ;  /* 0x00007600ff0a77ac */ /* 0x000ee20008000800 */
[----:B------:R-:W-:-:S04]  /*3ede0*/  LEA R67, P4, R19, R6, 0x1 ;  /* 0x0000000613437211 */ /* 0x000fc800078808ff */
[-C--:B-1----:R-:W-:Y:S01]  /*3edf0*/  LEA.HI.X.SX32 R16, R19, R5.reuse, 0x1, P4 ;  /* 0x0000000513107211 */ /* 0x082fe200020f0eff */
[----:B------:R-:W-:Y:S04]  /*3ee00*/  STL [R1+0x103c], R67 ;  /* 0x00103c4301007387 */ /* 0x000fe80000100800 */
[----:B------:R-:W-:Y:S01]  /*3ee10*/  @P2 IMAD.MOV.U32 R17, RZ, RZ, R16 ;  /* 0x000000ffff112224 */ /* 0x000fe200078e0010 */
[C---:B0-----:R-:W-:Y:S01]  /*3ee20*/  LEA R65, P4, R20.reuse, R6, 0x1 ;  /* 0x0000000614417211 */ /* 0x041fe200078808ff */
[----:B------:R-:W-:Y:S01]  /*3ee30*/  IMAD R15, R15, UR7, RZ ;  /* 0x000000070f0f7c24 */ /* 0x000fe2000f8e02ff */
[----:B------:R-:W-:Y:S01]  /*3ee40*/  PRMT R19, RZ, 0x7610, R19 ;  /* 0x00007610ff137816 */ /* 0x000fe20000000013 */
[----:B------:R-:W0:Y:S01]  /*3ee50*/  LDCU UR7, c[0x0][0x3b0] ;  /* 0x00007600ff0777ac */ /* 0x000e220008000800 */
[----:B------:R-:W-:Y:S01]  /*3ee60*/  LEA.HI.X.SX32 R66, R20, R5, 0x1, P4 ;  /* 0x0000000514427211 */ /* 0x000fe200020f0eff */
[----:B----4-:R-:W-:Y:S04]  /*3ee70*/  STL [R1+0x6c], R21 ;  /* 0x00006c1501007387 */ /* 0x010fe80000100800 */
[----:B------:R1:W-:Y:S04]  /*3ee80*/  STL [R1+0x1038], R16 ;  /* 0x0010381001007387 */ /* 0x0003e80000100800 */
[----:B------:R-:W4:Y:S01]  /*3ee90*/  LDL.LU R76, [R1+0x10a0] ;  /* 0x0010a000014c7983 */ /* 0x000f220000300800 */
[----:B-1----:R-:W-:-:S05]  /*3eea0*/  @P2 IMAD.MOV.U32 R16, RZ, RZ, R67 ;  /* 0x000000ffff102224 */ /* 0x002fca00078e0043 */
[----:B------:R1:W2:Y:S01]  /*3eeb0*/  @P2 LDG.E.U16 R2, desc[UR16][R16.64] ;  /* 0x0000001010022981 */ /* 0x0002a2000c1e1500 */
[----:B------:R-:W-:Y:S01]  /*3eec0*/  IMAD R21, R18, UR12, RZ ;  /* 0x0000000c12157c24 */ /* 0x000fe2000f8e02ff */
[----:B------:R-:W-:Y:S02]  /*3eed0*/  SEL R18, R11, R4, !P3 ;  /* 0x000000040b127207 */ /* 0x000fe40005800000 */
[----:B------:R0:W-:Y:S04]  /*3eee0*/  STL [R1+0x1044], R65 ;  /* 0x0010444101007387 */ /* 0x0001e80000100800 */
[----:B------:R-:W3:Y:S01]  /*3eef0*/  LDL.LU R77, [R1+0x108c] ;  /* 0x00108c00014d7983 */ /* 0x000ee20000300800 */
[----:B------:R-:W2:Y:S01]  /*3ef00*/  LDCU UR12, c[0x0][0x3b0] ;  /* 0x00007600ff0c77ac */ /* 0x000ea20008000800 */
[----:B------:R-:W-:Y:S01]  /*3ef10*/  LEA R4, P4, R21, R6, 0x1 ;  /* 0x0000000615047211 */ /* 0x000fe200078808ff */
[----:B-1----:R-:W-:-:S02]  /*3ef20*/  @P2 IMAD.MOV.U32 R16, RZ, RZ, R65 ;  /* 0x000000ffff102224 */ /* 0x002fc400078e0041 */
[----:B------:R-:W-:Y:S01]  /*3ef30*/  @P2 IMAD.MOV.U32 R17, RZ, RZ, R66 ;  /* 0x000000ffff112224 */ /* 0x000fe200078e0042 */
[-C--:B------:R-:W-:Y:S02]  /*3ef40*/  LEA.HI.X.SX32 R68, R21, R5.reuse, 0x1, P4 ;  /* 0x0000000515447211 */ /* 0x080fe400020f0eff */
[C---:B------:R-:W-:Y:S01]  /*3ef50*/  LEA R67, P4, R15.reuse, R6, 0x1 ;  /* 0x000000060f437211 */ /* 0x040fe200078808ff */
[----:B------:R-:W-:Y:S01]  /*3ef60*/  IMAD R18, R18, UR13, RZ ;  /* 0x0000000d12127c24 */ /* 0x000fe2000f8e02ff */
[----:B------:R-:W3:Y:S04]  /*3ef70*/  LDL.LU R78, [R1+0x1060] ;  /* 0x00106000014e7983 */ /* 0x000ee80000300800 */
[----:B------:R1:W3:Y:S01]  /*3ef80*/  @P2 LDG.E.U16 R50, desc[UR16][R16.64] ;  /* 0x0000001010322981 */ /* 0x0002e2000c1e1500 */
[----:B------:R-:W-:-:S02]  /*3ef90*/  LEA.HI.X.SX32 R15, R15, R5, 0x1, P4 ;  /* 0x000000050f0f7211 */ /* 0x000fc400020f0eff */
[C---:B0-----:R-:W-:Y:S01]  /*3efa0*/  LEA R65, P4, R18.reuse, R6, 0x1 ;  /* 0x0000000612417211 */ /* 0x041fe200078808ff */
[----:B------:R0:W-:Y:S01]  /*3efb0*/  STL [R1+0x1040], R66 ;  /* 0x0010404201007387 */ /* 0x0001e20000100800 */
[----:B-1----:R-:W-:Y:S02]  /*3efc0*/  @P2 IMAD.MOV.U32 R16, RZ, RZ, R4 ;  /* 0x000000ffff102224 */ /* 0x002fe400078e0004 */
[----:B------:R-:W-:Y:S01]  /*3efd0*/  @P2 IMAD.MOV.U32 R17, RZ, RZ, R68 ;  /* 0x000000ffff112224 */ /* 0x000fe200078e0044 */
[----:B0-----:R-:W-:-:S04]  /*3efe0*/  LEA.HI.X.SX32 R66, R18, R5, 0x1, P4 ;  /* 0x0000000512427211 */ /* 0x001fc800020f0eff */
[----:B------:R0:W3:Y:S02]  /*3eff0*/  @P2 LDG.E.U16 R59, desc[UR16][R16.64] ;  /* 0x00000010103b2981 */ /* 0x0000e4000c1e1500 */
[----:B0-----:R-:W-:Y:S02]  /*3f000*/  @P2 IMAD.MOV.U32 R16, RZ, RZ, R67 ;  /* 0x000000ffff102224 */ /* 0x001fe400078e0043 */
[----:B------:R-:W-:-:S05]  /*3f010*/  @P2 IMAD.MOV.U32 R17, RZ, RZ, R15 ;  /* 0x000000ffff112224 */ /* 0x000fca00078e000f */
[----:B------:R0:W3:Y:S04]  /*3f020*/  @P2 LDG.E.U16 R80, desc[UR16][R16.64] ;  /* 0x0000001010502981 */ /* 0x0000e8000c1e1500 */
[----:B------:R1:W-:Y:S01]  /*3f030*/  STL [R1+0x104c], R4 ;  /* 0x00104c0401007387 */ /* 0x0003e20000100800 */
[----:B0-----:R-:W-:Y:S02]  /*3f040*/  @P2 IMAD.MOV.U32 R16, RZ, RZ, R65 ;  /* 0x000000ffff102224 */ /* 0x001fe400078e0041 */
[----:B------:R-:W-:-:S05]  /*3f050*/  @P2 IMAD.MOV.U32 R17, RZ, RZ, R66 ;  /* 0x000000ffff112224 */ /* 0x000fca00078e0042 */
[----:B------:R0:W3:Y:S04]  /*3f060*/  @P2 LDG.E.U16 R19, desc[UR16][R16.64] ;  /* 0x0000001010132981 */ /* 0x0000e8000c1e1500 */
[----:B--2---:R-:W-:Y:S04]  /*3f070*/  STL [R1+0x17cc], R2 ;  /* 0x0017cc0201007387 */ /* 0x004fe80000100800 */
[----:B------:R-:W-:Y:S04]  /*3f080*/  STL [R1+0x1048], R68 ;  /* 0x0010484401007387 */ /* 0x000fe80000100800 */
[----:B------:R-:W2:Y:S04]  /*3f090*/  LDL.LU R79, [R1+0x1068] ;  /* 0x00106800014f7983 */ /* 0x000ea80000300800 */
[----:B------:R-:W-:Y:S04]  /*3f0a0*/  STL [R1+0x1054], R67 ;  /* 0x0010544301007387 */ /* 0x000fe80000100800 */
[----:B------:R3:W-:Y:S04]  /*3f0b0*/  STL [R1+0x1050], R15 ;  /* 0x0010500f01007387 */ /* 0x0007e80000100800 */
[----:B------:R-:W-:Y:S04]  /*3f0c0*/  STL [R1+0x105c], R65 ;  /* 0x00105c4101007387 */ /* 0x000fe80000100800 */
[----:B-1----:R-:W2:Y:S01]  /*3f0d0*/  LDL.LU R4, [R1+0x1070] ;  /* 0x0010700001047983 */ /* 0x002ea20000300800 */
[----:B------:R-:W-:-:S02]  /*3f0e0*/  ISETP.GT.U32.AND P4, PT, R7, R9, PT ;  /* 0x000000090700720c */ /* 0x000fc40003f84070 */
[C---:B----4-:R-:W-:Y:S01]  /*3f0f0*/  SEL R18, R11.reuse, R76, !P3 ;  /* 0x0000004c0b127207 */ /* 0x050fe20005800000 */
[----:B------:R1:W-:Y:S04]  /*3f100*/  STL [R1+0x1058], R66 ;  /* 0x0010584201007387 */ /* 0x0003e80000100800 */
[----:B------:R-:W-:Y:S01]  /*3f110*/  IMAD R18, R18, UR7, RZ ;  /* 0x0000000712127c24 */ /* 0x000fe2000f8e02ff */
[----:B---3--:R-:W-:Y:S01]  /*3f120*/  SEL R15, R11, R77, !P3 ;  /* 0x0000004d0b0f7207 */ /* 0x008fe20005800000 */
[----:B------:R-:W3:Y:S04]  /*3f130*/  LDCU UR7, c[0x0][0x3b0] ;  /* 0x00007600ff0777ac */ /* 0x000ee80008000800 */
[----:B0-----:R-:W-:-:S02]  /*3f140*/  IMAD R16, R15, UR10, RZ ;  /* 0x0000000a0f107c24 */ /* 0x001fc4000f8e02ff */
[----:B------:R-:W-:Y:S01]  /*3f150*/  @!P4 IMAD.IADD R9, R9, 0x1, -R7 ;  /* 0x000000010909c824 */ /* 0x000fe200078e0a07 */
[C---:B-1----:R-:W-:Y:S02]  /*3f160*/  LEA R66, P4, R18.reuse, R6, 0x1 ;  /* 0x0000000612427211 */ /* 0x042fe400078808ff */
[----:B------:R-:W-:Y:S02]  /*3f170*/  SEL R15, R11, R78, !P3 ;  /* 0x0000004e0b0f7207 */ /* 0x000fe40005800000 */
[----:B------:R-:W-:Y:S01]  /*3f180*/  PRMT R2, RZ, 0x7610, R2 ;  /* 0x00007610ff027816 */ /* 0x000fe20000000002 */
[----:B------:R-:W0:Y:S01]  /*3f190*/  LDCU UR10, c[0x0][0x3b0] ;  /* 0x00007600ff0a77ac */ /* 0x000e220008000800 */
[-C--:B------:R-:W-:Y:S02]  /*3f1a0*/  LEA.HI.X.SX32 R17, R18, R5.reuse, 0x1, P4 ;  /* 0x0000000512117211 */ /* 0x080fe400020f0eff */
[C---:B------:R-:W-:Y:S01]  /*3f1b0*/  LEA R65, P4, R16.reuse, R6, 0x1 ;  /* 0x0000000610417211 */ /* 0x040fe200078808ff */
[----:B------:R-:W-:Y:S04]  /*3f1c0*/  STL [R1+0x1064], R66 ;  /* 0x0010644201007387 */ /* 0x000fe80000100800 */
[----:B------:R1:W-:Y:S01]  /*3f1d0*/  STL [R1+0x1060], R17 ;  /* 0x0010601101007387 */ /* 0x0003e20000100800 */
[----:B------:R-:W-:Y:S01]  /*3f1e0*/  LEA.HI.X.SX32 R67, R16, R5, 0x1, P4 ;  /* 0x0000000510437211 */ /* 0x000fe200020f0eff */
[----:B------:R-:W-:Y:S01]  /*3f1f0*/  @P2 IMAD.MOV.U32 R16, RZ, RZ, R66 ;  /* 0x000000ffff102224 */ /* 0x000fe200078e0042 */
[----:B------:R-:W-:-:S04]  /*3f200*/  PRMT R0, RZ, 0x7610, R0 ;  /* 0x00007610ff007816 */ /* 0x000fc80000000000 */
[----:B------:R4:W3:Y:S01]  /*3f210*/  @P2 LDG.E.U16 R2, desc[UR16][R16.64] ;  /* 0x0000001010022981 */ /* 0x0008e2000c1e1500 */
[----:B------:R-:W-:Y:S01]  /*3f220*/  SEL R60, R11, R60, !P3 ;  /* 0x0000003c0b3c7207 */ /* 0x000fe20005800000 */
[----:B----4-:R-:W-:Y:S02]  /*3f230*/  @P2 IMAD.MOV.U32 R16, RZ, RZ, R65 ;  /* 0x000000ffff102224 */ /* 0x010fe400078e0041 */
[----:B-1----:R-:W-:-:S05]  /*3f240*/  @P2 IMAD.MOV.U32 R17, RZ, RZ, R67 ;  /* 0x000000ffff112224 */ /* 0x002fca00078e0043 */
[----:B------:R1:W4:Y:S04]  /*3f250*/  @P2 LDG.E.U16 R0, desc[UR16][R16.64] ;  /* 0x0000001010002981 */ /* 0x000328000c1e1500 */
[----:B------:R0:W-:Y:S02]  /*3f260*/  STL [R1+0x1c], R19 ;  /* 0x00001c1301007387 */ /* 0x0001e40000100800 */
[----:B0-----:R-:W-:Y:S02]  /*3f270*/  IMAD R19, R15, UR11, RZ ;  /* 0x0000000b0f137c24 */ /* 0x001fe4000f8e02ff */
[----:B------:R-:W-:Y:S01]  /*3f280*/  STL [R1+0x106c], R65 ;  /* 0x00106c4101007387 */ /* 0x000fe20000100800 */
[----:B------:R-:W-:Y:S02]  /*3f290*/  PRMT R49, RZ, 0x7610, R49 ;  /* 0x00007610ff317816 */ /* 0x000fe40000000031 */
[----:B------:R-:W-:Y:S01]  /*3f2a0*/  PRMT R57, RZ, 0x7610, R57 ;  /* 0x00007610ff397816 */ /* 0x000fe20000000039 */
[----:B------:R-:W0:Y:S01]  /*3f2b0*/  LDCU UR11, c[0x0][0x3b0] ;  /* 0x00007600ff0b77ac */ /* 0x000e220008000800 */
[C---:B------:R-:W-:Y:S01]  /*3f2c0*/  LEA R66, P4, R19.reuse, R6, 0x1 ;  /* 0x0000000613427211 */ /* 0x040fe200078808ff */
[----:B------:R-:W-:Y:S03]  /*3f2d0*/  STL [R1+0x1068], R67 ;  /* 0x0010684301007387 */ /* 0x000fe60000100800 */
[----:B-1----:R-:W-:Y:S01]  /*3f2e0*/  LEA.HI.X.SX32 R16, R19, R5, 0x1, P4 ;  /* 0x0000000513107211 */ /* 0x002fe200020f0eff */
[----:B------:R-:W-:Y:S04]  /*3f2f0*/  STL [R1+0x1074], R66 ;  /* 0x0010744201007387 */ /* 0x000fe80000100800 */
[----:B------:R1:W-:Y:S01]  /*3f300*/  STL [R1+0x1070], R16 ;  /* 0x0010701001007387 */ /* 0x0003e20000100800 */
[----:B------:R-:W-:-:S02]  /*3f310*/  @P2 IMAD.MOV.U32 R17, RZ, RZ, R16 ;  /* 0x000000ffff112224 */ /* 0x000fc400078e0010 */
[----:B-1----:R-:W-:-:S05]  /*3f320*/  @P2 IMAD.MOV.U32 R16, RZ, RZ, R66 ;  /* 0x000000ffff102224 */ /* 0x002fca00078e0042 */
[----:B------:R1:W4:Y:S01]  /*3f330*/  @P2 LDG.E.U16 R49, desc[UR16][R16.64] ;  /* 0x0000001010312981 */ /* 0x000322000c1e1500 */
[----:B------:R-:W-:Y:S02]  /*3f340*/  PRMT R56, RZ, 0x7610, R56 ;  /* 0x00007610ff387816 */ /* 0x000fe40000000038 */
[----:B------:R-:W-:Y:S01]  /*3f350*/  SEL R14, R11, R14, !P3 ;  /* 0x0000000e0b0e7207 */ /* 0x000fe20005800000 */
[----:B------:R-:W-:Y:S02]  /*3f360*/  @!P6 IMAD.MOV R10, RZ, RZ, -R10 ;  /* 0x000000ffff0ae224 */ /* 0x000fe400078e0a0a */
[----:B------:R-:W-:-:S03]  /*3f370*/  @!P0 IMAD.MOV R9, RZ, RZ, -R9 ;  /* 0x000000ffff098224 */ /* 0x000fc600078e0a09 */
[C---:B------:R-:W-:Y:S02]  /*3f380*/  SEL R10, R11.reuse, R10, !P3 ;  /* 0x0000000a0b0a7207 */ /* 0x040fe40005800000 */
[----:B------:R-:W-:-:S03]  /*3f390*/  SEL R9, R11, R9, !P3 ;  /* 0x000000090b097207 */ /* 0x000fc60005800000 */
[----:B0-----:R-:W-:Y:S01]  /*3f3a0*/  IMAD R10, R10, UR11, RZ ;  /* 0x0000000b0a0a7c24 */ /* 0x001fe2000f8e02ff */
[----:B------:R-:W-:Y:S02]  /*3f3b0*/  PRMT R55, RZ, 0x7610, R55 ;  /* 0x00007610ff377816 */ /* 0x000fe40000000037 */
[----:B------:R-:W-:Y:S02]  /*3f3c0*/  PRMT R47, RZ, 0x7610, R47 ;  /* 0x00007610ff2f7816 */ /* 0x000fe4000000002f */
[----:B------:R-:W-:Y:S02]  /*3f3d0*/  PRMT R48, RZ, 0x7610, R48 ;  /* 0x00007610ff307816 */ /* 0x000fe40000000030 */
[----:B------:R-:W-:Y:S02]  /*3f3e0*/  PRMT R46, RZ, 0x7610, R46 ;  /* 0x00007610ff2e7816 */ /* 0x000fe4000000002e */
[----:B------:R-:W-:Y:S02]  /*3f3f0*/  PRMT R45, RZ, 0x7610, R45 ;  /* 0x00007610ff2d7816 */ /* 0x000fe4000000002d */
[----:B------:R-:W-:-:S02]  /*3f400*/  PRMT R44, RZ, 0x7610, R44 ;  /* 0x00007610ff2c7816 */ /* 0x000fc4000000002c */
[C---:B--2---:R-:W-:Y:S02]  /*3f410*/  SEL R18, R11.reuse, R79, !P3 ;  /* 0x0000004f0b127207 */ /* 0x044fe40005800000 */
[----:B------:R-:W-:-:S03]  /*3f420*/  SEL R15, R11, R4, !P3 ;  /* 0x000000040b0f7207 */ /* 0x000fc60005800000 */
[----:B------:R-:W-:Y:S01]  /*3f430*/  IMAD R18, R18, UR12, RZ ;  /* 0x0000000c12127c24 */ /* 0x000fe2000f8e02ff */
[----:B------:R-:W0:Y:S01]  /*3f440*/  LDCU UR12, c[0x0][0x3b0] ;  /* 0x00007600ff0c77ac */ /* 0x000e220008000800 */
[----:B---3--:R-:W-:-:S03]  /*3f450*/  IMAD R19, R15, UR7, RZ ;  /* 0x000000070f137c24 */ /* 0x008fc6000f8e02ff */
[-C--:B------:R-:W-:Y:S01]  /*3f460*/  LEA R4, P4, R18, R6.reuse, 0x1 ;  /* 0x0000000612047211 */ /* 0x080fe200078808ff */
[----:B------:R-:W-:Y:S01]  /*3f470*/  IMAD R15, R60, UR10, RZ ;  /* 0x0000000a3c0f7c24 */ /* 0x000fe2000f8e02ff */
[----:B------:R-:W2:Y:S01]  /*3f480*/  LDCU UR7, c[0x0][0x3b0] ;  /* 0x00007600ff0777ac */ /* 0x000ea20008000800 */
[----:B------:R-:W3:Y:S01]  /*3f490*/  LDCU UR10, c[0x0][0x3b0] ;  /* 0x00007600ff0a77ac */ /* 0x000ee20008000800 */
[-C--:B------:R-:W-:Y:S02]  /*3f4a0*/  LEA.HI.X.SX32 R65, R18, R5.reuse, 0x1, P4 ;  /* 0x0000000512417211 */ /* 0x080fe400020f0eff */
[CC--:B------:R-:W-:Y:S01]  /*3f4b0*/  LEA R66, P4, R19.reuse, R6.reuse, 0x1 ;  /* 0x0000000613427211 */ /* 0x0c0fe200078808ff */
[----:B------:R0:W-:Y:S01]  /*3f4c0*/  STL [R1+0x107c], R4 ;  /* 0x00107c0401007387 */ /* 0x0001e20000100800 */
[----:B-1----:R-:W-:Y:S02]  /*3f4d0*/  @P2 IMAD.MOV.U32 R16, RZ, RZ, R4 ;  /* 0x000000ffff102224 */ /* 0x002fe400078e0004 */
[----:B------:R-:W-:Y:S01]  /*3f4e0*/  LEA.HI.X.SX32 R67, R19, R5, 0x1, P4 ;  /* 0x0000000513437211 */ /* 0x000fe200020f0eff */
[----:B------:R1:W-:Y:S01]  /*3f4f0*/  STL [R1+0x1078], R65 ;  /* 0x0010784101007387 */ /* 0x0003e20000100800 */
[----:B------:R-:W-:Y:S01]  /*3f500*/  @P2 IMAD.MOV.U32 R17, RZ, RZ, R65 ;  /* 0x000000ffff112224 */ /* 0x000fe200078e0041 */
[----:B0-----:R-:W-:-:S04]  /*3f510*/  LEA R4, P4, R15, R6, 0x1 ;  /* 0x000000060f047211 */ /* 0x001fc800078808ff */
[----:B------:R0:W4:Y:S01]  /*3f520*/  @P2 LDG.E.U16 R57, desc[UR16][R16.64] ;  /* 0x0000001010392981 */ /* 0x000122000c1e1500 */
[----:B-1----:R-:W-:Y:S02]  /*3f530*/  LEA.HI.X.SX32 R65, R15, R5, 0x1, P4 ;  /* 0x000000050f417211 */ /* 0x002fe400020f0eff */
[----:B------:R-:W-:Y:S02]  /*3f540*/  ISETP.GT.U32.AND P4, PT, R7, R12, PT ;  /* 0x0000000c0700720c */ /* 0x000fe40003f84070 */
[----:B------:R-:W-:Y:S01]  /*3f550*/  SEL R15, R11, R58, !P3 ;  /* 0x0000003a0b0f7207 */ /* 0x000fe20005800000 */
[----:B------:R-:W-:Y:S01]  /*3f560*/  STL [R1+0x1084], R66 ;  /* 0x0010844201007387 */ /* 0x000fe20000100800 */
[----:B0-----:R-:W-:Y:S02]  /*3f570*/  @P2 IMAD.MOV.U32 R16, RZ, RZ, R66 ;  /* 0x000000ffff102224 */ /* 0x001fe400078e0042 */
[----:B------:R-:W-:Y:S02]  /*3f580*/  @P2 IMAD.MOV.U32 R17, RZ, RZ, R67 ;  /* 0x000000ffff112224 */ /* 0x000fe400078e0043 */
[----:B--2---:R-:W-:Y:S01]  /*3f590*/  IMAD R15, R15, UR7, RZ ;  /* 0x000000070f0f7c24 */ /* 0x004fe2000f8e02ff */
[----:B------:R-:W-:Y:S04]  /*3f5a0*/  STL [R1+0x1080], R67 ;  /* 0x0010804301007387 */ /* 0x000fe80000100800 */
[----:B------:R-:W-:Y:S01]  /*3f5b0*/  STL [R1+0x108c], R4 ;  /* 0x00108c0401007387 */ /* 0x000fe20000100800 */
[----:B------:R-:W-:-:S03]  /*3f5c0*/  @!P4 IMAD.IADD R12, R12, 0x1, -R7 ;  /* 0x000000010c0cc824 */ /* 0x000fc600078e0a07 */
[----:B------:R0:W2:Y:S04]  /*3f5d0*/  @P2 LDG.E.U16 R56, desc[UR16][R16.64] ;  /* 0x0000001010382981 */ /* 0x0000a8000c1e1500 */
[----:B------:R1:W-:Y:S01]  /*3f5e0*/  STL [R1+0x1088], R65 ;  /* 0x0010884101007387 */ /* 0x0003e20000100800 */
[----:B---3--:R-:W-:Y:S01]  /*3f5f0*/  IMAD R14, R14, UR10, RZ ;  /* 0x0000000a0e0e7c24 */ /* 0x008fe2000f8e02ff */
[----:B------:R-:W-:Y:S02]  /*3f600*/  PRMT R58, RZ, 0x7610, R58 ;  /* 0x00007610ff3a7816 */ /* 0x000fe4000000003a */
[----:B------:R-:W-:Y:S01]  /*3f610*/  ISETP.GT.U32.AND P0, PT, R7, R12, PT ;  /* 0x0000000c0700720c */ /* 0x000fe20003f04070 */
[----:B------:R-:W-:Y:S01]  /*3f620*/  IMAD R9, R9, UR12, RZ ;  /* 0x0000000c09097c24 */ /* 0x000fe2000f8e02ff */
[----:B------:R-:W-:Y:S01]  /*3f630*/  PRMT R60, RZ, 0x7610, R60 ;  /* 0x00007610ff3c7816 */ /* 0x000fe2000000003c */
[----:B------:R-:W3:Y:S01]  /*3f640*/  LDCU UR7, c[0x0][0x3b0] ;  /* 0x00007600ff0777ac */ /* 0x000ee20008000800 */
[----:B------:R-:W-:-:S02]  /*3f650*/  PRMT R43, RZ, 0x7610, R43 ;  /* 0x00007610ff2b7816 */ /* 0x000fc4000000002b */
[----:B------:R-:W-:Y:S01]  /*3f660*/  PRMT R42, RZ, 0x7610, R42 ;  /* 0x00007610ff2a7816 */ /* 0x000fe2000000002a */
[----:B0-----:R-:W-:Y:S01]  /*3f670*/  @P2 IMAD.MOV.U32 R17, RZ, RZ, R65 ;  /* 0x000000ffff112224 */ /* 0x001fe200078e0041 */
[CC--:B-1----:R-:W-:Y:S01]  /*3f680*/  LEA R65, P4, R15.reuse, R6.reuse, 0x1 ;  /* 0x000000060f417211 */ /* 0x0c2fe200078808ff */
[----:B------:R-:W-:Y:S01]  /*3f690*/  @P2 IMAD.MOV.U32 R16, RZ, RZ, R4 ;  /* 0x000000ffff102224 */ /* 0x000fe200078e0004 */
[----:B------:R-:W-:Y:S02]  /*3f6a0*/  LEA R4, P6, R14, R6, 0x1 ;  /* 0x000000060e047211 */ /* 0x000fe400078c08ff */
[----:B------:R-:W-:Y:S02]  /*3f6b0*/  PRMT R41, RZ, 0x7610, R41 ;  /* 0x00007610ff297816 */ /* 0x000fe40000000029 */
[----:B------:R-:W-:Y:S02]  /*3f6c0*/  LEA.HI.X.SX32 R67, R15, R5, 0x1, P4 ;  /* 0x000000050f437211 */ /* 0x000fe400020f0eff */
[----:B------:R-:W-:-:S02]  /*3f6d0*/  PRMT R40, RZ, 0x7610, R40 ;  /* 0x00007610ff287816 */ /* 0x000fc40000000028 */
[----:B------:R-:W-:Y:S01]  /*3f6e0*/  LEA.HI.X.SX32 R66, R14, R5, 0x1, P6 ;  /* 0x000000050e427211 */ /* 0x000fe200030f0eff */
[----:B------:R-:W-:Y:S01]  /*3f6f0*/  @P2 IMAD.MOV.U32 R14, RZ, RZ, R65 ;  /* 0x000000ffff0e2224 */ /* 0x000fe200078e0041 */
[----:B------:R0:W-:Y:S01]  /*3f700*/  STL [R1+0x1094], R65 ;  /* 0x0010944101007387 */ /* 0x0001e20000100800 */
[----:B------:R-:W-:Y:S02]  /*3f710*/  @P2 IMAD.MOV.U32 R15, RZ, RZ, R67 ;  /* 0x000000ffff0f2224 */ /* 0x000fe400078e0043 */
[----:B------:R-:W-:Y:S01]  /*3f720*/  @!P0 IMAD.IADD R12, R12, 0x1, -R7 ;  /* 0x000000010c0c8824 */ /* 0x000fe200078e0a07 */
[----:B------:R-:W-:Y:S01]  /*3f730*/  ISETP.GT.U32.AND P0, PT, R7, R13, PT ;  /* 0x0000000d0700720c */ /* 0x000fe20003f04070 */
[----:B------:R1:W-:Y:S04]  /*3f740*/  STL [R1+0x109c], R4 ;  /* 0x00109c0401007387 */ /* 0x0003e80000100800 */
[----:B------:R0:W2:Y:S04]  /*3f750*/  @P2 LDG.E.U16 R58, desc[UR16][R14.64] ;  /* 0x000000100e3a2981 */ /* 0x0000a8000c1e1500 */
[----:B------:R1:W2:Y:S01]  /*3f760*/  @P2 LDG.E.U16 R60, desc[UR16][R16.64] ;  /* 0x00000010103c2981 */ /* 0x0002a2000c1e1500 */
[----:B------:R-:W-:-:S02]  /*3f770*/  PRMT R39, RZ, 0x7610, R39 ;  /* 0x00007610ff277816 */ /* 0x000fc40000000027 */
[----:B------:R-:W-:Y:S02]  /*3f780*/  PRMT R38, RZ, 0x7610, R38 ;  /* 0x00007610ff267816 */ /* 0x000fe40000000026 */
[----:B------:R-:W-:Y:S02]  /*3f790*/  PRMT R37, RZ, 0x7610, R37 ;  /* 0x00007610ff257816 */ /* 0x000fe40000000025 */
[C---:B0-----:R-:W-:Y:S01]  /*3f7a0*/  LEA R65, P4, R10.reuse, R6, 0x1 ;  /* 0x000000060a417211 */ /* 0x041fe200078808ff */
[----:B------:R-:W-:Y:S01]  /*3f7b0*/  STL [R1+0x1090], R67 ;  /* 0x0010904301007387 */ /* 0x000fe20000100800 */
[----:B------:R-:W-:Y:S02]  /*3f7c0*/  PRMT R36, RZ, 0x7610, R36 ;  /* 0x00007610ff247816 */ /* 0x000fe40000000024 */
[----:B------:R-:W-:Y:S02]  /*3f7d0*/  PRMT R35, RZ, 0x7610, R35 ;  /* 0x00007610ff237816 */ /* 0x000fe40000000023 */
[----:B------:R-:W-:Y:S01]  /*3f7e0*/  LEA.HI.X.SX32 R10, R10, R5, 0x1, P4 ;  /* 0x000000050a0a7211 */ /* 0x000fe200020f0eff */
[----:B------:R-:W-:-:S02]  /*3f7f0*/  @P2 IMAD.MOV.U32 R14, RZ, RZ, R4 ;  /* 0x000000ffff0e2224 */ /* 0x000fc400078e0004 */
[----:B------:R-:W-:Y:S01]  /*3f800*/  @P2 IMAD.MOV.U32 R15, RZ, RZ, R66 ;  /* 0x000000ffff0f2224 */ /* 0x000fe200078e0042 */
[C---:B-1----:R-:W-:Y:S01]  /*3f810*/  LEA R4, P6, R9.reuse, R6, 0x1 ;  /* 0x0000000609047211 */ /* 0x042fe200078c08ff */
[----:B------:R-:W-:Y:S04]  /*3f820*/  STL [R1+0x1098], R66 ;  /* 0x0010984201007387 */ /* 0x000fe80000100800 */
[----:B------:R0:W2:Y:S04]  /*3f830*/  @P2 LDG.E.U16 R55, desc[UR16][R14.64] ;  /* 0x000000100e372981 */ /* 0x0000a8000c1e1500 */
[----:B------:R-:W-:Y:S04]  /*3f840*/  STL [R1+0x10a4], R65 ;  /* 0x0010a44101007387 */ /* 0x000fe80000100800 */
[----:B------:R-:W-:Y:S01]  /*3f850*/  STL [R1+0x10ac], R4 ;  /* 0x0010ac0401007387 */ /* 0x000fe20000100800 */
[----:B------:R-:W-:-:S03]  /*3f860*/  LEA.HI.X.SX32 R16, R9, R5, 0x1, P6 ;  /* 0x0000000509107211 */ /* 0x000fc600030f0eff */
[----:B------:R1:W-:Y:S01]  /*3f870*/  STL [R1+0x10a0], R10 ;  /* 0x0010a00a01007387 */ /* 0x0003e20000100800 */
[----:B------:R-:W-:Y:S01]  /*3f880*/  @!P5 IMAD.MOV R12, RZ, RZ, -R12 ;  /* 0x000000ffff0cd224 */ /* 0x000fe200078e0a0c */
[----:B------:R-:W-:Y:S02]  /*3f890*/  PRMT R34, RZ, 0x7610, R34 ;  /* 0x00007610ff227816 */ /* 0x000fe40000000022 */
[----:B------:R-:W-:Y:S02]  /*3f8a0*/  PRMT R33, RZ, 0x7610, R33 ;  /* 0x00007610ff217816 */ /* 0x000fe40000000021 */
[----:B------:R-:W-:Y:S02]  /*3f8b0*/  PRMT R32, RZ, 0x7610, R32 ;  /* 0x00007610ff207816 */ /* 0x000fe40000000020 */
[----:B------:R-:W-:Y:S01]  /*3f8c0*/  PRMT R31, RZ, 0x7610, R31 ;  /* 0x00007610ff1f7816 */ /* 0x000fe2000000001f */
[----:B0-----:R-:W-:Y:S02]  /*3f8d0*/  @P2 IMAD.MOV.U32 R14, RZ, RZ, R65 ;  /* 0x000000ffff0e2224 */ /* 0x001fe400078e0041 */
[----:B------:R-:W-:Y:S01]  /*3f8e0*/  @P2 IMAD.MOV.U32 R15, RZ, RZ, R10 ;  /* 0x000000ffff0f2224 */ /* 0x000fe200078e000a */
[----:B------:R-:W-:-:S02]  /*3f8f0*/  PRMT R30, RZ, 0x7610, R30 ;  /* 0x00007610ff1e7816 */ /* 0x000fc4000000001e */
[----:B------:R-:W-:Y:S01]  /*3f900*/  PRMT R29, RZ, 0x7610, R29 ;  /* 0x00007610ff1d7816 */ /* 0x000fe2000000001d */
[----:B-1----:R-:W-:Y:S01]  /*3f910*/  VIADD R10, R3, 0x1d6 ;  /* 0x000001d6030a7836 */ /* 0x002fe20000000000 */
[----:B------:R-:W-:Y:S01]  /*3f920*/  PRMT R28, RZ, 0x7610, R28 ;  /* 0x00007610ff1c7816 */ /* 0x000fe2000000001c */
[----:B------:R0:W2:Y:S01]  /*3f930*/  @P2 LDG.E.U16 R47, desc[UR16][R14.64] ;  /* 0x000000100e2f2981 */ /* 0x0000a2000c1e1500 */
[----:B------:R-:W-:Y:S01]  /*3f940*/  SEL R12, R11, R12, !P3 ;  /* 0x0000000c0b0c7207 */ /* 0x000fe20005800000 */
[----:B------:R-:W-:Y:S01]  /*3f950*/  @!P0 IMAD.IADD R13, R13, 0x1, -R7 ;  /* 0x000000010d0d8824 */ /* 0x000fe200078e0a07 */
[----:B------:R-:W-:Y:S02]  /*3f960*/  IABS R9, R10 ;  /* 0x0000000a00097213 */ /* 0x000fe40000000000 */
[----:B------:R-:W-:Y:S02]  /*3f970*/  PRMT R27, RZ, 0x7610, R27 ;  /* 0x00007610ff1b7816 */ /* 0x000fe4000000001b */
[----:B------:R-:W-:-:S02]  /*3f980*/  PRMT R26, RZ, 0x7610, R26 ;  /* 0x00007610ff1a7816 */ /* 0x000fc4000000001a */
[----:B------:R-:W-:Y:S02]  /*3f990*/  PRMT R25, RZ, 0x7610, R25 ;  /* 0x00007610ff197816 */ /* 0x000fe40000000019 */
[----:B------:R-:W-:Y:S02]  /*3f9a0*/  PRMT R24, RZ, 0x7610, R24 ;  /* 0x00007610ff187816 */ /* 0x000fe40000000018 */
[----:B------:R-:W-:Y:S02]  /*3f9b0*/  PRMT R23, RZ, 0x7610, R23 ;  /* 0x00007610ff177816 */ /* 0x000fe40000000017 */
[----:B------:R-:W-:Y:S01]  /*3f9c0*/  PRMT R22, RZ, 0x7610, R22 ;  /* 0x00007610ff167816 */ /* 0x000fe20000000016 */
[----:B0-----:R-:W-:Y:S02]  /*3f9d0*/  @P2 IMAD.MOV.U32 R14, RZ, RZ, R4 ;  /* 0x000000ffff0e2224 */ /* 0x001fe400078e0004 */
[----:B------:R-:W-:Y:S01]  /*3f9e0*/  @P2 IMAD.MOV.U32 R15, RZ, RZ, R16 ;  /* 0x000000ffff0f2224 */ /* 0x000fe200078e0010 */
[----:B------:R-:W-:-:S02]  /*3f9f0*/  ISETP.GT.U32.AND P5, PT, R7, R13, PT ;  /* 0x0000000d0700720c */ /* 0x000fc40003fa4070 */
[----:B------:R-:W-:Y:S02]  /*3fa00*/  PRMT R20, RZ, 0x7610, R20 ;  /* 0x00007610ff147816 */ /* 0x000fe40000000014 */
[----:B------:R-:W-:Y:S02]  /*3fa10*/  PRMT R21, RZ, 0x7610, R21 ;  /* 0x00007610ff157816 */ /* 0x000fe40000000015 */
[----:B------:R-:W-:Y:S01]  /*3fa20*/  PRMT R18, RZ, 0x7610, R18 ;  /* 0x00007610ff127816 */ /* 0x000fe20000000012 */
[----:B------:R3:W2:Y:S01]  /*3fa30*/  @P2 LDG.E.U16 R48, desc[UR16][R14.64] ;  /* 0x000000100e302981 */ /* 0x0006a2000c1e1500 */
[----:B------:R-:W-:Y:S01]  /*3fa40*/  VIADD R4, R3, 0x1d5 ;  /* 0x000001d503047836 */ /* 0x000fe20000000000 */
[----:B------:R-:W-:Y:S01]  /*3fa50*/  PRMT R19, RZ, 0x7610, R19 ;  /* 0x00007610ff137816 */ /* 0x000fe20000000013 */
[----:B------:R-:W0:Y:S01]  /*3fa60*/  LDCU UR10, c[0x0][0x3b0] ;  /* 0x00007600ff0a77ac */ /* 0x000e220008000800 */
[----:B---3--:R-:W-:Y:S02]  /*3fa70*/  IMAD R14, R12, UR7, RZ ;  /* 0x000000070c0e7c24 */ /* 0x008fe4000f8e02ff */
[----:B------:R-:W-:Y:S01]  /*3fa80*/  IMAD.HI.U32 R12, R8, R9, RZ ;  /* 0x00000009080c7227 */ /* 0x000fe200078e00ff */
[----:B------:R-:W-:-:S03]  /*3fa90*/  ISETP.GE.AND P4, PT, R4, RZ, PT ;  /* 0x000000ff0400720c */ /* 0x000fc60003f86270 */
[----:B------:R-:W-:Y:S01]  /*3faa0*/  @!P5 IMAD.IADD R13, R13, 0x1, -R7 ;  /* 0x000000010d0dd824 */ /* 0x000fe200078e0a07 */
[----:B------:R-:W1:Y:S01]  /*3fab0*/  LDCU UR7, c[0x0][0x3b0] ;  /* 0x00007600ff0777ac */ /* 0x000e620008000800 */
[----:B------:R-:W-:-:S04]  /*3fac0*/  IMAD.MOV R12, RZ, RZ, -R12 ;  /* 0x000000ffff0c7224 */ /* 0x000fc800078e0a0c */
[----:B------:R-:W-:-:S05]  /*3fad0*/  IMAD R9, R7, R12, R9 ;  /* 0x0000000c07097224 */ /* 0x000fca00078e0209 */
[----:B------:R-:W-:Y:S02]  /*3fae0*/  ISETP.GT.U32.AND P5, PT, R7, R9, PT ;  /* 0x000000090700720c */ /* 0x000fe40003fa4070 */
[C---:B------:R-:W-:Y:S01]  /*3faf0*/  LEA R4, P0, R14.reuse, R6, 0x1 ;  /* 0x000000060e047211 */ /* 0x040fe200078008ff */
[----:B------:R-:W-:Y:S02]  /*3fb00*/  @!P4 IMAD.MOV R13, RZ, RZ, -R13 ;  /* 0x000000ffff0dc224 */ /* 0x000fe400078e0a0d */
[----:B------:R-:W-:Y:S01]  /*3fb10*/  VIADD R12, R3, 0x1d7 ;  /* 0x000001d7030c7836 */ /* 0x000fe20000000000 */
[----:B------:R-:W-:Y:S01]  /*3fb20*/  LEA.HI.X.SX32 R15, R14, R5, 0x1, P0 ;  /* 0x000000050e0f7211 */ /* 0x000fe200000f0eff */
[----:B------:R-:W-:Y:S01]  /*3fb30*/  @P2 IMAD.MOV.U32 R14, RZ, RZ, R4 ;  /* 0x000000ffff0e2224 */ /* 0x000fe200078e0004 */
[----:B------:R-:W-:Y:S02]  /*3fb40*/  ISETP.GE.AND P0, PT, R10, RZ, PT ;  /* 0x000000ff0a00720c */ /* 0x000fe40003f06270 */
[----:B------:R-:W-:-:S02]  /*3fb50*/  SEL R13, R11, R13, !P3 ;  /* 0x0000000d0b0d7207 */ /* 0x000fc40005800000 */
[----:B------:R-:W-:Y:S01]  /*3fb60*/  IABS R10, R12 ;  /* 0x0000000c000a7213 */ /* 0x000fe20000000000 */
[----:B------:R1:W3:Y:S01]  /*3fb70*/  @P2 LDG.E.U16 R46, desc[UR16][R14.64] ;  /* 0x000000100e2e2981 */ /* 0x0002e2000c1e1500 */
[----:B------:R-:W-:-:S05]  /*3fb80*/  @!P5 IMAD.IADD R9, R9, 0x1, -R7 ;  /* 0x000000010909d824 */ /* 0x000fca00078e0a07 */
[----:B------:R-:W-:Y:S01]  /*3fb90*/  ISETP.GT.U32.AND P5, PT, R7, R9, PT ;  /* 0x000000090700720c */ /* 0x000fe20003fa4070 */
[----:B-1----:R-:W-:Y:S02]  /*3fba0*/  IMAD R14, R13, UR7, RZ ;  /* 0x000000070d0e7c24 */ /* 0x002fe4000f8e02ff */
[----:B------:R-:W-:Y:S01]  /*3fbb0*/  IMAD.HI.U32 R13, R8, R10, RZ ;  /* 0x0000000a080d7227 */ /* 0x000fe200078e00ff */
[----:B------:R-:W-:Y:S01]  /*3fbc0*/  STL [R1+0x10a8], R16 ;  /* 0x0010a81001007387 */ /* 0x000fe20000100800 */
[----:B------:R-:W1:Y:S02]  /*3fbd0*/  LDCU UR7, c[0x0][0x3b0] ;  /* 0x00007600ff0777ac */ /* 0x000e640008000800 */
[----:B------:R-:W-:Y:S01]  /*3fbe0*/  IMAD.MOV R13, RZ, RZ, -R13 ;  /* 0x000000ffff0d7224 */ /* 0x000fe200078e0a0d */
[----:B------:R0:W-:Y:S03]  /*3fbf0*/  STL [R1+0x10b4], R4 ;  /* 0x0010b40401007387 */ /* 0x0001e60000100800 */
[----:B------:R-:W-:-:S02]  /*3fc00*/  IMAD R10, R7, R13, R10 ;  /* 0x0000000d070a7224 */ /* 0x000fc400078e020a */
[----:B------:R-:W-:-:S03]  /*3fc10*/  @!P5 IMAD.IADD R9, R9, 0x1, -R7 ;  /* 0x000000010909d824 */ /* 0x000fc600078e0a07 */
[----:B------:R-:W-:Y:S02]  /*3fc20*/  ISETP.GT.U32.AND P5, PT, R7, R10, PT ;  /* 0x0000000a0700720c */ /* 0x000fe40003fa4070 */
[----:B0-----:R-:W-:-:S04]  /*3fc30*/  LEA R4, P4, R14, R6, 0x1 ;  /* 0x000000060e047211 */ /* 0x001fc800078808ff */
[----:B------:R-:W-:Y:S02]  /*3fc40*/  LEA.HI.X.SX32 R16, R14, R5, 0x1, P4 ;  /* 0x000000050e107211 */ /* 0x000fe400020f0eff */
[----:B------:R-:W-:Y:S01]  /*3fc50*/  ISETP.GE.AND P4, PT, R12, RZ, PT ;  /* 0x000000ff0c00720c */ /* 0x000fe20003f86270 */
[----:B------:R-:W-:Y:S01]  /*3fc60*/  VIADD R12, R3, 0x1da ;  /* 0x000001da030c7836 */ /* 0x000fe20000000000 */
[----:B------:R0:W-:Y:S01]  /*3fc70*/  STL [R1+0x10b0], R15 ;  /* 0x0010b00f01007387 */ /* 0x0001e20000100800 */
[----:B------:R-:W-:Y:S02]  /*3fc80*/  @P2 IMAD.MOV.U32 R14, RZ, RZ, R4 ;  /* 0x000000ffff0e2224 */ /* 0x000fe400078e0004 */
[----:B------:R-:W-:Y:S01]  /*3fc90*/  @!P0 IMAD.MOV R9, RZ, RZ, -R9 ;  /* 0x000000ffff098224 */ /* 0x000fe200078e0a09 */
[----:B------:R-:W-:Y:S01]  /*3fca0*/  IABS R13, R12 ;  /* 0x0000000c000d7213 */ /* 0x000fe20000000000 */
[----:B------:R-:W-:Y:S02]  /*3fcb0*/  @!P5 IMAD.IADD R10, R10, 0x1, -R7 ;  /* 0x000000010a0ad824 */ /* 0x000fe400078e0a07 */
[----:B0-----:R-:W-:-:S05]  /*3fcc0*/  @P2 IMAD.MOV.U32 R15, RZ, RZ, R16 ;  /* 0x000000ffff0f2224 */ /* 0x001fca00078e0010 */
[----:B------:R0:W2:Y:S01]  /*3fcd0*/  @P2 LDG.E.U16 R45, desc[UR16][R14.64] ;  /* 0x000000100e2d2981 */ /* 0x0000a2000c1e1500 */
[----:B------:R-:W-:Y:S02]  /*3fce0*/  ISETP.GT.U32.AND P5, PT, R7, R10, PT ;  /* 0x0000000a0700720c */ /* 0x000fe40003fa4070 */
[----:B0-----:R-:W-:Y:S01]  /*3fcf0*/  SEL R14, R11, R9, !P3 ;  /* 0x000000090b0e7207 */ /* 0x001fe20005800000 */
[----:B------:R-:W-:-:S04]  /*3fd00*/  IMAD.MOV.U32 R9, RZ, RZ, R13 ;  /* 0x000000ffff097224 */ /* 0x000fc800078e000d */
[----:B------:R-:W-:-:S04]  /*3fd10*/  IMAD.HI.U32 R13, R8, R9, RZ ;  /* 0x00000009080d7227 */ /* 0x000fc800078e00ff */
[----:B-1----:R-:W-:Y:S01]  /*3fd20*/  IMAD R14, R14, UR7, RZ ;  /* 0x000000070e0e7c24 */ /* 0x002fe2000f8e02ff */
[----:B------:R0:W-:Y:S01]  /*3fd30*/  STL [R1+0x10bc], R4 ;  /* 0x0010bc0401007387 */ /* 0x0001e20000100800 */
[----:B------:R-:W-:Y:S02]  /*3fd40*/  IMAD.MOV R13, RZ, RZ, -R13 ;  /* 0x000000ffff0d7224 */ /* 0x000fe400078e0a0d */
[----:B------:R-:W-:Y:S01]  /*3fd50*/  @!P5 IMAD.IADD R10, R10, 0x1, -R7 ;  /* 0x000000010a0ad824 */ /* 0x000fe200078e0a07 */
[----:B------:R-:W1:Y:S01]  /*3fd60*/  LDCU UR7, c[0x0][0x3b0] ;  /* 0x00007600ff0777ac */ /* 0x000e620008000800 */
[C---:B------:R-:W-:Y:S01]  /*3fd70*/  IMAD R9, R7.reuse, R13, R9 ;  /* 0x0000000d07097224 */ /* 0x040fe200078e0209 */
[----:B------:R0:W-:Y:S02]  /*3fd80*/  STL [R1+0x10b8], R16 ;  /* 0x0010b81001007387 */ /* 0x0001e40000100800 */
[----:B0-----:R-:W-:Y:S02]  /*3fd90*/  LEA R4, P0, R14, R6, 0x1 ;  /* 0x000000060e047211 */ /* 0x001fe400078008ff */
[----:B------:R-:W-:-:S02]  /*3fda0*/  ISETP.GT.U32.AND P5, PT, R7, R9, PT ;  /* 0x000000090700720c */ /* 0x000fc40003fa4070 */
[----:B------:R-:W-:Y:S02]  /*3fdb0*/  LEA.HI.X.SX32 R16, R14, R5, 0x1, P0 ;  /* 0x000000050e107211 */ /* 0x000fe400000f0eff */
[----:B------:R-:W-:Y:S01]  /*3fdc0*/  ISETP.GE.AND P0, PT, R12, RZ, PT ;  /* 0x000000ff0c00720c */ /* 0x000fe20003f06270 */
[----:B------:R-:W-:Y:S02]  /*3fdd0*/  VIADD R12, R3, 0x1db ;  /* 0x000001db030c7836 */ /* 0x000fe40000000000 */
[----:B------:R-:W-:Y:S02]  /*3fde0*/  @P2 IMAD.MOV.U32 R14, RZ, RZ, R4 ;  /* 0x000000ffff0e2224 */ /* 0x000fe400078e0004 */
[----:B------:R-:W-:Y:S02]  /*3fdf0*/  @!P4 IMAD.MOV R10, RZ, RZ, -R10 ;  /* 0x000000ffff0ac224 */ /* 0x000fe400078e0a0a */
[----:B------:R-:W-:Y:S01]  /*3fe00*/  @P2 IMAD.MOV.U32 R15, RZ, RZ, R16 ;  /* 0x000000ffff0f2224 */ /* 0x000fe200078e0010 */
[----:B------:R-:W-:Y:S01]  /*3fe10*/  IABS R13, R12 ;  /* 0x0000000c000d7213 */ /* 0x000fe20000000000 */
[----:B------:R-:W-:-:S03]  /*3fe20*/  @!P5 IMAD.IADD R9, R9, 0x1, -R7 ;  /* 0x000000010909d824 */ /* 0x000fc600078e0a07 */
[----:B------:R0:W2:Y:S02]  /*3fe30*/  @P2 LDG.E.U16 R44, desc[UR16][R14.64] ;  /* 0x000000100e2c2981 */ /* 0x0000a4000c1e1500 */
        /* <DEDUP_REMOVED lines=9> */
[----:B------:R-:W-:Y:S01]  /*3fed0*/  IMAD R10, R7, R13, R10 ;  /* 0x0000000d070a7224 */ /* 0x000fe200078e020a */
[----:B------:R4:W-:Y:S01]  /*3fee0*/  STL [R1+0x10c0], R16 ;  /* 0x0010c01001007387 */ /* 0x0009e20000100800 */
[----:B0-----:R-:W-:-:S03]  /*3fef0*/  LEA R4, P4, R14, R6, 0x1 ;  /* 0x000000060e047211 */ /* 0x001fc600078808ff */
[----:B------:R-:W-:Y:S02]  /*3ff00*/  ISETP.GT.U32.AND P5, PT, R7, R10, PT ;  /* 0x0000000a0700720c */ /* 0x000fe40003fa4070 */
[----:B----4-:R-:W-:Y:S02]  /*3ff10*/  LEA.HI.X.SX32 R16, R14, R5, 0x1, P4 ;  /* 0x000000050e107211 */ /* 0x010fe400020f0eff */
[----:B------:R-:W-:Y:S01]  /*3ff20*/  ISETP.GE.AND P4, PT, R12, RZ, PT ;  /* 0x000000ff0c00720c */ /* 0x000fe20003f86270 */
[----:B------:R-:W-:Y:S02]  /*3ff30*/  VIADD R12, R3, 0x1dc ;  /* 0x000001dc030c7836 */ /* 0x000fe40000000000 */
[----:B------:R-:W-:Y:S02]  /*3ff40*/  @P2 IMAD.MOV.U32 R14, RZ, RZ, R4 ;  /* 0x000000ffff0e2224 */ /* 0x000fe400078e0004 */
[----:B------:R-:W-:Y:S02]  /*3ff50*/  @!P0 IMAD.MOV R9, RZ, RZ, -R9 ;  /* 0x000000ffff098224 */ /* 0x000fe400078e0a09 */
[----:B------:R-:W-:Y:S01]  /*3ff60*/  @P2 IMAD.MOV.U32 R15, RZ, RZ, R16 ;  /* 0x000000ffff0f2224 */ /* 0x000fe200078e0010 */
[----:B------:R-:W-:Y:S01]  /*3ff70*/  IABS R13, R12 ;  /* 0x0000000c000d7213 */ /* 0x000fe20000000000 */
[----:B------:R-:W-:-:S03]  /*3ff80*/  @!P5 IMAD.IADD R10, R10, 0x1, -R7 ;  /* 0x000000010a0ad824 */ /* 0x000fc600078e0a07 */
[----:B------:R0:W4:Y:S02]  /*3ff90*/  @P2 LDG.E.U16 R43, desc[UR16][R14.64] ;  /* 0x000000100e2b2981 */ /* 0x000124000c1e1500 */
        /* <DEDUP_REMOVED lines=79> */
[----:B---3--:R-:W-:Y:S02]  /*40490*/  LEA.HI.X.SX32 R16, R14, R5, 0x1, P4 ;  /* 0x000000050e107211 */ /* 0x008fe400020f0eff */
[----:B------:R-:W-:Y:S01]  /*404a0*/  ISETP.GE.AND P4, PT, R12, RZ, PT ;  /* 0x000000ff0c00720c */ /* 0x000fe20003f86270 */
[----:B------:R-:W-:Y:S02]  /*404b0*/  VIADD R12, R3, 0x1e2 ;  /* 0x000001e2030c7836 */ /* 0x000fe40000000000 */
[----:B------:R-:W-:Y:S02]  /*404c0*/  @P2 IMAD.MOV.U32 R14, RZ, RZ, R4 ;  /* 0x000000ffff0e2224 */ /* 0x000fe400078e0004 */
[----:B------:R-:W-:Y:S02]  /*404d0*/  @!P0 IMAD.MOV R9, RZ, RZ, -R9 ;  /* 0x000000ffff098224 */ /* 0x000fe400078e0a09 */
[----:B------:R-:W-:Y:S01]  /*404e0*/  @P2 IMAD.MOV.U32 R15, RZ, RZ, R16 ;  /* 0x000000ffff0f2224 */ /* 0x000fe200078e0010 */
[----:B------:R-:W-:Y:S01]  /*404f0*/  IABS R13, R12 ;  /* 0x0000000c000d7213 */ /* 0x000fe20000000000 */
[----:B------:R-:W-:-:S03]  /*40500*/  @!P5 IMAD.IADD R10, R10, 0x1, -R7 ;  /* 0x000000010a0ad824 */ /* 0x000fc600078e0a07 */
[----:B------:R0:W3:Y:S02]  /*40510*/  @P2 LDG.E.U16 R39, desc[UR16][R14.64] ;  /* 0x000000100e272981 */ /* 0x0000e4000c1e1500 */
        /* <DEDUP_REMOVED lines=422> */
[----:B------:R-:W-:Y:S02]  /*41f80*/  IMAD.MOV R13, RZ, RZ, -R13 ;  /* 0x000000ffff0d7224 */ /* 0x000fe400078e0a0d */
[----:B-1----:R-:W-:Y:S01]  /*41f90*/  IMAD R14, R14, UR7, RZ ;  /* 0x000000070e0e7c24 */ /* 0x002fe2000f8e02ff */
[----:B------:R-:W0:Y:S01]  /*41fa0*/  LDCU UR7, c[0x0][0x3b0] ;  /* 0x00007600ff0777ac */ /* 0x000e220008000800 */
[----:B------:R-:W-:Y:S02]  /*41fb0*/  IMAD R10, R7, R13, R10 ;  /* 0x0000000d070a7224 */ /* 0x000fe400078e020a */
[----:B------:R-:W-:-:S03]  /*41fc0*/  @!P4 IMAD.IADD R9, R9, 0x1, -R7 ;  /* 0x000000010909c824 */ /* 0x000fc600078e0a07 */
[----:B------:R-:W-:Y:S01]  /*41fd0*/  ISETP.GT.U32.AND P4, PT, R7, R10, PT ;  /* 0x0000000a0700720c */ /* 0x000fe20003f84070 */
[----:B------:R-:W-:Y:S01]  /*41fe0*/  @!P0 IMAD.MOV R9, RZ, RZ, -R9 ;  /* 0x000000ffff098224 */ /* 0x000fe200078e0a09 */
[----:B------:R1:W-:Y:S04]  /*41ff0*/  STL [R1+0x117c], R4 ;  /* 0x00117c0401007387 */ /* 0x0003e80000100800 */
[----:B------:R-:W-:Y:S01]  /*42000*/  SEL R9, R11, R9, !P3 ;  /* 0x000000090b097207 */ /* 0x000fe20005800000 */
[----:B------:R1:W-:Y:S04]  /*42010*/  STL [R1+0x1178], R16 ;  /* 0x0011781001007387 */ /* 0x0003e80000100800 */
[----:B0-----:R-:W-:Y:S01]  /*42020*/  IMAD R9, R9, UR7, RZ ;  /* 0x0000000709097c24 */ /* 0x001fe2000f8e02ff */
[----:B-1----:R-:W-:Y:S01]  /*42030*/  LEA R4, P5, R14, R6, 0x1 ;  /* 0x000000060e047211 */ /* 0x002fe200078a08ff */
[----:B------:R-:W-:Y:S01]  /*42040*/  @!P4 IMAD.IADD R10, R10, 0x1, -R7 ;  /* 0x000000010a0ac824 */ /* 0x000fe200078e0a07 */
[----:B------:R-:W0:Y:S02]  /*42050*/  LDCU UR7, c[0x0][0x3b0] ;  /* 0x00007600ff0777ac */ /* 0x000e240008000800 */
[----:B------:R-:W-:Y:S01]  /*42060*/  LEA.HI.X.SX32 R16, R14, R5, 0x1, P5 ;  /* 0x000000050e107211 */ /* 0x000fe200028f0eff */
[----:B------:R1:W-:Y:S01]  /*42070*/  STL [R1+0x118c], R4 ;  /* 0x00118c0401007387 */ /* 0x0003e20000100800 */
[----:B------:R-:W-:Y:S01]  /*42080*/  @P2 IMAD.MOV.U32 R14, RZ, RZ, R4 ;  /* 0x000000ffff0e2224 */ /* 0x000fe200078e0004 */
[----:B------:R-:W-:-:S02]  /*42090*/  ISETP.GT.U32.AND P0, PT, R7, R10, PT ;  /* 0x0000000a0700720c */ /* 0x000fc40003f04070 */
[----:B------:R-:W-:Y:S01]  /*420a0*/  ISETP.GE.AND P5, PT, R12, RZ, PT ;  /* 0x000000ff0c00720c */ /* 0x000fe20003fa6270 */
[----:B------:R0:W-:Y:S01]  /*420b0*/  STL [R1+0x1188], R16 ;  /* 0x0011881001007387 */ /* 0x0001e20000100800 */
[----:B------:R-:W-:Y:S01]  /*420c0*/  @P2 IMAD.MOV.U32 R15, RZ, RZ, R16 ;  /* 0x000000ffff0f2224 */ /* 0x000fe200078e0010 */
[----:B-1----:R-:W-:-:S04]  /*420d0*/  LEA R4, P4, R9, R6, 0x1 ;  /* 0x0000000609047211 */ /* 0x002fc800078808ff */
[----:B------:R-:W2:Y:S01]  /*420e0*/  @P2 LDG.E.U16 R19, desc[UR16][R14.64] ;  /* 0x000000100e132981 */ /* 0x000ea2000c1e1500 */
[----:B0-----:R-:W-:Y:S01]  /*420f0*/  LEA.HI.X.SX32 R16, R9, R5, 0x1, P4 ;  /* 0x0000000509107211 */ /* 0x001fe200020f0eff */
[----:B------:R-:W-:Y:S02]  /*42100*/  @P2 IMAD.MOV.U32 R12, RZ, RZ, R4 ;  /* 0x000000ffff0c2224 */ /* 0x000fe400078e0004 */
[----:B------:R-:W-:Y:S02]  /*42110*/  @!P0 IMAD.IADD R10, R10, 0x1, -R7 ;  /* 0x000000010a0a8824 */ /* 0x000fe400078e0a07 */
[----:B------:R-:W-:Y:S02]  /*42120*/  @P2 IMAD.MOV.U32 R13, RZ, RZ, R16 ;  /* 0x000000ffff0d2224 */ /* 0x000fe400078e0010 */
[----:B------:R-:W-:-:S03]  /*42130*/  @!P5 IMAD.MOV R10, RZ, RZ, -R10 ;  /* 0x000000ffff0ad224 */ /* 0x000fc600078e0a0a */
[----:B------:R0:W2:Y:S02]  /*42140*/  @P2 LDG.E.U16 R18, desc[UR16][R12.64] ;  /* 0x000000100c122981 */ /* 0x0000a4000c1e1500 */
[----:B0-----:R-:W-:Y:S01]  /*42150*/  VIADD R12, R3, 0x1fd ;  /* 0x000001fd030c7836 */ /* 0x001fe20000000000 */
[----:B------:R-:W-:-:S04]  /*42160*/  SEL R13, R11, R10, !P3 ;  /* 0x0000000a0b0d7207 */ /* 0x000fc80005800000 */
[----:B------:R-:W-:Y:S01]  /*42170*/  IABS R9, R12 ;  /* 0x0000000c00097213 */ /* 0x000fe20000000000 */
[----:B------:R-:W-:Y:S01]  /*42180*/  IMAD R13, R13, UR7, RZ ;  /* 0x000000070d0d7c24 */ /* 0x000fe2000f8e02ff */
[----:B------:R0:W-:Y:S03]  /*42190*/  STL [R1+0xe14], R4 ;  /* 0x000e140401007387 */ /* 0x0001e60000100800 */
[----:B------:R-:W-:Y:S01]  /*421a0*/  IMAD.HI.U32 R10, R8, R9, RZ ;  /* 0x00000009080a7227 */ /* 0x000fe200078e00ff */
[----:B------:R-:W-:Y:S01]  /*421b0*/  PRMT R17, RZ, 0x7610, R17 ;  /* 0x00007610ff117816 */ /* 0x000fe20000000011 */
[----:B------:R-:W1:Y:S02]  /*421c0*/  LDCU UR7, c[0x0][0x3b0] ;  /* 0x00007600ff0777ac */ /* 0x000e640008000800 */
[----:B------:R-:W-:Y:S01]  /*421d0*/  IMAD.MOV R10, RZ, RZ, -R10 ;  /* 0x000000ffff0a7224 */ /* 0x000fe200078e0a0a */
[----:B0-----:R-:W-:-:S03]  /*421e0*/  LEA R4, P0, R13, R6, 0x1 ;  /* 0x000000060d047211 */ /* 0x001fc600078008ff */
[----:B------:R-:W-:Y:S01]  /*421f0*/  IMAD R9, R7, R10, R9 ;  /* 0x0000000a07097224 */ /* 0x000fe200078e0209 */
[----:B------:R-:W-:Y:S01]  /*42200*/  LEA.HI.X.SX32 R14, R13, R5, 0x1, P0 ;  /* 0x000000050d0e7211 */ /* 0x000fe200000f0eff */
[----:B------:R-:W-:Y:S03]  /*42210*/  STL [R1+0xe10], R16 ;  /* 0x000e101001007387 */ /* 0x000fe60000100800 */
[----:B------:R-:W-:Y:S01]  /*42220*/  ISETP.GT.U32.AND P4, PT, R7, R9, PT ;  /* 0x000000090700720c */ /* 0x000fe20003f84070 */
[----:B------:R-:W-:Y:S01]  /*42230*/  STL [R1+0x1194], R4 ;  /* 0x0011940401007387 */ /* 0x000fe20000100800 */
[----:B------:R-:W-:-:S03]  /*42240*/  @P2 IMAD.MOV.U32 R15, RZ, RZ, R14 ;  /* 0x000000ffff0f2224 */ /* 0x000fc600078e000e */
[----:B------:R0:W-:Y:S02]  /*42250*/  STL [R1+0x1190], R14 ;  /* 0x0011900e01007387 */ /* 0x0001e40000100800 */
[----:B0-----:R-:W-:Y:S02]  /*42260*/  @P2 IMAD.MOV.U32 R14, RZ, RZ, R4 ;  /* 0x000000ffff0e2224 */ /* 0x001fe400078e0004 */
[----:B------:R-:W-:-:S03]  /*42270*/  VIADD R16, R3, 0x1f7 ;  /* 0x000001f703107836 */ /* 0x000fc60000000000 */
[----:B------:R0:W2:Y:S01]  /*42280*/  @P2 LDG.E.U16 R17, desc[UR16][R14.64] ;  /* 0x000000100e112981 */ /* 0x0000a2000c1e1500 */
[----:B------:R-:W-:Y:S01]  /*42290*/  ISETP.GE.AND P0, PT, R12, RZ, PT ;  /* 0x000000ff0c00720c */ /* 0x000fe20003f06270 */
[----:B------:R-:W-:Y:S02]  /*422a0*/  @!P4 IMAD.IADD R9, R9, 0x1, -R7 ;  /* 0x000000010909c824 */ /* 0x000fe400078e0a07 */
[C---:B0-----:R-:W-:Y:S02]  /*422b0*/  VIADD R14, R3.reuse, 0x1f6 ;  /* 0x000001f6030e7836 */ /* 0x041fe40000000000 */
[----:B------:R-:W-:Y:S01]  /*422c0*/  VIADD R15, R3, 0x1fe ;  /* 0x000001fe030f7836 */ /* 0x000fe20000000000 */
[----:B------:R-:W-:Y:S02]  /*422d0*/  IABS R10, R16 ;  /* 0x00000010000a7213 */ /* 0x000fe40000000000 */
[----:B------:R-:W-:Y:S02]  /*422e0*/  IABS R12, R14 ;  /* 0x0000000e000c7213 */ /* 0x000fe40000000000 */
[----:B------:R-:W-:-:S02]  /*422f0*/  IABS R13, R15 ;  /* 0x0000000f000d7213 */ /* 0x000fc40000000000 */
[----:B------:R-:W-:Y:S01]  /*42300*/  ISETP.GT.U32.AND P4, PT, R7, R9, PT ;  /* 0x000000090700720c */ /* 0x000fe20003f84070 */
[----:B------:R-:W-:-:S04]  /*42310*/  IMAD.HI.U32 R65, R8, R12, RZ ;  /* 0x0000000c08417227 */ /* 0x000fc800078e00ff */
[----:B------:R-:W-:-:S04]  /*42320*/  IMAD.HI.U32 R4, R8, R10, RZ ;  /* 0x0000000a08047227 */ /* 0x000fc800078e00ff */
[----:B------:R-:W-:-:S04]  /*42330*/  IMAD.HI.U32 R8, R8, R13, RZ ;  /* 0x0000000d08087227 */ /* 0x000fc800078e00ff */
[----:B------:R-:W-:Y:S02]  /*42340*/  IMAD.MOV R65, RZ, RZ, -R65 ;  /* 0x000000ffff417224 */ /* 0x000fe400078e0a41 */
[----:B------:R-:W-:Y:S02]  /*42350*/  IMAD.MOV R8, RZ, RZ, -R8 ;  /* 0x000000ffff087224 */ /* 0x000fe400078e0a08 */
[C---:B------:R-:W-:Y:S02]  /*42360*/  IMAD R12, R7.reuse, R65, R12 ;  /* 0x00000041070c7224 */ /* 0x040fe400078e020c */
[----:B------:R-:W-:Y:S02]  /*42370*/  IMAD.MOV R4, RZ, RZ, -R4 ;  /* 0x000000ffff047224 */ /* 0x000fe400078e0a04 */
[----:B------:R-:W-:Y:S02]  /*42380*/  IMAD R8, R7, R8, R13 ;  /* 0x0000000807087224 */ /* 0x000fe400078e020d */
[----:B------:R-:W-:Y:S01]  /*42390*/  @!P4 IMAD.IADD R9, R9, 0x1, -R7 ;  /* 0x000000010909c824 */ /* 0x000fe200078e0a07 */
[C---:B------:R-:W-:Y:S01]  /*423a0*/  ISETP.GT.U32.AND P4, PT, R7.reuse, R12, PT ;  /* 0x0000000c0700720c */ /* 0x040fe20003f84070 */
[C---:B------:R-:W-:Y:S01]  /*423b0*/  IMAD R10, R7.reuse, R4, R10 ;  /* 0x00000004070a7224 */ /* 0x040fe200078e020a */
[----:B------:R-:W-:-:S04]  /*423c0*/  ISETP.GT.U32.AND P6, PT, R7, R8, PT ;  /* 0x000000080700720c */ /* 0x000fc80003fc4070 */
[----:B------:R-:W-:Y:S01]  /*423d0*/  ISETP.GT.U32.AND P5, PT, R7, R10, PT ;  /* 0x0000000a0700720c */ /* 0x000fe20003fa4070 */
[----:B------:R-:W-:-:S06]  /*423e0*/  @!P0 IMAD.MOV R9, RZ, RZ, -R9 ;  /* 0x000000ffff098224 */ /* 0x000fcc00078e0a09 */
[--C-:B------:R-:W-:Y:S02]  /*423f0*/  @!P4 IMAD.IADD R12, R12, 0x1, -R7.reuse ;  /* 0x000000010c0cc824 */ /* 0x100fe400078e0a07 */
[----:B------:R-:W-:-:S03]  /*42400*/  @!P6 IMAD.IADD R8, R8, 0x1, -R7 ;  /* 0x000000010808e824 */ /* 0x000fc600078e0a07 */
[----:B------:R-:W-:Y:S02]  /*42410*/  ISETP.GT.U32.AND P6, PT, R7, R12, PT ;  /* 0x0000000c0700720c */ /* 0x000fe40003fc4070 */
[----:B------:R-:W-:Y:S02]  /*42420*/  SEL R9, R11, R9, !P3 ;  /* 0x000000090b097207 */ /* 0x000fe40005800000 */
[----:B------:R-:W-:Y:S01]  /*42430*/  ISETP.GE.AND P0, PT, R14, RZ, PT ;  /* 0x000000ff0e00720c */ /* 0x000fe20003f06270 */
[----:B------:R-:W-:Y:S02]  /*42440*/  @!P5 IMAD.IADD R10, R10, 0x1, -R7 ;  /* 0x000000010a0ad824 */ /* 0x000fe400078e0a07 */
[----:B-1----:R-:W-:Y:S01]  /*42450*/  IMAD R9, R9, UR7, RZ ;  /* 0x0000000709097c24 */ /* 0x002fe2000f8e02ff */
[----:B------:R-:W0:Y:S02]  /*42460*/  LDCU UR7, c[0x0][0x3b0] ;  /* 0x00007600ff0777ac */ /* 0x000e240008000800 */
[----:B------:R-:W-:-:S02]  /*42470*/  ISETP.GT.U32.AND P4, PT, R7, R10, PT ;  /* 0x0000000a0700720c */ /* 0x000fc40003f84070 */
[C---:B------:R-:W-:Y:S01]  /*42480*/  LEA R4, P5, R9.reuse, R6, 0x1 ;  /* 0x0000000609047211 */ /* 0x040fe200078a08ff */
[----:B------:R-:W-:Y:S01]  /*42490*/  @!P6 IMAD.IADD R12, R12, 0x1, -R7 ;  /* 0x000000010c0ce824 */ /* 0x000fe200078e0a07 */
[----:B------:R-:W-:Y:S02]  /*424a0*/  ISETP.GE.AND P6, PT, R16, RZ, PT ;  /* 0x000000ff1000720c */ /* 0x000fe40003fc6270 */
[----:B------:R-:W-:Y:S01]  /*424b0*/  LEA.HI.X.SX32 R65, R9, R5, 0x1, P5 ;  /* 0x0000000509417211 */ /* 0x000fe200028f0eff */
[----:B------:R-:W-:Y:S01]  /*424c0*/  @!P0 IMAD.MOV R12, RZ, RZ, -R12 ;  /* 0x000000ffff0c8224 */ /* 0x000fe200078e0a0c */
[----:B------:R-:W-:-:S05]  /*424d0*/  ISETP.GT.U32.AND P5, PT, R7, R8, PT ;  /* 0x000000080700720c */ /* 0x000fca0003fa4070 */
[--C-:B------:R-:W-:Y:S01]  /*424e0*/  @!P4 IMAD.IADD R10, R10, 0x1, -R7.reuse ;  /* 0x000000010a0ac824 */ /* 0x100fe200078e0a07 */
[----:B------:R-:W-:Y:S02]  /*424f0*/  SEL R12, R11, R12, !P3 ;  /* 0x0000000c0b0c7207 */ /* 0x000fe40005800000 */
[----:B------:R-:W-:Y:S01]  /*42500*/  ISETP.GE.AND P4, PT, R15, RZ, PT ;  /* 0x000000ff0f00720c */ /* 0x000fe20003f86270 */
[----:B------:R-:W-:Y:S02]  /*42510*/  @!P6 IMAD.MOV R10, RZ, RZ, -R10 ;  /* 0x000000ffff0ae224 */ /* 0x000fe400078e0a0a */
[----:B0-----:R-:W-:Y:S01]  /*42520*/  IMAD R12, R12, UR7, RZ ;  /* 0x000000070c0c7c24 */ /* 0x001fe2000f8e02ff */
[----:B------:R-:W0:Y:S01]  /*42530*/  LDCU UR7, c[0x0][0x3b0] ;  /* 0x00007600ff0777ac */ /* 0x000e220008000800 */
[----:B------:R-:W-:Y:S01]  /*42540*/  @!P5 IMAD.IADD R8, R8, 0x1, -R7 ;  /* 0x000000010808d824 */ /* 0x000fe200078e0a07 */
[----:B------:R-:W-:Y:S01]  /*42550*/  SEL R10, R11, R10, !P3 ;  /* 0x0000000a0b0a7207 */ /* 0x000fe20005800000 */
[----:B------:R1:W-:Y:S01]  /*42560*/  STL [R1+0x5f8], R4 ;  /* 0x0005f80401007387 */ /* 0x0003e20000100800 */
[----:B------:R-:W-:-:S05]  /*42570*/  @P2 IMAD.MOV.U32 R66, RZ, RZ, R4 ;  /* 0x000000ffff422224 */ /* 0x000fca00078e0004 */
[----:B------:R-:W-:Y:S02]  /*42580*/  @!P4 IMAD.MOV R8, RZ, RZ, -R8 ;  /* 0x000000ffff08c224 */ /* 0x000fe400078e0a08 */
[----:B------:R-:W-:Y:S01]  /*42590*/  IMAD R13, R10, UR10, RZ ;  /* 0x0000000a0a0d7c24 */ /* 0x000fe2000f8e02ff */
[----:B------:R-:W-:Y:S01]  /*425a0*/  STL [R1+0x5f4], R65 ;  /* 0x0005f44101007387 */ /* 0x000fe20000100800 */
[C---:B-1----:R-:W-:Y:S02]  /*425b0*/  LEA R4, P0, R12.reuse, R6, 0x1 ;  /* 0x000000060c047211 */ /* 0x042fe400078008ff */
[----:B------:R-:W-:Y:S02]  /*425c0*/  SEL R7, R11, R8, !P3 ;  /* 0x000000080b077207 */ /* 0x000fe40005800000 */
[----:B------:R-:W-:Y:S01]  /*425d0*/  LEA.HI.X.SX32 R14, R12, R5, 0x1, P0 ;  /* 0x000000050c0e7211 */ /* 0x000fe200000f0eff */
[----:B------:R1:W-:Y:S01]  /*425e0*/  STL [R1+0x5e0], R4 ;  /* 0x0005e00401007387 */ /* 0x0003e20000100800 */
[----:B------:R-:W-:Y:S01]  /*425f0*/  @P2 IMAD.MOV.U32 R10, RZ, RZ, R4 ;  /* 0x000000ffff0a2224 */ /* 0x000fe200078e0004 */
[----:B------:R-:W-:-:S02]  /*42600*/  PRMT R8, RZ, 0x7610, R8 ;  /* 0x00007610ff087816 */ /* 0x000fc40000000008 */
[----:B------:R3:W-:Y:S01]  /*42610*/  STL [R1+0x5dc], R14 ;  /* 0x0005dc0e01007387 */ /* 0x0007e20000100800 */
[----:B------:R-:W-:Y:S01]  /*42620*/  @P2 IMAD.MOV.U32 R11, RZ, RZ, R14 ;  /* 0x000000ffff0b2224 */ /* 0x000fe200078e000e */
[----:B-1----:R-:W-:Y:S01]  /*42630*/  LEA R4, P0, R13, R6, 0x1 ;  /* 0x000000060d047211 */ /* 0x002fe200078008ff */
[----:B0-----:R-:W-:-:S03]  /*42640*/  IMAD R12, R7, UR7, RZ ;  /* 0x00000007070c7c24 */ /* 0x001fc6000f8e02ff */
[----:B------:R0:W2:Y:S01]  /*42650*/  @P2 LDG.E.U16 R8, desc[UR16][R10.64] ;  /* 0x000000100a082981 */ /* 0x0000a2000c1e1500 */
[----:B---3--:R-:W-:Y:S02]  /*42660*/  LEA.HI.X.SX32 R14, R13, R5, 0x1, P0 ;  /* 0x000000050d0e7211 */ /* 0x008fe400000f0eff */
[----:B------:R-:W-:Y:S01]  /*42670*/  PRMT R7, RZ, 0x7610, R7 ;  /* 0x00007610ff077816 */ /* 0x000fe20000000007 */
[----:B------:R1:W-:Y:S04]  /*42680*/  STL [R1+0x5f0], R4 ;  /* 0x0005f00401007387 */ /* 0x0003e80000100800 */
[----:B------:R-:W-:Y:S01]  /*42690*/  STL [R1+0x5ec], R14 ;  /* 0x0005ec0e01007387 */ /* 0x000fe20000100800 */
[----:B0-----:R-:W-:Y:S02]  /*426a0*/  @P2 IMAD.MOV.U32 R10, RZ, RZ, R4 ;  /* 0x000000ffff0a2224 */ /* 0x001fe400078e0004 */
[----:B------:R-:W-:Y:S01]  /*426b0*/  @P2 IMAD.MOV.U32 R11, RZ, RZ, R14 ;  /* 0x000000ffff0b2224 */ /* 0x000fe200078e000e */
[----:B-1----:R-:W-:-:S04]  /*426c0*/  LEA R4, P0, R12, R6, 0x1 ;  /* 0x000000060c047211 */ /* 0x002fc800078008ff */
[----:B------:R0:W3:Y:S04]  /*426d0*/  @P2 LDG.E.U16 R7, desc[UR16][R10.64] ;  /* 0x000000100a072981 */ /* 0x0000e8000c1e1500 */
[----:B------:R1:W-:Y:S01]  /*426e0*/  STL [R1+0x5e8], R4 ;  /* 0x0005e80401007387 */ /* 0x0003e20000100800 */
[----:B------:R-:W-:Y:S02]  /*426f0*/  LEA.HI.X.SX32 R13, R12, R5, 0x1, P0 ;  /* 0x000000050c0d7211 */ /* 0x000fe400000f0eff */
[----:B------:R-:W-:Y:S01]  /*42700*/  PRMT R9, RZ, 0x7610, R9 ;  /* 0x00007610ff097816 */ /* 0x000fe20000000009 */
[----:B------:R-:W-:Y:S02]  /*42710*/  @P2 IMAD.MOV.U32 R67, RZ, RZ, R65 ;  /* 0x000000ffff432224 */ /* 0x000fe400078e0041 */
[----:B0-----:R-:W-:Y:S01]  /*42720*/  @P2 IMAD.MOV.U32 R10, RZ, RZ, R4 ;  /* 0x000000ffff0a2224 */ /* 0x001fe200078e0004 */
[----:B------:R0:W-:Y:S01]  /*42730*/  STL [R1+0x5e4], R13 ;  /* 0x0005e40d01007387 */ /* 0x0001e20000100800 */
[----:B-1----:R-:W1:Y:S03]  /*42740*/  S2R R4, SR_TID.X ;  /* 0x0000000000047919 */ /* 0x002e660000002100 */
[----:B------:R-:W2:Y:S04]  /*42750*/  LDL.LU R65, [R1+0x418] ;  /* 0x0004180001417983 */ /* 0x000ea80000300800 */
[----:B------:R-:W2:Y:S04]  /*42760*/  @P2 LDG.E.U16 R9, desc[UR16][R66.64] ;  /* 0x0000001042092981 */ /* 0x000ea8000c1e1500 */
        /* <DEDUP_REMOVED lines=20> */
[----:B------:R-:W-:-:S03]  /*428b0*/  PRMT R5, RZ, 0x7610, R5 ;  /* 0x00007610ff057816 */ /* 0x000fc60000000005 */
[----:B------:R-:W2:Y:S01]  /*428c0*/  LDL.LU R79, [R1+0x220] ;  /* 0x00022000014f7983 */ /* 0x000ea20000300800 */
[----:B------:R-:W-:-:S03]  /*428d0*/  @P2 IMAD.MOV.U32 R11, RZ, RZ, R13 ;  /* 0x000000ffff0b2224 */ /* 0x000fc600078e000d */
[----:B------:R-:W2:Y:S04]  /*428e0*/  LDL.LU R12, [R1+0x1d8] ;  /* 0x0001d800010c7983 */ /* 0x000ea80000300800 */
[----:B------:R-:W2:Y:S04]  /*428f0*/  LDL.LU R6, [R1+0x1c0] ;  /* 0x0001c00001067983 */ /* 0x000ea80000300800 */
[----:B0-----:R-:W2:Y:S01]  /*42900*/  LDL.LU R13, [R1+0x1a8] ;  /* 0x0001a800010d7983 */ /* 0x001ea20000300800 */
[----:B-1----:R-:W-:-:S03]  /*42910*/  SHF.R.U32.HI R4, RZ, 0x5, R4 ;  /* 0x00000005ff047819 */ /* 0x002fc60000011604 */
[----:B------:R-:W2:Y:S04]  /*42920*/  LDL.LU R15, [R1+0x190] ;  /* 0x00019000010f7983 */ /* 0x000ea80000300800 */
[----:B------:R-:W2:Y:S04]  /*42930*/  LDL.LU R16, [R1+0x178] ;  /* 0x0001780001107983 */ /* 0x000ea80000300800 */
[----:B------:R-:W2:Y:S04]  /*42940*/  LDL.LU R14, [R1+0x15c] ;  /* 0x00015c00010e7983 */ /* 0x000ea80000300800 */
[----:B------:R-:W2:Y:S01]  /*42950*/  @P2 LDG.E.U16 R5, desc[UR16][R10.64] ;  /* 0x000000100a052981 */ /* 0x000ea2000c1e1500 */
[----:B------:R-:W-:-:S03]  /*42960*/  ISETP.NE.U32.AND P0, PT, R4, RZ, PT ;  /* 0x000000ff0400720c */ /* 0x000fc60003f05070 */
[----:B------:R-:W2:Y:S04]  /*42970*/  LDL.LU R10, [R1+0x208] ;  /* 0x00020800010a7983 */ /* 0x000ea80000300800 */
[----:B------:R-:W2:Y:S04]  /*42980*/  LDL.LU R11, [R1+0x1f0] ;  /* 0x0001f000010b7983 */ /* 0x000ea80000300800 */
[----:B------:R-:W2:Y:S04]  /*42990*/  LDL.LU R4, [R1+0x182c] ;  /* 0x00182c0001047983 */ /* 0x000ea80000300800 */
[----:B--2---:R0:W-:Y:S04]  /*429a0*/  STS.U16 [R4+UR5+0x1d00], R65 ;  /* 0x001d004104007988 */ /* 0x0041e80008000405 */
[----:B------:R1:W-:Y:S04]  /*429b0*/  STS.U16 [R4+UR5+0x2100], R87 ;  /* 0x0021005704007988 */ /* 0x0003e80008000405 */
[----:B------:R2:W-:Y:S04]  /*429c0*/  STS.U16 [R4+UR5+0x2500], R66 ;  /* 0x0025004204007988 */ /* 0x0005e80008000405 */
[----:B------:R0:W-:Y:S04]  /*429d0*/  STS.U16 [R4+UR5+0x2900], R88 ;  /* 0x0029005804007988 */ /* 0x0001e80008000405 */
[----:B------:R1:W-:Y:S04]  /*429e0*/  STS.U16 [R4+UR5+0x2d00], R67 ;  /* 0x002d004304007988 */ /* 0x0003e80008000405 */
[----:B------:R2:W-:Y:S04]  /*429f0*/  STS.U16 [R4+UR5+0x3100], R89 ;  /* 0x0031005904007988 */ /* 0x0005e80008000405 */
[----:B0-----:R-:W3:Y:S04]  /*42a00*/  LDL.LU R65, [R1+0x1828] ;  /* 0x0018280001417983 */ /* 0x001ee80000300800 */
[----:B-1----:R-:W3:Y:S04]  /*42a10*/  LDL.LU R87, [R1+0x1824] ;  /* 0x0018240001577983 */ /* 0x002ee80000300800 */
[----:B--2---:R-:W2:Y:S04]  /*42a20*/  LDL.LU R66, [R1+0x1820] ;  /* 0x0018200001427983 */ /* 0x004ea80000300800 */
[----:B------:R-:W2:Y:S04]  /*42a30*/  LDL.LU R88, [R1+0x181c] ;  /* 0x00181c0001587983 */ /* 0x000ea80000300800 */
[----:B------:R-:W2:Y:S04]  /*42a40*/  LDL.LU R67, [R1+0x1818] ;  /* 0x0018180001437983 */ /* 0x000ea80000300800 */
[----:B------:R-:W2:Y:S04]  /*42a50*/  LDL.LU R89, [R1+0x1814] ;  /* 0x0018140001597983 */ /* 0x000ea80000300800 */
[----:B------:R0:W-:Y:S04]  /*42a60*/  STS.U16 [R4+UR5+0x3500], R68 ;  /* 0x0035004404007988 */ /* 0x0001e80008000405 */
[----:B------:R1:W-:Y:S04]  /*42a70*/  STS.U16 [R4+UR5+0x3900], R90 ;  /* 0x0039005a04007988 */ /* 0x0003e80008000405 */
[----:B------:R0:W-:Y:S04]  /*42a80*/  STS.U16 [R4+UR5+0x3d00], R69 ;  /* 0x003d004504007988 */ /* 0x0001e80008000405 */
[----:B------:R0:W-:Y:S04]  /*42a90*/  STS.U16 [R4+UR5+0x4100], R91 ;  /* 0x0041005b04007988 */ /* 0x0001e80008000405 */
[----:B------:R1:W-:Y:S04]  /*42aa0*/  STS.U16 [R4+UR5+0x4500], R70 ;  /* 0x0045004604007988 */ /* 0x0003e80008000405 */
[----:B------:R4:W-:Y:S04]  /*42ab0*/  STS.U16 [R4+UR5+0x4900], R92 ;  /* 0x0049005c04007988 */ /* 0x0009e80008000405 */
[----:B0-----:R-:W2:Y:S04]  /*42ac0*/  LDL.LU R68, [R1+0x1810] ;  /* 0x0018100001447983 */ /* 0x001ea80000300800 */
[----:B-1----:R-:W2:Y:S04]  /*42ad0*/  LDL.LU R90, [R1+0x180c] ;  /* 0x00180c00015a7983 */ /* 0x002ea80000300800 */
[----:B------:R-:W2:Y:S04]  /*42ae0*/  LDL.LU R69, [R1+0x1808] ;  /* 0x0018080001457983 */ /* 0x000ea80000300800 */
[----:B------:R-:W2:Y:S04]  /*42af0*/  LDL.LU R91, [R1+0x1804] ;  /* 0x00180400015b7983 */ /* 0x000ea80000300800 */
[----:B------:R-:W2:Y:S04]  /*42b00*/  LDL.LU R70, [R1+0x1800] ;  /* 0x0018000001467983 */ /* 0x000ea80000300800 */
[----:B----4-:R-:W4:Y:S04]  /*42b10*/  LDL.LU R92, [R1+0x17fc] ;  /* 0x0017fc00015c7983 */ /* 0x010f280000300800 */
        /* <DEDUP_REMOVED lines=11> */
[----:B------:R-:W2:Y:S04]  /*42bd0*/  LDL.LU R75, [R1+0x17e4] ;  /* 0x0017e400014b7983 */ /* 0x000ea80000300800 */
        /* <DEDUP_REMOVED lines=14> */
[----:B------:R1:W-:Y:S04]  /*42cc0*/  STS.U16 [R4+UR5+0x10d00], R16 ;  /* 0x010d001004007988 */ /* 0x0003e80008000405 */
[----:B0-----:R-:W3:Y:S04]  /*42cd0*/  LDL.LU R10, [R1+0x440] ;  /* 0x00044000010a7983 */ /* 0x001ee80000300800 */
[----:B-1----:R-:W3:Y:S04]  /*42ce0*/  LDL.LU R11, [R1+0x42c] ;  /* 0x00042c00010b7983 */ /* 0x002ee80000300800 */
[----:B------:R-:W3:Y:S04]  /*42cf0*/  LDL.LU R12, [R1+0x414] ;  /* 0x00041400010c7983 */ /* 0x000ee80000300800 */
[----:B------:R-:W3:Y:S04]  /*42d00*/  LDL.LU R6, [R1+0x3fc] ;  /* 0x0003fc0001067983 */ /* 0x000ee80000300800 */
[----:B------:R-:W3:Y:S04]  /*42d10*/  LDL.LU R13, [R1+0x3e4] ;  /* 0x0003e400010d7983 */ /* 0x000ee80000300800 */
[----:B------:R0:W-:Y:S04]  /*42d20*/  STS.U16 [R4+UR5+0x11100], R14 ;  /* 0x0111000e04007988 */ /* 0x0001e80008000405 */
[----:B------:R-:W3:Y:S04]  /*42d30*/  LDL.LU R15, [R1+0x3cc] ;  /* 0x0003cc00010f7983 */ /* 0x000ee80000300800 */
[----:B------:R-:W3:Y:S04]  /*42d40*/  LDL.LU R16, [R1+0x3b4] ;  /* 0x0003b40001107983 */ /* 0x000ee80000300800 */
[----:B0-----:R-:W3:Y:S04]  /*42d50*/  LDL.LU R14, [R1+0x39c] ;  /* 0x00039c00010e7983 */ /* 0x001ee80000300800 */
        /* <DEDUP_REMOVED lines=9> */
[----:B------:R-:W2:Y:S04]  /*42df0*/  LDL R76, [R1+0x1690] ;  /* 0x00169000014c7983 */ /* 0x000ea80000100800 */
[----:B------:R-:W2:Y:S04]  /*42e00*/  LDL R75, [R1+0x1694] ;  /* 0x00169400014b7983 */ /* 0x000ea80000100800 */
[----:B------:R-:W2:Y:S02]  /*42e10*/  LDL.LU R4, [R1+0x17d0] ;  /* 0x0017d00001047983 */ /* 0x000ea40000300800 */
[----:B--2---:R-:W-:-:S05]  /*42e20*/  LOP3.LUT R74, R4, 0x20, RZ, 0x3c, !PT ;  /* 0x00000020044a7812 */ /* 0x004fca00078e3cff */
        /* <DEDUP_REMOVED lines=19> */
[----:B------:R0:W-:Y:S02]  /*42f60*/  STS.U16 [R74+UR5+0x17900], R24 ;  /* 0x017900184a007988 */ /* 0x0001e40008000405 */
[----:B0-----:R-:W-:-:S05]  /*42f70*/  LOP3.LUT R24, R4, 0x30, RZ, 0x3c, !PT ;  /* 0x0000003004187812 */ /* 0x001fca00078e3cff */
[----:B------:R-:W-:Y:S04]  /*42f80*/  STL [R1+0x1698], R24 ;  /* 0x0016981801007387 */ /* 0x000fe80000100800 */
[----:B------:R-:W2:Y:S04]  /*42f90*/  LDL.LU R42, [R1+0x384] ;  /* 0x00038400012a7983 */ /* 0x000ea80000300800 */
        /* <DEDUP_REMOVED lines=17> */
[----:B------:R1:W-:Y:S04]  /*430b0*/  STS.U16 [R24+UR5+0x180], R75 ;  /* 0x0001804b18007988 */ /* 0x0003e80008000405 */
[----:B------:R0:W-:Y:S04]  /*430c0*/  STS.U16 [R24+UR5+0x580], R76 ;  /* 0x0005804c18007988 */ /* 0x0001e80008000405 */
[----:B------:R0:W-:Y:S04]  /*430d0*/  STS.U16 [R24+UR5+0x980], R77 ;  /* 0x0009804d18007988 */ /* 0x0001e80008000405 */
[----:B------:R1:W-:Y:S04]  /*430e0*/  STS.U16 [R24+UR5+0xd80], R78 ;  /* 0x000d804e18007988 */ /* 0x0003e80008000405 */
[----:B------:R1:W-:Y:S04]  /*430f0*/  STS.U16 [R24+UR5+0x1180], R79 ;  /* 0x0011804f18007988 */ /* 0x0003e80008000405 */
[----:B0-----:R-:W4:Y:S04]  /*43100*/  LDL.LU R74, [R1+0x1ec] ;  /* 0x0001ec00014a7983 */ /* 0x001f280000300800 */
[----:B-1----:R-:W4:Y:S04]  /*43110*/  LDL.LU R75, [R1+0x1d4] ;  /* 0x0001d400014b7983 */ /* 0x002f280000300800 */
        /* <DEDUP_REMOVED lines=18> */
[----:B0-----:R-:W4:Y:S04]  /*43240*/  LDL.LU R16, [R1+0x4] ;  /* 0x0000040001107983 */ /* 0x001f280000300800 */
[----:B-1----:R-:W4:Y:S04]  /*43250*/  LDL.LU R14, [R1] ;  /* 0x00000000010e7983 */ /* 0x002f280000300800 */
[----:B--2---:R-:W-:Y:S04]  /*43260*/  STS.U16 [R24+UR5+0x3580], R42 ;  /* 0x0035802a18007988 */ /* 0x004fe80008000405 */
[----:B---3--:R-:W-:Y:S04]  /*43270*/  STS.U16 [R24+UR5+0x3980], R47 ;  /* 0x0039802f18007988 */ /* 0x008fe80008000405 */
[----:B----4-:R-:W-:Y:S04]  /*43280*/  STS.U16 [R24+UR5+0x3d80], R49 ;  /* 0x003d803118007988 */ /* 0x010fe80008000405 */
        /* <DEDUP_REMOVED lines=9> */
[----:B------:R0:W-:Y:S04]  /*43320*/  STS.U16 [R24+UR5+0x6580], R69 ;  /* 0x0065804518007988 */ /* 0x0001e80008000405 */
[----:B------:R1:W-:Y:S04]  /*43330*/  STS.U16 [R24+UR5+0x6980], R70 ;  /* 0x0069804618007988 */ /* 0x0003e80008000405 */
[----:B------:R2:W-:Y:S04]  /*43340*/  STS.U16 [R24+UR5+0x6d80], R71 ;  /* 0x006d804718007988 */ /* 0x0005e80008000405 */
[----:B------:R3:W-:Y:S04]  /*43350*/  STS.U16 [R24+UR5+0x7180], R72 ;  /* 0x0071804818007988 */ /* 0x0007e80008000405 */
[----:B------:R4:W-:Y:S04]  /*43360*/  STS.U16 [R24+UR5+0x7580], R73 ;  /* 0x0075804918007988 */ /* 0x0009e80008000405 */
[----:B0-----:R-:W4:Y:S04]  /*43370*/  LDL.LU R69, [R1+0x17b8] ;  /* 0x0017b80001457983 */ /* 0x001f280000300800 */
[----:B-1----:R-:W4:Y:S04]  /*43380*/  LDL R70, [R1+0x168c] ;  /* 0x00168c0001467983 */ /* 0x002f280000100800 */
[----:B--2---:R-:W2:Y:S04]  /*43390*/  LDL.LU R71, [R1+0x478] ;  /* 0x0004780001477983 */ /* 0x004ea80000300800 */
[----:B---3--:R-:W3:Y:S04]  /*433a0*/  LDL.LU R72, [R1+0x464] ;  /* 0x0004640001487983 */ /* 0x008ee80000300800 */
[----:B------:R0:W-:Y:S04]  /*433b0*/  STS.U16 [R24+UR5+0x7980], R74 ;  /* 0x0079804a18007988 */ /* 0x0001e80008000405 */
[----:B------:R1:W-:Y:S04]  /*433c0*/  STS.U16 [R24+UR5+0x7d80], R75 ;  /* 0x007d804b18007988 */ /* 0x0003e80008000405 */
[----:B------:R0:W-:Y:S04]  /*433d0*/  STS.U16 [R24+UR5+0x10180], R76 ;  /* 0x0101804c18007988 */ /* 0x0001e80008000405 */
[----:B----4-:R-:W4:Y:S04]  /*433e0*/  LDL.LU R73, [R1+0x450] ;  /* 0x0004500001497983 */ /* 0x010f280000300800 */
[----:B------:R0:W-:Y:S04]  /*433f0*/  STS.U16 [R24+UR5+0x10580], R77 ;  /* 0x0105804d18007988 */ /* 0x0001e80008000405 */
[----:B------:R1:W-:Y:S04]  /*43400*/  STS.U16 [R24+UR5+0x10980], R78 ;  /* 0x0109804e18007988 */ /* 0x0003e80008000405 */
[----:B------:R1:W-:Y:S04]  /*43410*/  STS.U16 [R24+UR5+0x10d80], R79 ;  /* 0x010d804f18007988 */ /* 0x0003e80008000405 */
[----:B0-----:R-:W4:Y:S04]  /*43420*/  LDL.LU R74, [R1+0x43c] ;  /* 0x00043c00014a7983 */ /* 0x001f280000300800 */
[----:B-1----:R-:W4:Y:S04]  /*43430*/  LDL.LU R75, [R1+0x428] ;  /* 0x00042800014b7983 */ /* 0x002f280000300800 */
[----:B------:R-:W4:Y:S04]  /*43440*/  LDL.LU R76, [R1+0x410] ;  /* 0x00041000014c7983 */ /* 0x000f280000300800 */
[----:B------:R-:W4:Y:S04]  /*43450*/  LDL.LU R77, [R1+0x3f8] ;  /* 0x0003f800014d7983 */ /* 0x000f280000300800 */
[----:B------:R0:W-:Y:S04]  /*43460*/  STS.U16 [R24+UR5+0x11180], R10 ;  /* 0x0111800a18007988 */ /* 0x0001e80008000405 */
[----:B------:R-:W-:Y:S04]  /*43470*/  STS.U16 [R24+UR5+0x11580], R11 ;  /* 0x0115800b18007988 */ /* 0x000fe80008000405 */
[----:B------:R-:W-:Y:S04]  /*43480*/  STS.U16 [R24+UR5+0x11980], R12 ;  /* 0x0119800c18007988 */ /* 0x000fe80008000405 */
[----:B------:R-:W4:Y:S04]  /*43490*/  LDL.LU R78, [R1+0x3e0] ;  /* 0x0003e000014e7983 */ /* 0x000f280000300800 */
[----:B------:R-:W4:Y:S04]  /*434a0*/  LDL.LU R79, [R1+0x3c8] ;  /* 0x0003c800014f7983 */ /* 0x000f280000300800 */
[----:B------:R-:W-:Y:S04]  /*434b0*/  STS.U16 [R24+UR5+0x11d80], R6 ;  /* 0x011d800618007988 */ /* 0x000fe80008000405 */
[----:B------:R-:W-:Y:S04]  /*434c0*/  STS.U16 [R24+UR5+0x12180], R13 ;  /* 0x0121800d18007988 */ /* 0x000fe80008000405 */
[----:B------:R-:W-:Y:S04]  /*434d0*/  STS.U16 [R24+UR5+0x12580], R15 ;  /* 0x0125800f18007988 */ /* 0x000fe80008000405 */
[----:B0-----:R-:W4:Y:S04]  /*434e0*/  LDL.LU R10, [R1+0x3b0] ;  /* 0x0003b000010a7983 */ /* 0x001f280000300800 */
[----:B------:R-:W-:Y:S04]  /*434f0*/  STS.U16 [R24+UR5+0x12980], R16 ;  /* 0x0129801018007988 */ /* 0x000fe80008000405 */
[----:B------:R0:W-:Y:S04]  /*43500*/  STS.U16 [R24+UR5+0x12d80], R14 ;  /* 0x012d800e18007988 */ /* 0x0001e80008000405 */
[----:B0-----:R-:W4:Y:S04]  /*43510*/  LDL.LU R14, [R1+0x398] ;  /* 0x00039800010e7983 */ /* 0x001f280000300800 */
        /* <DEDUP_REMOVED lines=15> */
[----:B------:R-:W-:Y:S01]  /*43610*/  STS.U16 [R24+UR5+0x16d80], R41 ;  /* 0x016d802918007988 */ /* 0x000fe20008000405 */
[----:B------:R-:W-:-:S03]  /*43620*/  LOP3.LUT R20, R4, 0x40, RZ, 0x3c, !PT ;  /* 0x0000004004147812 */ /* 0x000fc600078e3cff */
[----:B------:R-:W-:Y:S04]  /*43630*/  STS.U16 [R24+UR5+0x17180], R35 ;  /* 0x0171802318007988 */ /* 0x000fe80008000405 */
[----:B------:R-:W-:Y:S04]  /*43640*/  STS.U16 [R24+UR5+0x17580], R29 ;  /* 0x0175801d18007988 */ /* 0x000fe80008000405 */
[----:B------:R-:W-:Y:S04]  /*43650*/  STS.U16 [R24+UR5+0x17980], R23 ;  /* 0x0179801718007988 */ /* 0x000fe80008000405 */
[----:B------:R-:W-:Y:S04]  /*43660*/  STS.U16 [R24+UR5+0x17d80], R19 ;  /* 0x017d801318007988 */ /* 0x000fe80008000405 */
[----:B------:R-:W4:Y:S04]  /*43670*/  LDL.LU R11, [R1+0x380] ;  /* 0x00038000010b7983 */ /* 0x000f280000300800 */
[----:B------:R-:W4:Y:S04]  /*43680*/  LDL.LU R12, [R1+0x368] ;  /* 0x00036800010c7983 */ /* 0x000f280000300800 */
[----:B------:R-:W4:Y:S04]  /*43690*/  LDL.LU R6, [R1+0x350] ;  /* 0x0003500001067983 */ /* 0x000f280000300800 */
[----:B------:R-:W4:Y:S04]  /*436a0*/  LDL.LU R13, [R1+0x338] ;  /* 0x00033800010d7983 */ /* 0x000f280000300800 */
[----:B------:R-:W4:Y:S04]  /*436b0*/  LDL.LU R15, [R1+0x320] ;  /* 0x00032000010f7983 */ /* 0x000f280000300800 */
[----:B------:R-:W4:Y:S04]  /*436c0*/  LDL.LU R16, [R1+0x308] ;  /* 0x0003080001107983 */ /* 0x000f280000300800 */
[----:B------:R-:W-:Y:S04]  /*436d0*/  STS.U16 [R20+UR5+0x200], R69 ;  /* 0x0002004514007988 */ /* 0x000fe80008000405 */
[----:B------:R-:W-:Y:S04]  /*436e0*/  STS.U16 [R20+UR5+0x600], R70 ;  /* 0x0006004614007988 */ /* 0x000fe80008000405 */
        /* <DEDUP_REMOVED lines=11> */
[----:B0-----:R-:W2:Y:S04]  /*437a0*/  LDL.LU R14, [R1+0x2f0] ;  /* 0x0002f000010e7983 */ /* 0x001ea80000300800 */
[----:B------:R-:W3:Y:S04]  /*437b0*/  LDL.LU R47, [R1+0x2d8] ;  /* 0x0002d800012f7983 */ /* 0x000ee80000300800 */
[----:B------:R-:W4:Y:S04]  /*437c0*/  LDL.LU R49, [R1+0x2c0] ;  /* 0x0002c00001317983 */ /* 0x000f280000300800 */
        /* <DEDUP_REMOVED lines=26> */
[----:B0-----:R-:W4:Y:S04]  /*43970*/  LDL.LU R11, [R1+0x4c] ;  /* 0x00004c00010b7983 */ /* 0x001f280000300800 */
[----:B-1----:R-:W4:Y:S04]  /*43980*/  LDL.LU R12, [R1+0x48] ;  /* 0x00004800010c7983 */ /* 0x002f280000300800 */
[----:B------:R-:W4:Y:S04]  /*43990*/  LDL.LU R6, [R1+0x44] ;  /* 0x0000440001067983 */ /* 0x000f280000300800 */
[----:B------:R0:W-:Y:S04]  /*439a0*/  STS.U16 [R20+UR5+0x4a00], R16 ;  /* 0x004a001014007988 */ /* 0x0001e80008000405 */
[----:B------:R-:W4:Y:S04]  /*439b0*/  LDL.LU R13, [R1+0x40] ;  /* 0x00004000010d7983 */ /* 0x000f280000300800 */
[----:B------:R-:W4:Y:S04]  /*439c0*/  LDL.LU R15, [R1+0x3c] ;  /* 0x00003c00010f7983 */ /* 0x000f280000300800 */
[----:B0-----:R-:W4:Y:S04]  /*439d0*/  LDL.LU R16, [R1+0x38] ;  /* 0x0000380001107983 */ /* 0x001f280000300800 */
[----:B--2---:R0:W-:Y:S04]  /*439e0*/  STS.U16 [R20+UR5+0x4e00], R14 ;  /* 0x004e000e14007988 */ /* 0x0041e80008000405 */
[----:B0-----:R-:W2:Y:S04]  /*439f0*/  LDL.LU R14, [R1+0x34] ;  /* 0x00003400010e7983 */ /* 0x001ea80000300800 */
[----:B---3--:R-:W-:Y:S04]  /*43a00*/  STS.U16 [R20+UR5+0x5200], R47 ;  /* 0x0052002f14007988 */ /* 0x008fe80008000405 */
[----:B----4-:R-:W-:Y:S04]  /*43a10*/  STS.U16 [R20+UR5+0x5600], R49 ;  /* 0x0056003114007988 */ /* 0x010fe80008000405 */
[----:B------:R-:W-:Y:S04]  /*43a20*/  STS.U16 [R20+UR5+0x5a00], R50 ;  /* 0x005a003214007988 */ /* 0x000fe80008000405 */
[----:B------:R-:W-:Y:S04]  /*43a30*/  STS.U16 [R20+UR5+0x5e00], R51 ;  /* 0x005e003314007988 */ /* 0x000fe80008000405 */
[----:B------:R0:W-:Y:S04]  /*43a40*/  STS.U16 [R20+UR5+0x6200], R52 ;  /* 0x0062003414007988 */ /* 0x0001e80008000405 */
[----:B------:R1:W-:Y:S04]  /*43a50*/  STS.U16 [R20+UR5+0x6600], R53 ;  /* 0x0066003514007988 */ /* 0x0003e80008000405 */
[----:B------:R3:W-:Y:S04]  /*43a60*/  STS.U16 [R20+UR5+0x6a00], R54 ;  /* 0x006a003614007988 */ /* 0x0007e80008000405 */
[----:B------:R4:W-:Y:S04]  /*43a70*/  STS.U16 [R20+UR5+0x6e00], R65 ;  /* 0x006e004114007988 */ /* 0x0009e80008000405 */
[----:B------:R0:W-:Y:S04]  /*43a80*/  STS.U16 [R20+UR5+0x7200], R66 ;  /* 0x0072004214007988 */ /* 0x0001e80008000405 */
[----:B------:R1:W-:Y:S04]  /*43a90*/  STS.U16 [R20+UR5+0x7600], R67 ;  /* 0x0076004314007988 */ /* 0x0003e80008000405 */
[----:B------:R3:W-:Y:S04]  /*43aa0*/  STS.U16 [R20+UR5+0x7a00], R68 ;  /* 0x007a004414007988 */ /* 0x0007e80008000405 */
[----:B0-----:R-:W2:Y:S04]  /*43ab0*/  LDL.LU R52, [R1+0x17b4] ;  /* 0x0017b40001347983 */ /* 0x001ea80000300800 */
[----:B-1----:R-:W2:Y:S04]  /*43ac0*/  LDL R53, [R1+0x1688] ;  /* 0x0016880001357983 */ /* 0x002ea80000100800 */
[----:B---3--:R-:W3:Y:S04]  /*43ad0*/  LDL.LU R54, [R1+0x474] ;  /* 0x0004740001367983 */ /* 0x008ee80000300800 */
[----:B----4-:R-:W4:Y:S04]  /*43ae0*/  LDL.LU R65, [R1+0x460] ;  /* 0x0004600001417983 */ /* 0x010f280000300800 */
[----:B------:R-:W3:Y:S04]  /*43af0*/  LDL.LU R66, [R1+0x44c] ;  /* 0x00044c0001427983 */ /* 0x000ee80000300800 */
[----:B------:R0:W-:Y:S04]  /*43b00*/  STS.U16 [R20+UR5+0x7e00], R69 ;  /* 0x007e004514007988 */ /* 0x0001e80008000405 */
[----:B------:R-:W3:Y:S04]  /*43b10*/  LDL.LU R67, [R1+0x438] ;  /* 0x0004380001437983 */ /* 0x000ee80000300800 */
[----:B------:R1:W-:Y:S04]  /*43b20*/  STS.U16 [R20+UR5+0x10200], R70 ;  /* 0x0102004614007988 */ /* 0x0003e80008000405 */
[----:B------:R-:W3:Y:S04]  /*43b30*/  LDL.LU R68, [R1+0x424] ;  /* 0x0004240001447983 */ /* 0x000ee80000300800 */
[----:B------:R0:W-:Y:S04]  /*43b40*/  STS.U16 [R20+UR5+0x10600], R71 ;  /* 0x0106004714007988 */ /* 0x0001e80008000405 */
[----:B------:R0:W-:Y:S04]  /*43b50*/  STS.U16 [R20+UR5+0x10a00], R72 ;  /* 0x010a004814007988 */ /* 0x0001e80008000405 */
[----:B------:R1:W-:Y:S04]  /*43b60*/  STS.U16 [R20+UR5+0x10e00], R73 ;  /* 0x010e004914007988 */ /* 0x0003e80008000405 */
[----:B------:R1:W-:Y:S04]  /*43b70*/  STS.U16 [R20+UR5+0x11200], R74 ;  /* 0x0112004a14007988 */ /* 0x0003e80008000405 */
[----:B0-----:R-:W4:Y:S04]  /*43b80*/  LDL.LU R69, [R1+0x40c] ;  /* 0x00040c0001457983 */ /* 0x001f280000300800 */
[----:B-1----:R-:W4:Y:S04]  /*43b90*/  LDL.LU R70, [R1+0x3f4] ;  /* 0x0003f40001467983 */ /* 0x002f280000300800 */
[----:B------:R0:W-:Y:S04]  /*43ba0*/  STS.U16 [R20+UR5+0x11600], R75 ;  /* 0x0116004b14007988 */ /* 0x0001e80008000405 */
        /* <DEDUP_REMOVED lines=8> */
[----:B0-----:R-:W4:Y:S04]  /*43c30*/  LDL.LU R75, [R1+0x37c] ;  /* 0x00037c00014b7983 */ /* 0x001f280000300800 */
[----:B------:R0:W-:Y:S04]  /*43c40*/  STS.U16 [R20+UR5+0x12a00], R10 ;  /* 0x012a000a14007988 */ /* 0x0001e80008000405 */
[----:B-1----:R-:W4:Y:S04]  /*43c50*/  LDL.LU R76, [R1+0x364] ;  /* 0x00036400014c7983 */ /* 0x002f280000300800 */
[----:B------:R-:W4:Y:S04]  /*43c60*/  LDL.LU R77, [R1+0x34c] ;  /* 0x00034c00014d7983 */ /* 0x000f280000300800 */
[----:B------:R-:W4:Y:S04]  /*43c70*/  LDL.LU R78, [R1+0x334] ;  /* 0x00033400014e7983 */ /* 0x000f280000300800 */
[----:B------:R1:W-:Y:S04]  /*43c80*/  STS.U16 [R20+UR5+0x12e00], R11 ;  /* 0x012e000b14007988 */ /* 0x0003e80008000405 */
[----:B------:R-:W4:Y:S04]  /*43c90*/  LDL.LU R79, [R1+0x31c] ;  /* 0x00031c00014f7983 */ /* 0x000f280000300800 */
[----:B------:R-:W-:Y:S04]  /*43ca0*/  STS.U16 [R20+UR5+0x13200], R18 ;  /* 0x0132001214007988 */ /* 0x000fe80008000405 */
[----:B0-----:R-:W4:Y:S04]  /*43cb0*/  LDL.LU R10, [R1+0x304] ;  /* 0x00030400010a7983 */ /* 0x001f280000300800 */
[----:B------:R0:W-:Y:S04]  /*43cc0*/  STS.U16 [R20+UR5+0x13600], R12 ;  /* 0x0136000c14007988 */ /* 0x0001e80008000405 */
[----:B------:R0:W-:Y:S04]  /*43cd0*/  STS.U16 [R20+UR5+0x13a00], R6 ;  /* 0x013a000614007988 */ /* 0x0001e80008000405 */
[----:B------:R0:W-:Y:S04]  /*43ce0*/  STS.U16 [R20+UR5+0x13e00], R13 ;  /* 0x013e000d14007988 */ /* 0x0001e80008000405 */
[----:B------:R0:W-:Y:S04]  /*43cf0*/  STS.U16 [R20+UR5+0x14200], R15 ;  /* 0x0142000f14007988 */ /* 0x0001e80008000405 */
[----:B-1----:R-:W4:Y:S04]  /*43d00*/  LDL.LU R11, [R1+0x2ec] ;  /* 0x0002ec00010b7983 */ /* 0x002f280000300800 */
[----:B------:R1:W-:Y:S04]  /*43d10*/  STS.U16 [R20+UR5+0x14600], R16 ;  /* 0x0146001014007988 */ /* 0x0003e80008000405 */
[----:B0-----:R-:W4:Y:S04]  /*43d20*/  LDL.LU R12, [R1+0x2d4] ;  /* 0x0002d400010c7983 */ /* 0x001f280000300800 */
[----:B------:R-:W4:Y:S04]  /*43d30*/  LDL.LU R6, [R1+0x2bc] ;  /* 0x0002bc0001067983 */ /* 0x000f280000300800 */
[----:B------:R-:W4:Y:S04]  /*43d40*/  LDL.LU R13, [R1+0x2a4] ;  /* 0x0002a400010d7983 */ /* 0x000f280000300800 */
[----:B------:R-:W4:Y:S04]  /*43d50*/  LDL.LU R15, [R1+0x28c] ;  /* 0x00028c00010f7983 */ /* 0x000f280000300800 */
[----:B-1----:R-:W4:Y:S04]  /*43d60*/  LDL.LU R16, [R1+0x274] ;  /* 0x0002740001107983 */ /* 0x002f280000300800 */
[----:B--2---:R0:W-:Y:S04]  /*43d70*/  STS.U16 [R20+UR5+0x14a00], R14 ;  /* 0x014a000e14007988 */ /* 0x0041e80008000405 */
[----:B0-----:R-:W2:Y:S04]  /*43d80*/  LDL.LU R14, [R1+0x25c] ;  /* 0x00025c00010e7983 */ /* 0x001ea80000300800 */
        /* <DEDUP_REMOVED lines=11> */
[----:B------:R-:W2:Y:S04]  /*43e40*/  LDL.LU R42, [R1+0x244] ;  /* 0x00024400012a7983 */ /* 0x000ea80000300800 */
[----:B------:R-:W-:Y:S04]  /*43e50*/  STS.U16 [R20+UR5+0x17600], R28 ;  /* 0x0176001c14007988 */ /* 0x000fe80008000405 */
[----:B------:R-:W2:Y:S04]  /*43e60*/  LDL.LU R47, [R1+0x22c] ;  /* 0x00022c00012f7983 */ /* 0x000ea80000300800 */
[----:B------:R-:W-:Y:S04]  /*43e70*/  STS.U16 [R20+UR5+0x17a00], R22 ;  /* 0x017a001614007988 */ /* 0x000fe80008000405 */
[----:B------:R-:W2:Y:S04]  /*43e80*/  LDL.LU R49, [R1+0x214] ;  /* 0x0002140001317983 */ /* 0x000ea80000300800 */
[----:B------:R-:W-:Y:S04]  /*43e90*/  STS.U16 [R20+UR5+0x17e00], R17 ;  /* 0x017e001114007988 */ /* 0x000fe80008000405 */
[----:B------:R-:W2:Y:S04]  /*43ea0*/  LDL.LU R50, [R1+0x1fc] ;  /* 0x0001fc0001327983 */ /* 0x000ea80000300800 */
[----:B------:R0:W-:Y:S04]  /*43eb0*/  STS.U16 [R18+UR5+0x280], R52 ;  /* 0x0002803412007988 */ /* 0x0001e80008000405 */
[----:B------:R-:W2:Y:S04]  /*43ec0*/  LDL.LU R51, [R1+0x1e4] ;  /* 0x0001e40001337983 */ /* 0x000ea80000300800 */
[----:B------:R1:W-:Y:S04]  /*43ed0*/  STS.U16 [R18+UR5+0x680], R53 ;  /* 0x0006803512007988 */ /* 0x0003e80008000405 */
[----:B---3--:R3:W-:Y:S04]  /*43ee0*/  STS.U16 [R18+UR5+0xa80], R54 ;  /* 0x000a803612007988 */ /* 0x0087e80008000405 */
[----:B----4-:R4:W-:Y:S04]  /*43ef0*/  STS.U16 [R18+UR5+0xe80], R65 ;  /* 0x000e804112007988 */ /* 0x0109e80008000405 */
[----:B------:R1:W-:Y:S04]  /*43f00*/  STS.U16 [R18+UR5+0x1280], R66 ;  /* 0x0012804212007988 */ /* 0x0003e80008000405 */
[----:B------:R3:W-:Y:S04]  /*43f10*/  STS.U16 [R18+UR5+0x1680], R67 ;  /* 0x0016804312007988 */ /* 0x0007e80008000405 */
[----:B0-----:R-:W2:Y:S04]  /*43f20*/  LDL.LU R52, [R1+0x1cc] ;  /* 0x0001cc0001347983 */ /* 0x001ea80000300800 */
[----:B-1----:R-:W2:Y:S04]  /*43f30*/  LDL.LU R53, [R1+0x1b4] ;  /* 0x0001b40001357983 */ /* 0x002ea80000300800 */
[----:B---3--:R-:W3:Y:S04]  /*43f40*/  LDL.LU R54, [R1+0x19c] ;  /* 0x00019c0001367983 */ /* 0x008ee80000300800 */
[----:B----4-:R-:W4:Y:S04]  /*43f50*/  LDL.LU R65, [R1+0x184] ;  /* 0x0001840001417983 */ /* 0x010f280000300800 */
        /* <DEDUP_REMOVED lines=39> */
[----:B0-----:R-:W4:Y:S04]  /*441d0*/  LDL.LU R16, [R1+0x20] ;  /* 0x0000200001107983 */ /* 0x001f280000300800 */
        /* <DEDUP_REMOVED lines=60> */
[----:B------:R-:W-:Y:S01]  /*445a0*/  STS.U16 [R18+UR5+0x16e80], R39 ;  /* 0x016e802712007988 */ /* 0x000fe20008000405 */
[----:B------:R-:W-:-:S03]  /*445b0*/  LOP3.LUT R17, R4, 0x60, RZ, 0x3c, !PT ;  /* 0x0000006004117812 */ /* 0x000fc600078e3cff */
[----:B------:R-:W2:Y:S04]  /*445c0*/  LDL.LU R42, [R1+0x258] ;  /* 0x00025800012a7983 */ /* 0x000ea80000300800 */
        /* <DEDUP_REMOVED lines=8> */
[----:B------:R-:W2:Y:S04]  /*44650*/  LDL.LU R52, [R1+0x1e0] ;  /* 0x0001e00001347983 */ /* 0x000ea80000300800 */
[----:B------:R0:W-:Y:S04]  /*44660*/  STS.U16 [R17+UR5+0x300], R53 ;  /* 0x0003003511007988 */ /* 0x0001e80008000405 */
[----:B------:R1:W-:Y:S04]  /*44670*/  STS.U16 [R17+UR5+0x700], R54 ;  /* 0x0007003611007988 */ /* 0x0003e80008000405 */
[----:B---3--:R3:W-:Y:S04]  /*44680*/  STS.U16 [R17+UR5+0xb00], R65 ;  /* 0x000b004111007988 */ /* 0x0087e80008000405 */
[----:B----4-:R4:W-:Y:S04]  /*44690*/  STS.U16 [R17+UR5+0xf00], R66 ;  /* 0x000f004211007988 */ /* 0x0109e80008000405 */
        /* <DEDUP_REMOVED lines=76> */
[----:B--2---:R-:W-:Y:S04]  /*44b60*/  STS.U16 [R17+UR5+0x15f00], R14 ;  /* 0x015f000e11007988 */ /* 0x004fe80008000405 */
[----:B------:R0:W-:Y:S04]  /*44b70*/  STS.U16 [R17+UR5+0x16300], R2 ;  /* 0x0163000211007988 */ /* 0x0001e80008000405 */
[----:B0-----:R-:W2:Y:S04]  /*44b80*/  LDL.LU R2, [R1+0x17cc] ;  /* 0x0017cc0001027983 */ /* 0x001ea80000300800 */
        /* <DEDUP_REMOVED lines=24> */
[----:B------:R-:W-:Y:S04]  /*44d10*/  STS.U16 [R17+UR5+0x16700], R58 ;  /* 0x0167003a11007988 */ /* 0x000fe80008000405 */
[----:B------:R-:W-:Y:S04]  /*44d20*/  STS.U16 [R17+UR5+0x16b00], R44 ;  /* 0x016b002c11007988 */ /* 0x000fe80008000405 */
[----:B------:R-:W2:Y:S04]  /*44d30*/  LDL.LU R36, [R1+0x26c] ;  /* 0x00026c0001247983 */ /* 0x000ea80000300800 */
        /* <DEDUP_REMOVED lines=12> */
[----:B---3--:R0:W-:Y:S04]  /*44e00*/  STS.U16 [R6+UR5+0x380], R53 ;  /* 0x0003803506007988 */ /* 0x0081e80008000405 */
[----:B----4-:R1:W-:Y:S04]  /*44e10*/  STS.U16 [R6+UR5+0x780], R54 ;  /* 0x0007803606007988 */ /* 0x0103e80008000405 */
[----:B--2---:R2:W-:Y:S04]  /*44e20*/  STS.U16 [R6+UR5+0xb80], R65 ;  /* 0x000b804106007988 */ /* 0x0045e80008000405 */
[----:B------:R3:W-:Y:S04]  /*44e30*/  STS.U16 [R6+UR5+0xf80], R66 ;  /* 0x000f804206007988 */ /* 0x0007e80008000405 */
[----:B------:R4:W-:Y:S04]  /*44e40*/  STS.U16 [R6+UR5+0x1380], R67 ;  /* 0x0013804306007988 */ /* 0x0009e80008000405 */
[----:B------:R2:W-:Y:S04]  /*44e50*/  STS.U16 [R6+UR5+0x1780], R68 ;  /* 0x0017804406007988 */ /* 0x0005e80008000405 */
[----:B0-----:R-:W2:Y:S04]  /*44e60*/  LDL.LU R53, [R1+0x1c4] ;  /* 0x0001c40001357983 */ /* 0x001ea80000300800 */
[----:B-1----:R-:W2:Y:S04]  /*44e70*/  LDL.LU R54, [R1+0x1ac] ;  /* 0x0001ac0001367983 */ /* 0x002ea80000300800 */
[----:B--2---:R-:W2:Y:S04]  /*44e80*/  LDL.LU R65, [R1+0x194] ;  /* 0x0001940001417983 */ /* 0x004ea80000300800 */
        /* <DEDUP_REMOVED lines=38> */
[----:B------:R-:W4:Y:S04]  /*450f0*/  LDL.LU R14, [R1+0xc0] ;  /* 0x0000c000010e7983 */ /* 0x000f280000300800 */
        /* <DEDUP_REMOVED lines=32> */
[----:B------:R2:W-:Y:S01]  /*45300*/  STS.U16 [R6+UR5+0x16380], R0 ;  /* 0x0163800006007988 */ /* 0x0005e20008000405 */
[----:B0-----:R-:W0:Y:S03]  /*45310*/  LDC R14, c[0x0][0x3a0] ;  /* 0x0000e800ff0e7b82 */ /* 0x001e260000000800 */
[----:B-1----:R1:W5:Y:S04]  /*45320*/  LDL.LU R2, [R1+0x17c8] ;  /* 0x0017c80001027983 */ /* 0x0023680000300800 */
[----:B--2---:R-:W2:Y:S04]  /*45330*/  LDL.LU R0, [R1+0x17c4] ;  /* 0x0017c40001007983 */ /* 0x004ea80000300800 */
[----:B------:R-:W-:Y:S04]  /*45340*/  STS.U16 [R6+UR5+0x16780], R55 ;  /* 0x0167803706007988 */ /* 0x000fe80008000405 */
[----:B------:R-:W-:Y:S04]  /*45350*/  STS.U16 [R6+UR5+0x16b80], R43 ;  /* 0x016b802b06007988 */ /* 0x000fe80008000405 */
[----:B------:R-:W-:Y:S04]  /*45360*/  STS.U16 [R6+UR5+0x16f80], R37 ;  /* 0x016f802506007988 */ /* 0x000fe80008000405 */
[----:B------:R-:W-:Y:S04]  /*45370*/  STS.U16 [R6+UR5+0x17380], R31 ;  /* 0x0173801f06007988 */ /* 0x000fe80008000405 */
[----:B------:R-:W-:Y:S04]  /*45380*/  STS.U16 [R6+UR5+0x17780], R25 ;  /* 0x0177801906007988 */ /* 0x000fe80008000405 */
[----:B------:R-:W-:Y:S01]  /*45390*/  STS.U16 [R6+UR5+0x17b80], R7 ;  /* 0x017b800706007988 */ /* 0x000fe20008000405 */
[----:B0-----:R-:W-:-:S05]  /*453a0*/  VIADD R14, R14, 0x7f ;  /* 0x0000007f0e0e7836 */ /* 0x001fca0000000000 */
[----:B------:R-:W-:-:S04]  /*453b0*/  SHF.R.S32.HI R5, RZ, 0x1f, R14 ;  /* 0x0000001fff057819 */ /* 0x000fc8000001140e */
[----:B------:R-:W-:-:S04]  /*453c0*/  LEA.HI R5, R5, R14, RZ, 0x7 ;  /* 0x0000000e05057211 */ /* 0x000fc800078f38ff */
[----:B------:R-:W-:-:S04]  /*453d0*/  SHF.R.S32.HI R5, RZ, 0x7, R5 ;  /* 0x00000007ff057819 */ /* 0x000fc80000011405 */
[----:B------:R-:W-:-:S05]  /*453e0*/  VIMNMX R5, PT, PT, R5, 0x1, !PT ;  /* 0x0000000105057848 */ /* 0x000fca0007fe0100 */
[----:B------:R-:W-:Y:S01]  /*453f0*/  VIADD R5, R5, 0xffffffff ;  /* 0xffffffff05057836 */ /* 0x000fe20000000000 */
[----:B------:R-:W-:Y:S02]  /*45400*/  USHF.L.U32 UR7, UR9, 0x7, URZ ;  /* 0x0000000709077899 */ /* 0x000fe400080006ff */
[----:B------:R-:W-:Y:S02]  /*45410*/  UIADD3 UR9, UPT, UPT, UR5, 0x44000, URZ ;  /* 0x0004400005097890 */ /* 0x000fe4000fffe0ff */
[----:B------:R-:W-:Y:S01]  /*45420*/  UIADD3 UR10, UPT, UPT, UR5, 0x20000, URZ ;  /* 0x00020000050a7890 */ /* 0x000fe2000fffe0ff */
[----:B------:R-:W-:Y:S01]  /*45430*/  STL [R1+0x16a4], R5 ;  /* 0x0016a40501007387 */ /* 0x000fe20000100800 */
[----:B------:R-:W-:Y:S02]  /*45440*/  USHF.R.U32.HI UR9, URZ, 0x4, UR9 ;  /* 0x00000004ff097899 */ /* 0x000fe40008011609 */
[----:B------:R-:W-:Y:S01]  /*45450*/  USHF.R.U32.HI UR10, URZ, 0x4, UR10 ;  /* 0x00000004ff0a7899 */ /* 0x000fe2000801160a */
[----:B------:R-:W-:Y:S01]  /*45460*/  ISETP.LT.OR P2, PT, R14, 0x80, P0 ;  /* 0x000000800e00780c */ /* 0x000fe20000741670 */
[----:B------:R-:W-:-:S02]  /*45470*/  USGXT.U32 UR9, UR9, 0xe ;  /* 0x0000000e0909789a */ /* 0x000fc40008000000 */
[----:B------:R-:W-:Y:S01]  /*45480*/  USGXT.U32 UR10, UR10, 0xe ;  /* 0x0000000e0a0a789a */ /* 0x000fe20008000000 */
[----:B------:R-:W-:Y:S01]  /*45490*/  UMOV UR13, URZ ;  /* 0x000000ff000d7c82 */ /* 0x000fe20008000000 */
[----:B------:R-:W-:Y:S02]  /*454a0*/  UIADD3 UR11, UP1, UPT, UR9, 0x80, URZ ;  /* 0x00000080090b7890 */ /* 0x000fe4000ff3e0ff */
[----:B------:R-:W-:Y:S01]  /*454b0*/  UIADD3 UR12, UP2, UPT, UR10, 0x2, URZ ;  /* 0x000000020a0c7890 */ /* 0x000fe2000ff5e0ff */
[----:B------:R-:W-:Y:S01]  /*454c0*/  UMOV UR14, URZ ;  /* 0x000000ff000e7c82 */ /* 0x000fe20008000000 */
[----:B------:R-:W-:Y:S02]  /*454d0*/  USHF.L.U32 UR8, UR8, 0x7, URZ ;  /* 0x0000000708087899 */ /* 0x000fe400080006ff */
[----:B------:R-:W-:Y:S02]  /*454e0*/  UIADD3.X UR13, UPT, UPT, UR13, 0x40004040, URZ, UP1, !UPT ;  /* 0x400040400d0d7890 */ /* 0x000fe40008ffe4ff */
[----:B------:R-:W-:Y:S01]  /*454f0*/  UIADD3.X UR14, UPT, UPT, UR14, 0x40004040, URZ, UP2, !UPT ;  /* 0x400040400e0e7890 */ /* 0x000fe200097fe4ff */
[----:B------:R-:W-:Y:S01]  /*45500*/  ISETP.NE.U32.AND P3, PT, R5, RZ, PT ;  /* 0x000000ff0500720c */ /* 0x000fe20003f65070 */
[----:B--2---:R0:W-:Y:S01]  /*45510*/  STS.U16 [R6+UR5+0x17f80], R0 ;  /* 0x017f800006007988 */ /* 0x0041e20008000405 */
[----:B------:R2:W-:Y:S06]  /*45520*/  MEMBAR.ALL.CTA ;  /* 0x0000000000007992 */ /* 0x0005ec0000008000 */
[----:B--2---:R-:W2:Y:S01]  /*45530*/  FENCE.VIEW.ASYNC.S ;  /* 0x00000000000073c6 */ /* 0x004ea20000000000 */
[----:B0-----:R-:W0:Y:S02]  /*45540*/  S2R R0, SR_TID.X ;  /* 0x0000000000007919 */ /* 0x001e240000002100 */
[----:B0-----:R-:W-:Y:S01]  /*45550*/  LOP3.LUT R0, R0, 0x7f, RZ, 0xc0, !PT ;  /* 0x0000007f00007812 */ /* 0x001fe200078ec0ff */
[----:B--2---:R-:W-:Y:S06]  /*45560*/  BAR.SYNC.DEFER_BLOCKING 0x0 ;  /* 0x0000000000007b1d */ /* 0x004fec0000010000 */
[----:B-1----:R-:W-:Y:S05]  /*45570*/  @P2 BRA `(.L_x_6) ;  /* 0x0000000400782947 */ /* 0x002fea0003800000 */
[----:B------:R-:W-:Y:S02]  /*45580*/  UIADD3 UR42, UPT, UPT, UR5, 0x40000, URZ ;  /* 0x00040000052a7890 */ /* 0x000fe4000fffe0ff */
[----:B------:R-:W-:Y:S02]  /*45590*/  USHF.R.U32.HI UR44, URZ, 0x4, UR5 ;  /* 0x00000004ff2c7899 */ /* 0x000fe40008011605 */
[----:B------:R-:W-:Y:S02]  /*455a0*/  USHF.R.U32.HI UR46, URZ, 0x4, UR42 ;  /* 0x00000004ff2e7899 */ /* 0x000fe4000801162a */
[----:B------:R-:W-:Y:S02]  /*455b0*/  USGXT.U32 UR42, UR44, 0xe ;  /* 0x0000000e2c2a789a */ /* 0x000fe40008000000 */
[----:B------:R-:W-:Y:S02]  /*455c0*/  USGXT.U32 UR46, UR46, 0xe ;  /* 0x0000000e2e2e789a */ /* 0x000fe40008000000 */
[----:B------:R-:W-:-:S02]  /*455d0*/  UIADD3 UR48, UP2, UPT, UR42, 0x2, URZ ;  /* 0x000000022a307890 */ /* 0x000fc4000ff5e0ff */
[----:B------:R-:W-:Y:S01]  /*455e0*/  UIADD3 UR52, UP1, UPT, UR46, 0x80, URZ ;  /* 0x000000802e347890 */ /* 0x000fe2000ff3e0ff */
[----:B------:R-:W-:Y:S01]  /*455f0*/  UMOV UR43, URZ ;  /* 0x000000ff002b7c82 */ /* 0x000fe20008000000 */
[----:B------:R-:W-:Y:S02]  /*45600*/  UMOV UR47, URZ ;  /* 0x000000ff002f7c82 */ /* 0x000fe40008000000 */
[----:B------:R-:W-:Y:S02]  /*45610*/  UIADD3.X UR53, UPT, UPT, UR43, 0x40004040, URZ, UP1, !UPT ;  /* 0x400040402b357890 */ /* 0x000fe40008ffe4ff */
[----:B------:R-:W-:Y:S02]  /*45620*/  UIADD3.X UR49, UPT, UPT, UR47, 0x40004040, URZ, UP2, !UPT ;  /* 0x400040402f317890 */ /* 0x000fe400097fe4ff */
[----:B------:R-:W-:Y:S02]  /*45630*/  UIADD3.64 UR62, UPT, UPT, UR52, 0x80, URZ ;  /* 0x00000080343e7897 */ /* 0x000fe4000fffe0ff */
[----:B------:R-:W-:-:S02]  /*45640*/  UIADD3.64 UR58, UPT, UPT, UR48, 0x2, URZ ;  /* 0x00000002303a7897 */ /* 0x000fc4000fffe0ff */
[----:B------:R-:W-:Y:S02]  /*45650*/  UIADD3.64 UR60, UPT, UPT, UR48, 0x4, URZ ;  /* 0x00000004303c7897 */ /* 0x000fe4000fffe0ff */
[----:B------:R-:W-:Y:S01]  /*45660*/  UIADD3.64 UR66, UPT, UPT, UR52, 0x100, URZ ;  /* 0x0000010034427897 */ /* 0x000fe2000fffe0ff */
[----:B------:R-:W-:Y:S01]  /*45670*/  UMOV UR20, 0x0 ;  /* 0x0000000000147882 */ /* 0x000fe20000000000 */
[----:B------:R-:W-:Y:S01]  /*45680*/  UMOV UR21, 0x4408010 ;  /* 0x0440801000157882 */ /* 0x000fe20000000000 */
[----:B------:R-:W-:Y:S01]  /*45690*/  UMOV UR43, 0x40004040 ;  /* 0x40004040002b7882 */ /* 0x000fe20000000000 */
[----:B------:R-:W-:Y:S01]  /*456a0*/  UMOV UR47, 0x40004040 ;  /* 0x40004040002f7882 */ /* 0x000fe20000000000 */
[----:B------:R-:W-:Y:S01]  /*456b0*/  UMOV UR32, 0x0 ;  /* 0x0000000000207882 */ /* 0x000fe20000000000 */
[----:B------:R-:W-:Y:S01]  /*456c0*/  UMOV UR33, 0x4408010 ;  /* 0x0440801000217882 */ /* 0x000fe20000000000 */
[----:B------:R0:W-:Y:S01]  /*456d0*/  UTCHMMA gdesc[UR46], gdesc[UR42], tmem[UR4], tmem[UR20], idesc[UR21], !UPT ;  /* 0x00ff142a2e0075ea */ /* 0x0001e2000f800004 */
[----:B------:R-:W-:Y:S01]  /*456e0*/  UMOV UR22, 0x0 ;  /* 0x0000000000167882 */ /* 0x000fe20000000000 */
[----:B------:R-:W-:Y:S01]  /*456f0*/  UMOV UR23, 0x4408010 ;  /* 0x0440801000177882 */ /* 0x000fe20000000000 */
[----:B------:R-:W-:-:S02]  /*45700*/  UIADD3.64 UR64, UPT, UPT, UR48, 0x7fe, URZ ;  /* 0x000007fe30407897 */ /* 0x000fc4000fffe0ff */
[----:B------:R1:W-:Y:S01]  /*45710*/  UTCHMMA gdesc[UR52], gdesc[UR48], tmem[UR4], tmem[UR32], idesc[UR33], UPT ;  /* 0x00ff2030340075ea */ /* 0x0003e2000b800004 */
[----:B------:R-:W-:Y:S01]  /*45720*/  UMOV UR18, 0x0 ;  /* 0x0000000000127882 */ /* 0x000fe20000000000 */
[----:B------:R-:W-:Y:S01]  /*45730*/  UMOV UR19, 0x4408010 ;  /* 0x0440801000137882 */ /* 0x000fe20000000000 */
[----:B------:R-:W-:Y:S01]  /*45740*/  UIADD3.64 UR68, UPT, UPT, UR48, 0x800, URZ ;  /* 0x0000080030447897 */ /* 0x000fe2000fffe0ff */
[----:B------:R2:W-:Y:S01]  /*45750*/  UTCHMMA gdesc[UR62], gdesc[UR58], tmem[UR4], tmem[UR22], idesc[UR23], UPT ;  /* 0x00ff163a3e0075ea */ /* 0x0005e2000b800004 */
[----:B------:R3:W-:Y:S01]  /*45760*/  UTCHMMA gdesc[UR66], gdesc[UR60], tmem[UR4], tmem[UR18], idesc[UR19], UPT ;  /* 0x00ff123c420075ea */ /* 0x0007e2000b800004 */
[----:B0-----:R-:W-:Y:S02]  /*45770*/  UIADD3.64 UR20, UPT, UPT, UR52, 0x180, URZ ;  /* 0x0000018034147897 */ /* 0x001fe4000fffe0ff */
[----:B------:R-:W-:Y:S02]  /*45780*/  UIADD3.64 UR42, UPT, UPT, UR52, 0x200, URZ ;  /* 0x00000200342a7897 */ /* 0x000fe4000fffe0ff */
[----:B-1----:R-:W-:Y:S01]  /*45790*/  UIADD3.64 UR32, UPT, UPT, UR48, 0x802, URZ ;  /* 0x0000080230207897 */ /* 0x002fe2000fffe0ff */
[----:B------:R-:W-:Y:S01]  /*457a0*/  UMOV UR26, 0x0 ;  /* 0x00000000001a7882 */ /* 0x000fe20000000000 */
[----:B------:R-:W-:Y:S01]  /*457b0*/  UMOV UR27, 0x4408010 ;  /* 0x04408010001b7882 */ /* 0x000fe20000000000 */
[----:B--2---:R-:W-:-:S02]  /*457c0*/  UIADD3.64 UR58, UPT, UPT, UR52, 0x280, URZ ;  /* 0x00000280343a7897 */ /* 0x004fc4000fffe0ff */
[----:B------:R0:W-:Y:S01]  /*457d0*/  UTCHMMA gdesc[UR20], gdesc[UR64], tmem[UR4], tmem[UR26], idesc[UR27], UPT ;  /* 0x00ff1a40140075ea */ /* 0x0001e2000b800004 */
[----:B------:R-:W-:Y:S02]  /*457e0*/  UIADD3.64 UR22, UPT, UPT, UR48, 0x804, URZ ;  /* 0x0000080430167897 */ /* 0x000fe4000fffe0ff */
[----:B---3--:R-:W-:Y:S01]  /*457f0*/  UIADD3.64 UR60, UPT, UPT, UR52, 0x300, URZ ;  /* 0x00000300343c7897 */ /* 0x008fe2000fffe0ff */
[----:B------:R-:W-:Y:S01]  /*45800*/  UMOV UR24, 0x0 ;  /* 0x0000000000187882 */ /* 0x000fe20000000000 */
[----:B------:R-:W-:Y:S01]  /*45810*/  UMOV UR25, 0x4408010 ;  /* 0x0440801000197882 */ /* 0x000fe20000000000 */
[----:B------:R-:W-:Y:S02]  /*45820*/  UIADD3 UR15, UPT, UPT, UR4, 0x100000, URZ ;  /* 0x00100000040f7890 */ /* 0x000fe4000fffe0ff */
[----:B------:R1:W-:Y:S01]  /*45830*/  UTCHMMA gdesc[UR42], gdesc[UR68], tmem[UR4], tmem[UR24], idesc[UR25], UPT ;  /* 0x00ff18442a0075ea */ /* 0x0003e2000b800004 */
[----:B------:R-:W-:Y:S01]  /*45840*/  UIADD3.64 UR18, UPT, UPT, UR48, 0xffe, URZ ;  /* 0x00000ffe30127897 */ /* 0x000fe2000fffe0ff */
[----:B------:R-:W-:Y:S01]  /*45850*/  UMOV UR30, 0x0 ;  /* 0x00000000001e7882 */ /* 0x000fe20000000000 */
[----:B------:R-:W-:Y:S01]  /*45860*/  UMOV UR31, 0x4408010 ;  /* 0x04408010001f7882 */ /* 0x000fe20000000000 */
[----:B------:R-:W-:-:S02]  /*45870*/  UIADD3 UR70, UPT, UPT, UR4, 0x100000, URZ ;  /* 0x0010000004467890 */ /* 0x000fc4000fffe0ff */
[----:B------:R2:W-:Y:S01]  /*45880*/  UTCHMMA gdesc[UR58], gdesc[UR32], tmem[UR4], tmem[UR30], idesc[UR31], UPT ;  /* 0x00ff1e203a0075ea */ /* 0x0005e2000b800004 */
[----:B0-----:R-:W-:Y:S02]  /*45890*/  UIADD3.64 UR26, UPT, UPT, UR48, 0x1000, URZ ;  /* 0x00001000301a7897 */ /* 0x001fe4000fffe0ff */
[----:B------:R-:W-:Y:S02]  /*458a0*/  UIADD3 UR71, UPT, UPT, UR4, 0x100000, URZ ;  /* 0x0010000004477890 */ /* 0x000fe4000fffe0ff */
[----:B------:R-:W-:Y:S01]  /*458b0*/  UIADD3.64 UR64, UPT, UPT, UR48, 0x1002, URZ ;  /* 0x0000100230407897 */ /* 0x000fe2000fffe0ff */
[----:B------:R-:W-:Y:S01]  /*458c0*/  UMOV UR28, 0x0 ;  /* 0x00000000001c7882 */ /* 0x000fe20000000000 */
[----:B------:R-:W-:Y:S01]  /*458d0*/  UMOV UR29, 0x4408010 ;  /* 0x04408010001d7882 */ /* 0x000fe20000000000 */
[----:B------:R-:W-:Y:S02]  /*458e0*/  UIADD3 UR72, UPT, UPT, UR4, 0x100000, URZ ;  /* 0x0010000004487890 */ /* 0x000fe4000fffe0ff */
[----:B------:R0:W-:Y:S01]  /*458f0*/  UTCHMMA gdesc[UR60], gdesc[UR22], tmem[UR4], tmem[UR28], idesc[UR29], UPT ;  /* 0x00ff1c163c0075ea */ /* 0x0001e2000b800004 */
[----:B-1----:R-:W-:-:S02]  /*45900*/  UIADD3.64 UR24, UPT, UPT, UR48, 0x1004, URZ ;  /* 0x0000100430187897 */ /* 0x002fc4000fffe0ff */
[----:B------:R-:W-:Y:S02]  /*45910*/  UIADD3 UR73, UPT, UPT, UR4, 0x100000, URZ ;  /* 0x0010000004497890 */ /* 0x000fe4000fffe0ff */
[----:B--2---:R-:W-:Y:S02]  /*45920*/  UIADD3.64 UR32, UPT, UPT, UR48, 0x17fe, URZ ;  /* 0x000017fe30207897 */ /* 0x004fe4000fffe0ff */
[----:B------:R-:W-:Y:S02]  /*45930*/  UIADD3 UR74, UPT, UPT, UR4, 0x100000, URZ ;  /* 0x00100000044a7890 */ /* 0x000fe4000fffe0ff */
[----:B------:R-:W-:Y:S02]  /*45940*/  UIADD3.64 UR30, UPT, UPT, UR48, 0x1800, URZ ;  /* 0x00001800301e7897 */ /* 0x000fe4000fffe0ff */
[----:B------:R-:W-:Y:S02]  /*45950*/  UIADD3 UR75, UPT, UPT, UR4, 0x100000, URZ ;  /* 0x00100000044b7890 */ /* 0x000fe4000fffe0ff */
[----:B0-----:R-:W-:Y:S01]  /*45960*/  UIADD3.64 UR22, UPT, UPT, UR48, 0x1802, URZ ;  /* 0x0000180230167897 */ /* 0x001fe2000fffe0ff */
[----:B------:R-:W-:Y:S01]  /*45970*/  UMOV UR34, 0x0 ;  /* 0x0000000000227882 */ /* 0x000fe20000000000 */
[----:B------:R-:W-:Y:S01]  /*45980*/  UMOV UR35, 0x4408010 ;  /* 0x0440801000237882 */ /* 0x000fe20000000000 */
[----:B------:R-:W-:Y:S01]  /*45990*/  UIADD3 UR76, UPT, UPT, UR4, 0x100000, URZ ;  /* 0x00100000044c7890 */ /* 0x000fe2000fffe0ff */
[----:B------:R0:W-:Y:S01]  /*459a0*/  UTCHMMA gdesc[UR46], gdesc[UR18], tmem[UR15], tmem[UR34], idesc[UR35], !UPT ;  /* 0x00ff22122e0075ea */ /* 0x0001e2000f80000f */
[----:B------:R-:W-:Y:S01]  /*459b0*/  UIADD3.64 UR48, UPT, UPT, UR48, 0x1804, URZ ;  /* 0x0000180430307897 */ /* 0x000fe2000fffe0ff */
[----:B------:R-:W-:Y:S01]  /*459c0*/  UMOV UR36, 0x0 ;  /* 0x0000000000247882 */ /* 0x000fe20000000000 */
[----:B------:R-:W-:Y:S01]  /*459d0*/  UMOV UR37, 0x4408010 ;  /* 0x0440801000257882 */ /* 0x000fe20000000000 */
[----:B------:R-:W-:Y:S01]  /*459e0*/  UMOV UR38, 0x0 ;  /* 0x0000000000267882 */ /* 0x000fe20000000000 */
[----:B------:R-:W-:Y:S01]  /*459f0*/  UMOV UR39, 0x4408010 ;  /* 0x0440801000277882 */ /* 0x000fe20000000000 */
[----:B------:R-:W-:Y:S01]  /*45a00*/  UMOV UR40, 0x0 ;  /* 0x0000000000287882 */ /* 0x000fe20000000000 */
[----:B------:R-:W-:Y:S01]  /*45a10*/  UMOV UR41, 0x4408010 ;  /* 0x0440801000297882 */ /* 0x000fe20000000000 */
[----:B------:R0:W-:Y:S01]  /*45a20*/  UTCHMMA gdesc[UR52], gdesc[UR26], tmem[UR70], tmem[UR36], idesc[UR37], UPT ;  /* 0x00ff241a340075ea */ /* 0x0001e2000b800046 */
        /* <DEDUP_REMOVED lines=8> */
[----:B------:R-:W-:Y:S01]  /*45ab0*/  UMOV UR28, UR77 ;  /* 0x0000004d001c7c82 */ /* 0x000fe20008000000 */
[----:B------:R-:W-:Y:S01]  /*45ac0*/  UMOV UR29, URZ ;  /* 0x000000ff001d7c82 */ /* 0x000fe20008000000 */
[----:B------:R0:W-:Y:S01]  /*45ad0*/  UTCHMMA gdesc[UR20], gdesc[UR32], tmem[UR73], tmem[UR44], idesc[UR45], UPT ;  /* 0x00ff2c20140075ea */ /* 0x0001e2000b800049 */
[----:B------:R-:W-:Y:S01]  /*45ae0*/  UMOV UR56, 0x0 ;  /* 0x0000000000387882 */ /* 0x000fe20000000000 */
[----:B------:R-:W-:Y:S01]  /*45af0*/  UMOV UR57, 0x4408010 ;  /* 0x0440801000397882 */ /* 0x000fe20000000000 */
[----:B------:R0:W-:Y:S01]  /*45b00*/  UTCHMMA gdesc[UR42], gdesc[UR30], tmem[UR74], tmem[UR50], idesc[UR51], UPT ;  /* 0x00ff321e2a0075ea */ /* 0x0001e2000b80004a */
[----:B------:R-:W-:Y:S01]  /*45b10*/  UMOV UR28, UR28 ;  /* 0x0000001c001c7c82 */ /* 0x000fe20008000000 */
[----:B------:R0:W-:Y:S01]  /*45b20*/  UTCHMMA gdesc[UR58], gdesc[UR22], tmem[UR75], tmem[UR54], idesc[UR55], UPT ;  /* 0x00ff36163a0075ea */ /* 0x0001e2000b80004b */
[----:B------:R0:W-:Y:S01]  /*45b30*/  UTCHMMA gdesc[UR60], gdesc[UR48], tmem[UR76], tmem[UR56], idesc[UR57], UPT ;  /* 0x00ff38303c0075ea */ /* 0x0001e2000b80004c */
[----:B------:R0:W-:Y:S01]  /*45b40*/  UTCBAR [UR28], URZ ;  /* 0x000000ff1c0073e9 */ /* 0x0001e200080000ff */
[----:B------:R-:W-:Y:S01]  /*45b50*/  NOP ;  /* 0x0000000000007918 */ /* 0x000fe20000000000 */
.L_x_6:
[----:B0-----:R-:W-:Y:S01]  /*45b60*/  UMOV UR15, URZ ;  /* 0x000000ff000f7c82 */ /* 0x001fe20008000000 */
[----:B------:R-:W-:Y:S01]  /*45b70*/  UMOV UR62, URZ ;  /* 0x000000ff003e7c82 */ /* 0x000fe20008000000 */
[----:B------:R-:W-:Y:S01]  /*45b80*/  UMOV UR18, UR11 ;  /* 0x0000000b00127c82 */ /* 0x000fe20008000000 */
[----:B------:R-:W-:Y:S01]  /*45b90*/  UMOV UR19, UR13 ;  /* 0x0000000d00137c82 */ /* 0x000fe20008000000 */
[----:B------:R-:W-:Y:S01]  /*45ba0*/  UMOV UR20, UR12 ;  /* 0x0000000c00147c82 */ /* 0x000fe20008000000 */
[----:B------:R-:W-:Y:S01]  /*45bb0*/  UMOV UR21, UR14 ;  /* 0x0000000e00157c82 */ /* 0x000fe20008000000 */
[----:B------:R-:W-:Y:S05]  /*45bc0*/  @!P3 BRA `(.L_x_7) ;  /* 0x0000026000f4b947 */ /* 0x000fea0003800000 */
[----:B------:R-:W-:Y:S02]  /*45bd0*/  USHF.R.S32.HI UR70, URZ, 0x1f, UR8 ;  /* 0x0000001fff467899 */ /* 0x000fe40008011408 */
[----:B------:R-:W-:Y:S02]  /*45be0*/  USHF.R.S32.HI UR14, URZ, 0x1f, UR7 ;  /* 0x0000001fff0e7899 */ /* 0x000fe40008011407 */
[----:B------:R-:W-:Y:S02]  /*45bf0*/  USHF.L.U32 UR13, UR8, 0x1, URZ ;  /* 0x00000001080d7899 */ /* 0x000fe400080006ff */
[----:B------:R-:W-:Y:S02]  /*45c00*/  USHF.L.U64.HI UR70, UR8, 0x1, UR70 ;  /* 0x0000000108467899 */ /* 0x000fe40008010246 */
[----:B------:R-:W-:Y:S02]  /*45c10*/  USHF.L.U32 UR12, UR7, 0x1, URZ ;  /* 0x00000001070c7899 */ /* 0x000fe400080006ff */
[----:B------:R-:W-:Y:S01]  /*45c20*/  USHF.L.U64.HI UR14, UR7, 0x1, UR14 ;  /* 0x00000001070e7899 */ /* 0x000fe2000801020e */
[----:B------:R-:W-:Y:S01]  /*45c30*/  UMOV UR8, UR9 ;  /* 0x0000000900087c82 */ /* 0x000fe20008000000 */
[----:B------:R-:W-:-:S02]  /*45c40*/  UIADD3.64 UR22, UPT, UPT, UR18, 0x80, URZ ;  /* 0x0000008012167897 */ /* 0x000fc4000fffe0ff */
[----:B------:R-:W-:Y:S02]  /*45c50*/  UIADD3.64 UR24, UPT, UPT, UR20, 0x2, URZ ;  /* 0x0000000214187897 */ /* 0x000fe4000fffe0ff */
[----:B------:R-:W-:Y:S02]  /*45c60*/  UIADD3.64 UR26, UPT, UPT, UR18, 0x100, URZ ;  /* 0x00000100121a7897 */ /* 0x000fe4000fffe0ff */
[----:B------:R-:W-:Y:S02]  /*45c70*/  UIADD3.64 UR28, UPT, UPT, UR20, 0x4, URZ ;  /* 0x00000004141c7897 */ /* 0x000fe4000fffe0ff */
[----:B------:R-:W-:Y:S02]  /*45c80*/  UIADD3.64 UR30, UPT, UPT, UR18, 0x180, URZ ;  /* 0x00000180121e7897 */ /* 0x000fe4000fffe0ff */
[----:B------:R-:W-:Y:S02]  /*45c90*/  UIADD3.64 UR32, UPT, UPT, UR20, 0x7fe, URZ ;  /* 0x000007fe14207897 */ /* 0x000fe4000fffe0ff */
        /* <DEDUP_REMOVED lines=12> */
[----:B------:R-:W-:Y:S01]  /*45d60*/  UIADD3.64 UR58, UPT, UPT, UR20, 0x1802, URZ ;  /* 0x00001802143a7897 */ /* 0x000fe2000fffe0ff */
[----:B------:R-:W0:Y:S01]  /*45d70*/  LDCU UR11, c[0x0][0x3a0] ;  /* 0x00007400ff0b77ac */ /* 0x000e220008000800 */
[----:B------:R-:W-:Y:S01]  /*45d80*/  UIADD3.64 UR60, UPT, UPT, UR20, 0x1804, URZ ;  /* 0x00001804143c7897 */ /* 0x000fe2000fffe0ff */
[----:B------:R-:W-:Y:S01]  /*45d90*/  UMOV UR71, 0x1 ;  /* 0x0000000100477882 */ /* 0x000fe20000000000 */
[----:B------:R-:W-:Y:S01]  /*45da0*/  UMOV UR7, URZ ;  /* 0x000000ff00077c82 */ /* 0x000fe20008000000 */
[----:B------:R-:W-:-:S09]  /*45db0*/  UMOV UR9, 0x40004040 ;  /* 0x4000404000097882 */ /* 0x000fd20000000000 */
.L_x_10:
[----:B------:R-:W2:Y:S04]  /*45dc0*/  LDL.LU R6, [R1+0x119c] ;  /* 0x00119c0001067983 */ /* 0x000ea80000300800 */
[----:B------:R-:W3:Y:S04]  /*45dd0*/  LDL.LU R13, [R1+0x5e8] ;  /* 0x0005e800010d7983 */ /* 0x000ee80000300800 */
[----:B------:R-:W4:Y:S04]  /*45de0*/  LDL.LU R12, [R1+0x5f8] ;  /* 0x0005f800010c7983 */ /* 0x000f280000300800 */
[----:B------:R-:W3:Y:S04]  /*45df0*/  LDL.LU R9, [R1+0x1194] ;  /* 0x0011940001097983 */ /* 0x000ee80000300800 */
[----:B------:R-:W3:Y:S04]  /*45e00*/  LDL.LU R10, [R1+0x1198] ;  /* 0x00119800010a7983 */ /* 0x000ee80000300800 */
[----:B------:R-:W4:Y:S01]  /*45e10*/  LDL.LU R8, [R1+0x118c] ;  /* 0x00118c0001087983 */ /* 0x000f220000300800 */
[----:B------:R-:W-:-:S02]  /*45e20*/  UIADD3 UR15, UPT, UPT, UR15, 0x1, URZ ;  /* 0x000000010f0f7890 */ /* 0x000fc4000fffe0ff */
[----:B------:R-:W-:Y:S01]  /*45e30*/  USHF.L.U32 UR62, UR62, 0x1f, URZ ;  /* 0x0000001f3e3e7899 */ /* 0x000fe200080006ff */
[----:B------:R-:W1:Y:S01]  /*45e40*/  S2R R11, SR_TID.X ;  /* 0x00000000000b7919 */ /* 0x000e620000002100 */
[----:B0-----:R-:W-:Y:S01]  /*45e50*/  UIMAD UR63, UR15, -0x80, UR11 ;  /* 0xffffff800f3f78a4 */ /* 0x001fe2000f8e020b */
[----:B-1----:R-:W-:-:S04]  /*45e60*/  SHF.R.U32.HI R5, RZ, 0x6, R11 ;  /* 0x00000006ff057819 */ /* 0x002fc8000001160b */
[----:B------:R-:W-:Y:S02]  /*45e70*/  SGXT.U32 R5, R5, 0x1 ;  /* 0x000000010505781a */ /* 0x000fe40000000000 */
[----:B--2---:R-:W-:-:S05]  /*45e80*/  IADD3 R6, P4, PT, R6, UR12, RZ ;  /* 0x0000000c06067c10 */ /* 0x004fca000ff9e0ff */
[----:B------:R0:W-:Y:S04]  /*45e90*/  STL [R1+0x119c], R6 ;  /* 0x00119c0601007387 */ /* 0x0001e80000100800 */
[----:B0-----:R-:W2:Y:S01]  /*45ea0*/  LDL.LU R6, [R1+0x5e4] ;  /* 0x0005e40001067983 */ /* 0x001ea20000300800 */
[----:B---3--:R-:W-:Y:S02]  /*45eb0*/  IADD3 R9, P5, PT, R9, UR12, RZ ;  /* 0x0000000c09097c10 */ /* 0x008fe4000ffbe0ff */
[----:B------:R-:W-:Y:S02]  /*45ec0*/  IADD3 R13, P3, PT, R13, UR12, RZ ;  /* 0x0000000c0d0d7c10 */ /* 0x000fe4000ff7e0ff */
[----:B----4-:R-:W-:Y:S01]  /*45ed0*/  IADD3 R12, P6, PT, R12, UR12, RZ ;  /* 0x0000000c0c0c7c10 */ /* 0x010fe2000ffde0ff */
[----:B------:R0:W-:Y:S01]  /*45ee0*/  STL [R1+0x1194], R9 ;  /* 0x0011940901007387 */ /* 0x0001e20000100800 */
[----:B------:R-:W-:-:S02]  /*45ef0*/  IADD3.X R10, PT, PT, R10, UR14, RZ, P4, !PT ;  /* 0x0000000e0a0a7c10 */ /* 0x000fc4000a7fe4ff */
[----:B------:R-:W-:Y:S01]  /*45f00*/  ISETP.GE.AND P2, PT, R5, UR63, PT ;  /* 0x0000003f05007c0c */ /* 0x000fe2000bf46270 */
[----:B------:R1:W-:Y:S01]  /*45f10*/  STL [R1+0x5e8], R13 ;  /* 0x0005e80d01007387 */ /* 0x0003e20000100800 */
[----:B------:R-:W-:-:S03]  /*45f20*/  IADD3 R8, P4, PT, R8, UR12, RZ ;  /* 0x0000000c08087c10 */ /* 0x000fc6000ff9e0ff */
[----:B0-----:R-:W3:Y:S04]  /*45f30*/  LDL.LU R9, [R1+0x1184] ;  /* 0x0011840001097983 */ /* 0x001ee80000300800 */
[----:B------:R-:W-:Y:S04]  /*45f40*/  STL [R1+0x5f8], R12 ;  /* 0x0005f80c01007387 */ /* 0x000fe80000100800 */
[----:B------:R-:W4:Y:S04]  /*45f50*/  LDL.LU R5, [R1+0x5f4] ;  /* 0x0005f40001057983 */ /* 0x000f280000300800 */
[----:B------:R-:W4:Y:S04]  /*45f60*/  LDL.LU R34, [R1+0x15b0] ;  /* 0x0015b00001227983 */ /* 0x000f280000300800 */
[----:B------:R-:W4:Y:S04]  /*45f70*/  LDL.LU R33, [R1+0x1190] ;  /* 0x0011900001217983 */ /* 0x000f280000300800 */
[----:B------:R-:W-:Y:S04]  /*45f80*/  STL [R1+0x1198], R10 ;  /* 0x0011980a01007387 */ /* 0x000fe80000100800 */
        /* <DEDUP_REMOVED lines=20> */
[----:B-1----:R-:W4:Y:S04]  /*460d0*/  LDL.LU R13, [R1+0x1160] ;  /* 0x00116000010d7983 */ /* 0x002f280000300800 */
[----:B0-----:R-:W4:Y:S04]  /*460e0*/  LDL.LU R8, [R1+0x1154] ;  /* 0x0011540001087983 */ /* 0x001f280000300800 */
[----:B------:R-:W4:Y:S04]  /*460f0*/  LDL.LU R12, [R1+0x159c] ;  /* 0x00159c00010c7983 */ /* 0x000f280000300800 */
[----:B------:R-:W4:Y:S01]  /*46100*/  LDL.LU R10, [R1+0x114c] ;  /* 0x00114c00010a7983 */ /* 0x000f220000300800 */
[----:B--2---:R-:W-:-:S05]  /*46110*/  IADD3.X R6, PT, PT, R6, UR14, RZ, P3, !PT ;  /* 0x0000000e06067c10 */ /* 0x004fca0009ffe4ff */
[----:B------:R0:W-:Y:S04]  /*46120*/  STL [R1+0x5e4], R6 ;  /* 0x0005e40601007387 */ /* 0x0001e80000100800 */
[----:B0-----:R-:W2:Y:S01]  /*46130*/  LDL.LU R6, [R1+0x1594] ;  /* 0x0015940001067983 */ /* 0x001ea20000300800 */
[----:B---3--:R-:W-:-:S05]  /*46140*/  IADD3 R9, P3, PT, R9, UR12, RZ ;  /* 0x0000000c09097c10 */ /* 0x008fca000ff7e0ff */
[----:B------:R0:W-:Y:S01]  /*46150*/  STL [R1+0x1184], R9 ;  /* 0x0011840901007387 */ /* 0x0001e20000100800 */
[----:B----4-:R-:W-:Y:S02]  /*46160*/  IADD3.X R5, PT, PT, R5, UR14, RZ, P6, !PT ;  /* 0x0000000e05057c10 */ /* 0x010fe4000b7fe4ff */
[----:B------:R-:W-:Y:S01]  /*46170*/  IADD3 R34, P6, PT, R34, UR12, RZ ;  /* 0x0000000c22227c10 */ /* 0x000fe2000ffde0ff */
[----:B0-----:R-:W3:Y:S01]  /*46180*/  LDL.LU R9, [R1+0x1144] ;  /* 0x0011440001097983 */ /* 0x001ee20000300800 */
[----:B------:R-:W-:-:S03]  /*46190*/  IADD3.X R33, PT, PT, R33, UR14, RZ, P5, !PT ;  /* 0x0000000e21217c10 */ /* 0x000fc6000affe4ff */
[----:B------:R0:W-:Y:S01]  /*461a0*/  STL [R1+0x5f4], R5 ;  /* 0x0005f40501007387 */ /* 0x0001e20000100800 */
[----:B------:R-:W-:-:S03]  /*461b0*/  IADD3 R32, P5, PT, R32, UR12, RZ ;  /* 0x0000000c20207c10 */ /* 0x000fc6000ffbe0ff */
[----:B0-----:R-:W4:Y:S01]  /*461c0*/  LDL.LU R5, [R1+0x1158] ;  /* 0x0011580001057983 */ /* 0x001f220000300800 */
[----:B------:R-:W-:-:S03]  /*461d0*/  IADD3.X R31, PT, PT, R31, UR14, RZ, P4, !PT ;  /* 0x0000000e1f1f7c10 */ /* 0x000fc6000a7fe4ff */
[----:B------:R-:W-:Y:S01]  /*461e0*/  STL [R1+0x15b0], R34 ;  /* 0x0015b02201007387 */ /* 0x000fe20000100800 */
[----:B------:R-:W-:-:S03]  /*461f0*/  IADD3 R30, P4, PT, R30, UR12, RZ ;  /* 0x0000000c1e1e7c10 */ /* 0x000fc6000ff9e0ff */
[----:B------:R-:W-:Y:S01]  /*46200*/  STL [R1+0x1190], R33 ;  /* 0x0011902101007387 */ /* 0x000fe20000100800 */
        /* <DEDUP_REMOVED lines=37> */
[----:B------:R0:W-:Y:S01]  /*46460*/  STL [R1+0x1154], R8 ;  /* 0x0011540801007387 */ /* 0x0001e20000100800 */
[----:B------:R-:W-:-:S03]  /*46470*/  IADD3 R10, P6, PT, R10, UR12, RZ ;  /* 0x0000000c0a0a7c10 */ /* 0x000fc6000ffde0ff */
[----:B------:R-:W-:Y:S04]  /*46480*/  STL [R1+0x115c], R14 ;  /* 0x00115c0e01007387 */ /* 0x000fe80000100800 */
[----:B0-----:R-:W4:Y:S04]  /*46490*/  LDL.LU R8, [R1+0x113c] ;  /* 0x00113c0001087983 */ /* 0x001f280000300800 */
[----:B------:R-:W-:Y:S04]  /*464a0*/  STL [R1+0x1160], R13 ;  /* 0x0011600d01007387 */ /* 0x000fe80000100800 */
[----:B------:R0:W-:Y:S04]  /*464b0*/  STL [R1+0x114c], R10 ;  /* 0x00114c0a01007387 */ /* 0x0001e80000100800 */
[----:B------:R-:W-:Y:S04]  /*464c0*/  STL [R1+0x159c], R12 ;  /* 0x00159c0c01007387 */ /* 0x000fe80000100800 */
[----:B0-----:R-:W4:Y:S01]  /*464d0*/  LDL.LU R10, [R1+0x1150] ;  /* 0x00115000010a7983 */ /* 0x001f220000300800 */
[----:B--2---:R-:W-:-:S05]  /*464e0*/  IADD3.X R6, PT, PT, R6, UR14, RZ, P5, !PT ;  /* 0x0000000e06067c10 */ /* 0x004fca000affe4ff */
[----:B------:R0:W-:Y:S04]  /*464f0*/  STL [R1+0x1594], R6 ;  /* 0x0015940601007387 */ /* 0x0001e80000100800 */
[----:B0-----:R-:W2:Y:S01]  /*46500*/  LDL.LU R6, [R1+0x1134] ;  /* 0x0011340001067983 */ /* 0x001ea20000300800 */
[----:B---3--:R-:W-:-:S03]  /*46510*/  IADD3 R9, P5, PT, R9, UR12, RZ ;  /* 0x0000000c09097c10 */ /* 0x008fc6000ffbe0ff */
[----:B------:R-:W3:Y:S04]  /*46520*/  LDL.LU R34, [R1+0x1148] ;  /* 0x0011480001227983 */ /* 0x000ee80000300800 */
[----:B------:R-:W3:Y:S04]  /*46530*/  LDL.LU R33, [R1+0x1590] ;  /* 0x0015900001217983 */ /* 0x000ee80000300800 */
[----:B------:R-:W-:Y:S01]  /*46540*/  STL [R1+0x1144], R9 ;  /* 0x0011440901007387 */ /* 0x000fe20000100800 */
[----:B----4-:R-:W-:-:S03]  /*46550*/  IADD3.X R5, PT, PT, R5, UR14, RZ, P4, !PT ;  /* 0x0000000e05057c10 */ /* 0x010fc6000a7fe4ff */
        /* <DEDUP_REMOVED lines=21> */
[----:B0-----:R-:W4:Y:S04]  /*466b0*/  LDL.LU R5, [R1+0x1100] ;  /* 0x0011000001057983 */ /* 0x001f280000300800 */
[----:B------:R-:W4:Y:S04]  /*466c0*/  LDL.LU R12, [R1+0x10f4] ;  /* 0x0010f400010c7983 */ /* 0x000f280000300800 */
[----:B------:R-:W4:Y:S01]  /*466d0*/  LDL.LU R9, [R1+0x157c] ;  /* 0x00157c0001097983 */ /* 0x000f220000300800 */
[----:B------:R-:W-:-:S05]  /*466e0*/  IADD3 R8, P4, PT, R8, UR12, RZ ;  /* 0x0000000c08087c10 */ /* 0x000fca000ff9e0ff */
[----:B------:R0:W-:Y:S04]  /*466f0*/  STL [R1+0x113c], R8 ;  /* 0x00113c0801007387 */ /* 0x0001e80000100800 */
[----:B0-----:R-:W4:Y:S01]  /*46700*/  LDL.LU R8, [R1+0x10ec] ;  /* 0x0010ec0001087983 */ /* 0x001f220000300800 */
[----:B------:R-:W-:-:S05]  /*46710*/  IADD3.X R10, PT, PT, R10, UR14, RZ, P3, !PT ;  /* 0x0000000e0a0a7c10 */ /* 0x000fca0009ffe4ff */
[----:B------:R0:W-:Y:S04]  /*46720*/  STL [R1+0x1150], R10 ;  /* 0x0011500a01007387 */ /* 0x0001e80000100800 */
[----:B0-----:R-:W4:Y:S01]  /*46730*/  LDL.LU R10, [R1+0x1574] ;  /* 0x00157400010a7983 */ /* 0x001f220000300800 */
[----:B--2---:R-:W-:-:S05]  /*46740*/  IADD3 R6, P3, PT, R6, UR12, RZ ;  /* 0x0000000c06067c10 */ /* 0x004fca000ff7e0ff */
[----:B------:R0:W-:Y:S04]  /*46750*/  STL [R1+0x1134], R6 ;  /* 0x0011340601007387 */ /* 0x0001e80000100800 */
[----:B0-----:R-:W2:Y:S01]  /*46760*/  LDL.LU R6, [R1+0x10e4] ;  /* 0x0010e40001067983 */ /* 0x001ea20000300800 */
[----:B---3--:R-:W-:Y:S02]  /*46770*/  IADD3.X R34, PT, PT, R34, UR14, RZ, P6, !PT ;  /* 0x0000000e22227c10 */ /* 0x008fe4000b7fe4ff */
[----:B------:R-:W-:Y:S02]  /*46780*/  IADD3 R33, P6, PT, R33, UR12, RZ ;  /* 0x0000000c21217c10 */ /* 0x000fe4000ffde0ff */
[----:B----4-:R-:W-:Y:S01]  /*46790*/  IADD3.X R32, PT, PT, R32, UR14, RZ, P5, !PT ;  /* 0x0000000e20207c10 */ /* 0x010fe2000affe4ff */
        /* <DEDUP_REMOVED lines=37> */
[----:B------:R-:W-:Y:S02]  /*469f0*/  IADD3 R13, P4, PT, R13, UR12, RZ ;  /* 0x0000000c0d0d7c10 */ /* 0x000fe4000ff9e0ff */
[----:B------:R-:W-:Y:S01]  /*46a00*/  IADD3.X R5, PT, PT, R5, UR14, RZ, P3, !PT ;  /* 0x0000000e05057c10 */ /* 0x000fe20009ffe4ff */
[----:B------:R-:W-:Y:S01]  /*46a10*/  STL [R1+0x1578], R15 ;  /* 0x0015780f01007387 */ /* 0x000fe20000100800 */
[----:B------:R-:W-:-:S03]  /*46a20*/  IADD3 R12, P3, PT, R12, UR12, RZ ;  /* 0x0000000c0c0c7c10 */ /* 0x000fc6000ff7e0ff */
[----:B------:R0:W-:Y:S01]  /*46a30*/  STL [R1+0x1100], R5 ;  /* 0x0011000501007387 */ /* 0x0001e20000100800 */
[----:B------:R-:W-:-:S03]  /*46a40*/  IADD3.X R9, PT, PT, R9, UR14, RZ, P6, !PT ;  /* 0x0000000e09097c10 */ /* 0x000fc6000b7fe4ff */
[----:B------:R-:W-:Y:S04]  /*46a50*/  STL [R1+0x1108], R14 ;  /* 0x0011080e01007387 */ /* 0x000fe80000100800 */
[----:B0-----:R-:W3:Y:S04]  /*46a60*/  LDL.LU R5, [R1+0x10f8] ;  /* 0x0010f80001057983 */ /* 0x001ee80000300800 */
[----:B------:R-:W-:Y:S01]  /*46a70*/  STL [R1+0x10fc], R13 ;  /* 0x0010fc0d01007387 */ /* 0x000fe20000100800 */
[----:B------:R-:W-:-:S03]  /*46a80*/  IADD3 R8, P6, PT, R8, UR12, RZ ;  /* 0x0000000c08087c10 */ /* 0x000fc6000ffde0ff */
[----:B------:R0:W-:Y:S04]  /*46a90*/  STL [R1+0x157c], R9 ;  /* 0x00157c0901007387 */ /* 0x0001e80000100800 */
[----:B------:R-:W-:Y:S04]  /*46aa0*/  STL [R1+0x10f4], R12 ;  /* 0x0010f40c01007387 */ /* 0x000fe80000100800 */
[----:B0-----:R-:W4:Y:S04]  /*46ab0*/  LDL.LU R9, [R1+0x10dc] ;  /* 0x0010dc0001097983 */ /* 0x001f280000300800 */
[----:B------:R0:W-:Y:S01]  /*46ac0*/  STL [R1+0x10ec], R8 ;  /* 0x0010ec0801007387 */ /* 0x0001e20000100800 */
[----:B------:R-:W-:-:S03]  /*46ad0*/  IADD3.X R10, PT, PT, R10, UR14, RZ, P5, !PT ;  /* 0x0000000e0a0a7c10 */ /* 0x000fc6000affe4ff */
[----:B0-----:R-:W4:Y:S04]  /*46ae0*/  LDL.LU R8, [R1+0x10f0] ;  /* 0x0010f00001087983 */ /* 0x001f280000300800 */
[----:B------:R-:W4:Y:S04]  /*46af0*/  LDL.LU R34, [R1+0x10d4] ;  /* 0x0010d40001227983 */ /* 0x000f280000300800 */
[----:B------:R-:W4:Y:S04]  /*46b00*/  LDL.LU R33, [R1+0x10e8] ;  /* 0x0010e80001217983 */ /* 0x000f280000300800 */
[----:B------:R-:W-:Y:S04]  /*46b10*/  STL [R1+0x1574], R10 ;  /* 0x0015740a01007387 */ /* 0x000fe80000100800 */
[----:B------:R-:W4:Y:S01]  /*46b20*/  LDL.LU R32, [R1+0x1570] ;  /* 0x0015700001207983 */ /* 0x000f220000300800 */
[----:B--2---:R-:W-:-:S05]  /*46b30*/  IADD3 R6, P5, PT, R6, UR12, RZ ;  /* 0x0000000c06067c10 */ /* 0x004fca000ffbe0ff */
[----:B------:R0:W-:Y:S04]  /*46b40*/  STL [R1+0x10e4], R6 ;  /* 0x0010e40601007387 */ /* 0x0001e80000100800 */
        /* <DEDUP_REMOVED lines=20> */
[----:B------:R-:W2:Y:S04]  /*46c90*/  LDL.LU R12, [R1+0x10a0] ;  /* 0x0010a000010c7983 */ /* 0x000ea80000300800 */
[----:B------:R-:W2:Y:S01]  /*46ca0*/  LDL.LU R10, [R1+0x1094] ;  /* 0x00109400010a7983 */ /* 0x000ea20000300800 */
[----:B---3--:R-:W-:-:S05]  /*46cb0*/  IADD3.X R5, PT, PT, R5, UR14, RZ, P4, !PT ;  /* 0x0000000e05057c10 */ /* 0x008fca000a7fe4ff */
[----:B------:R0:W-:Y:S04]  /*46cc0*/  STL [R1+0x10f8], R5 ;  /* 0x0010f80501007387 */ /* 0x0001e80000100800 */
[----:B0-----:R-:W3:Y:S01]  /*46cd0*/  LDL.LU R5, [R1+0x155c] ;  /* 0x00155c0001057983 */ /* 0x001ee20000300800 */
[----:B----4-:R-:W-:-:S05]  /*46ce0*/  IADD3 R9, P4, PT, R9, UR12, RZ ;  /* 0x0000000c09097c10 */ /* 0x010fca000ff9e0ff */
[----:B------:R0:W-:Y:S01]  /*46cf0*/  STL [R1+0x10dc], R9 ;  /* 0x0010dc0901007387 */ /* 0x0001e20000100800 */
[----:B------:R-:W-:-:S03]  /*46d00*/  IADD3.X R8, PT, PT, R8, UR14, RZ, P3, !PT ;  /* 0x0000000e08087c10 */ /* 0x000fc60009ffe4ff */
[----:B0-----:R-:W4:Y:S01]  /*46d10*/  LDL.LU R9, [R1+0x108c] ;  /* 0x00108c0001097983 */ /* 0x001f220000300800 */
[----:B------:R-:W-:-:S03]  /*46d20*/  IADD3 R34, P3, PT, R34, UR12, RZ ;  /* 0x0000000c22227c10 */ /* 0x000fc6000ff7e0ff */
[----:B------:R0:W-:Y:S01]  /*46d30*/  STL [R1+0x10f0], R8 ;  /* 0x0010f00801007387 */ /* 0x0001e20000100800 */
[----:B------:R-:W-:-:S03]  /*46d40*/  IADD3.X R33, PT, PT, R33, UR14, RZ, P6, !PT ;  /* 0x0000000e21217c10 */ /* 0x000fc6000b7fe4ff */
[----:B0-----:R-:W4:Y:S01]  /*46d50*/  LDL.LU R8, [R1+0x1554] ;  /* 0x0015540001087983 */ /* 0x001f220000300800 */
[----:B------:R-:W-:-:S03]  /*46d60*/  IADD3 R32, P6, PT, R32, UR12, RZ ;  /* 0x0000000c20207c10 */ /* 0x000fc6000ffde0ff */
[----:B------:R-:W-:Y:S04]  /*46d70*/  STL [R1+0x10d4], R34 ;  /* 0x0010d42201007387 */ /* 0x000fe80000100800 */
[----:B------:R-:W-:Y:S04]  /*46d80*/  STL [R1+0x10e8], R33 ;  /* 0x0010e82101007387 */ /* 0x000fe80000100800 */
[----:B------:R-:W-:Y:S01]  /*46d90*/  STL [R1+0x1570], R32 ;  /* 0x0015702001007387 */ /* 0x000fe20000100800 */
[----:B--2---:R-:W-:Y:S02]  /*46da0*/  IADD3.X R31, PT, PT, R31, UR14, RZ, P5, !PT ;  /* 0x0000000e1f1f7c10 */ /* 0x004fe4000affe4ff */
        /* <DEDUP_REMOVED lines=33> */
[----:B------:R-:W-:Y:S02]  /*46fc0*/  IADD3.X R13, PT, PT, R13, UR14, RZ, P4, !PT ;  /* 0x0000000e0d0d7c10 */ /* 0x000fe4000a7fe4ff */
[----:B------:R-:W-:Y:S01]  /*46fd0*/  IADD3 R6, P4, PT, R6, UR12, RZ ;  /* 0x0000000c06067c10 */ /* 0x000fe2000ff9e0ff */
[----:B------:R-:W-:Y:S04]  /*46fe0*/  STL [R1+0x10b0], R15 ;  /* 0x0010b00f01007387 */ /* 0x000fe80000100800 */
[----:B------:R0:W-:Y:S04]  /*46ff0*/  STL [R1+0x109c], R6 ;  /* 0x00109c0601007387 */ /* 0x0001e80000100800 */
[----:B------:R-:W-:Y:S04]  /*47000*/  STL [R1+0x1558], R14 ;  /* 0x0015580e01007387 */ /* 0x000fe80000100800 */
[----:B0-----:R-:W2:Y:S01]  /*47010*/  LDL.LU R6, [R1+0x1084] ;  /* 0x0010840001067983 */ /* 0x001ea20000300800 */
[----:B------:R-:W-:-:S02]  /*47020*/  IADD3.X R12, PT, PT, R12, UR14, RZ, P3, !PT ;  /* 0x0000000e0c0c7c10 */ /* 0x000fc40009ffe4ff */
[----:B------:R-:W-:Y:S01]  /*47030*/  IADD3 R10, P3, PT, R10, UR12, RZ ;  /* 0x0000000c0a0a7c10 */ /* 0x000fe2000ff7e0ff */
[----:B------:R-:W-:Y:S04]  /*47040*/  STL [R1+0x10a8], R13 ;  /* 0x0010a80d01007387 */ /* 0x000fe80000100800 */
[----:B------:R0:W-:Y:S04]  /*47050*/  STL [R1+0x1094], R10 ;  /* 0x0010940a01007387 */ /* 0x0001e80000100800 */
[----:B------:R-:W-:Y:S01]  /*47060*/  STL [R1+0x10a0], R12 ;  /* 0x0010a00c01007387 */ /* 0x000fe20000100800 */
[----:B---3--:R-:W-:-:S03]  /*47070*/  IADD3.X R5, PT, PT, R5, UR14, RZ, P6, !PT ;  /* 0x0000000e05057c10 */ /* 0x008fc6000b7fe4ff */
[----:B0-----:R-:W3:Y:S04]  /*47080*/  LDL.LU R10, [R1+0x1098] ;  /* 0x00109800010a7983 */ /* 0x001ee80000300800 */
[----:B------:R0:W-:Y:S04]  /*47090*/  STL [R1+0x155c], R5 ;  /* 0x00155c0501007387 */ /* 0x0001e80000100800 */
[----:B0-----:R-:W3:Y:S01]  /*470a0*/  LDL.LU R5, [R1+0x107c] ;  /* 0x00107c0001057983 */ /* 0x001ee20000300800 */
[----:B----4-:R-:W-:-:S03]  /*470b0*/  IADD3 R9, P6, PT, R9, UR12, RZ ;  /* 0x0000000c09097c10 */ /* 0x010fc6000ffde0ff */
[----:B------:R-:W4:Y:S04]  /*470c0*/  LDL.LU R34, [R1+0x1090] ;  /* 0x0010900001227983 */ /* 0x000f280000300800 */
[----:B------:R-:W4:Y:S04]  /*470d0*/  LDL.LU R33, [R1+0x1074] ;  /* 0x0010740001217983 */ /* 0x000f280000300800 */
[----:B------:R-:W-:Y:S04]  /*470e0*/  STL [R1+0x108c], R9 ;  /* 0x00108c0901007387 */ /* 0x000fe80000100800 */
[----:B------:R-:W4:Y:S01]  /*470f0*/  LDL.LU R32, [R1+0x1088] ;  /* 0x0010880001207983 */ /* 0x000f220000300800 */
[----:B------:R-:W-:-:S05]  /*47100*/  IADD3.X R8, PT, PT, R8, UR14, RZ, P5, !PT ;  /* 0x0000000e08087c10 */ /* 0x000fca000affe4ff */
        /* <DEDUP_REMOVED lines=23> */
[----:B--2---:R-:W-:-:S05]  /*47280*/  IADD3 R6, P5, PT, R6, UR12, RZ ;  /* 0x0000000c06067c10 */ /* 0x004fca000ffbe0ff */
[----:B------:R0:W-:Y:S04]  /*47290*/  STL [R1+0x1084], R6 ;  /* 0x0010840601007387 */ /* 0x0001e80000100800 */
[----:B0-----:R-:W2:Y:S01]  /*472a0*/  LDL.LU R6, [R1+0x1034] ;  /* 0x0010340001067983 */ /* 0x001ea20000300800 */
[----:B---3--:R-:W-:-:S05]  /*472b0*/  IADD3.X R10, PT, PT, R10, UR14, RZ, P4, !PT ;  /* 0x0000000e0a0a7c10 */ /* 0x008fca000a7fe4ff */
[----:B------:R0:W-:Y:S01]  /*472c0*/  STL [R1+0x1098], R10 ;  /* 0x0010980a01007387 */ /* 0x0001e20000100800 */
[----:B------:R-:W-:-:S03]  /*472d0*/  IADD3 R5, P4, PT, R5, UR12, RZ ;  /* 0x0000000c05057c10 */ /* 0x000fc6000ff9e0ff */
[----:B0-----:R-:W3:Y:S01]  /*472e0*/  LDL.LU R10, [R1+0x153c] ;  /* 0x00153c00010a7983 */ /* 0x001ee20000300800 */
[----:B----4-:R-:W-:-:S03]  /*472f0*/  IADD3.X R34, PT, PT, R34, UR14, RZ, P3, !PT ;  /* 0x0000000e22227c10 */ /* 0x010fc60009ffe4ff */
[----:B------:R0:W-:Y:S01]  /*47300*/  STL [R1+0x107c], R5 ;  /* 0x00107c0501007387 */ /* 0x0001e20000100800 */
[----:B------:R-:W-:-:S03]  /*47310*/  IADD3 R33, P3, PT, R33, UR12, RZ ;  /* 0x0000000c21217c10 */ /* 0x000fc6000ff7e0ff */
[----:B0-----:R-:W4:Y:S01]  /*47320*/  LDL.LU R5, [R1+0x102c] ;  /* 0x00102c0001057983 */ /* 0x001f220000300800 */
[----:B------:R-:W-:-:S03]  /*47330*/  IADD3.X R32, PT, PT, R32, UR14, RZ, P6, !PT ;  /* 0x0000000e20207c10 */ /* 0x000fc6000b7fe4ff */
[----:B------:R-:W-:Y:S04]  /*47340*/  STL [R1+0x1090], R34 ;  /* 0x0010902201007387 */ /* 0x000fe80000100800 */
        /* <DEDUP_REMOVED lines=39> */
[----:B------:R-:W-:-:S03]  /*475c0*/  IADD3 R12, P4, PT, R12, UR12, RZ ;  /* 0x0000000c0c0c7c10 */ /* 0x000fc6000ff9e0ff */
[----:B------:R0:W-:Y:S01]  /*475d0*/  STL [R1+0x1048], R8 ;  /* 0x0010480801007387 */ /* 0x0001e20000100800 */
[----:B------:R-:W-:-:S03]  /*475e0*/  IADD3.X R9, PT, PT, R9, UR14, RZ, P3, !PT ;  /* 0x0000000e09097c10 */ /* 0x000fc60009ffe4ff */
[----:B------:R-:W-:Y:S04]  /*475f0*/  STL [R1+0x1050], R14 ;  /* 0x0010500e01007387 */ /* 0x000fe80000100800 */
[----:B0-----:R-:W4:Y:S04]  /*47600*/  LDL.LU R8, [R1+0x1534] ;  /* 0x0015340001087983 */ /* 0x001f280000300800 */
[----:B------:R-:W-:Y:S04]  /*47610*/  STL [R1+0x1538], R13 ;  /* 0x0015380d01007387 */ /* 0x000fe80000100800 */
[----:B------:R0:W-:Y:S04]  /*47620*/  STL [R1+0x1040], R9 ;  /* 0x0010400901007387 */ /* 0x0001e80000100800 */
[----:B------:R-:W-:Y:S04]  /*47630*/  STL [R1+0x103c], R12 ;  /* 0x00103c0c01007387 */ /* 0x000fe80000100800 */
[----:B0-----:R-:W4:Y:S01]  /*47640*/  LDL.LU R9, [R1+0x1024] ;  /* 0x0010240001097983 */ /* 0x001f220000300800 */
[----:B--2---:R-:W-:-:S05]  /*47650*/  IADD3 R6, P3, PT, R6, UR12, RZ ;  /* 0x0000000c06067c10 */ /* 0x004fca000ff7e0ff */
[----:B------:R0:W-:Y:S04]  /*47660*/  STL [R1+0x1034], R6 ;  /* 0x0010340601007387 */ /* 0x0001e80000100800 */
[----:B0-----:R-:W2:Y:S01]  /*47670*/  LDL.LU R6, [R1+0x1038] ;  /* 0x0010380001067983 */ /* 0x001ea20000300800 */
[----:B---3--:R-:W-:-:S03]  /*47680*/  IADD3.X R10, PT, PT, R10, UR14, RZ, P6, !PT ;  /* 0x0000000e0a0a7c10 */ /* 0x008fc6000b7fe4ff */
[----:B------:R-:W3:Y:S04]  /*47690*/  LDL.LU R34, [R1+0x101c] ;  /* 0x00101c0001227983 */ /* 0x000ee80000300800 */
[----:B------:R-:W3:Y:S04]  /*476a0*/  LDL.LU R33, [R1+0x1030] ;  /* 0x0010300001217983 */ /* 0x000ee80000300800 */
[----:B------:R-:W-:Y:S04]  /*476b0*/  STL [R1+0x153c], R10 ;  /* 0x00153c0a01007387 */ /* 0x000fe80000100800 */
[----:B------:R-:W3:Y:S01]  /*476c0*/  LDL.LU R32, [R1+0x1014] ;  /* 0x0010140001207983 */ /* 0x000ee20000300800 */
[----:B----4-:R-:W-:-:S05]  /*476d0*/  IADD3 R5, P6, PT, R5, UR12, RZ ;  /* 0x0000000c05057c10 */ /* 0x010fca000ffde0ff */
        /* <DEDUP_REMOVED lines=23> */
[----:B------:R-:W-:-:S05]  /*47850*/  IADD3.X R8, PT, PT, R8, UR14, RZ, P5, !PT ;  /* 0x0000000e08087c10 */ /* 0x000fca000affe4ff */
[----:B------:R0:W-:Y:S04]  /*47860*/  STL [R1+0x1534], R8 ;  /* 0x0015340801007387 */ /* 0x0001e80000100800 */
[----:B0-----:R-:W4:Y:S01]  /*47870*/  LDL.LU R8, [R1+0xfe0] ;  /* 0x000fe00001087983 */ /* 0x001f220000300800 */
[----:B------:R-:W-:-:S05]  /*47880*/  IADD3 R9, P5, PT, R9, UR12, RZ ;  /* 0x0000000c09097c10 */ /* 0x000fca000ffbe0ff */
[----:B------:R0:W-:Y:S04]  /*47890*/  STL [R1+0x1024], R9 ;  /* 0x0010240901007387 */ /* 0x0001e80000100800 */
[----:B0-----:R-:W4:Y:S01]  /*478a0*/  LDL.LU R9, [R1+0xfd4] ;  /* 0x000fd40001097983 */ /* 0x001f220000300800 */
[----:B--2---:R-:W-:-:S05]  /*478b0*/  IADD3.X R6, PT, PT, R6, UR14, RZ, P4, !PT ;  /* 0x0000000e06067c10 */ /* 0x004fca000a7fe4ff */
[----:B------:R0:W-:Y:S04]  /*478c0*/  STL [R1+0x1038], R6 ;  /* 0x0010380601007387 */ /* 0x0001e80000100800 */
[----:B0-----:R-:W2:Y:S01]  /*478d0*/  LDL.LU R6, [R1+0x151c] ;  /* 0x00151c0001067983 */ /* 0x001ea20000300800 */
[----:B---3--:R-:W-:Y:S02]  /*478e0*/  IADD3 R34, P4, PT, R34, UR12, RZ ;  /* 0x0000000c22227c10 */ /* 0x008fe4000ff9e0ff */
[----:B------:R-:W-:Y:S02]  /*478f0*/  IADD3.X R33, PT, PT, R33, UR14, RZ, P3, !PT ;  /* 0x0000000e21217c10 */ /* 0x000fe40009ffe4ff */
[----:B------:R-:W-:Y:S01]  /*47900*/  IADD3 R32, P3, PT, R32, UR12, RZ ;  /* 0x0000000c20207c10 */ /* 0x000fe2000ff7e0ff */
[----:B------:R-:W-:Y:S01]  /*47910*/  STL [R1+0x101c], R34 ;  /* 0x00101c2201007387 */ /* 0x000fe20000100800 */
[----:B----4-:R-:W-:-:S03]  /*47920*/  IADD3.X R31, PT, PT, R31, UR14, RZ, P6, !PT ;  /* 0x0000000e1f1f7c10 */ /* 0x010fc6000b7fe4ff */
        /* <DEDUP_REMOVED lines=37> */
[----:B------:R-:W-:Y:S01]  /*47b80*/  STL [R1+0xff8], R15 ;  /* 0x000ff80f01007387 */ /* 0x000fe20000100800 */
[----:B------:R-:W-:-:S03]  /*47b90*/  IADD3.X R12, PT, PT, R12, UR14, RZ, P4, !PT ;  /* 0x0000000e0c0c7c10 */ /* 0x000fc6000a7fe4ff */
[----:B------:R0:W-:Y:S01]  /*47ba0*/  STL [R1+0x1518], R5 ;  /* 0x0015180501007387 */ /* 0x0001e20000100800 */
[----:B------:R-:W-:-:S03]  /*47bb0*/  IADD3 R10, P4, PT, R10, UR12, RZ ;  /* 0x0000000c0a0a7c10 */ /* 0x000fc6000ff9e0ff */
[----:B------:R-:W-:Y:S04]  /*47bc0*/  STL [R1+0x1520], R14 ;  /* 0x0015200e01007387 */ /* 0x000fe80000100800 */
[----:B0-----:R-:W3:Y:S04]  /*47bd0*/  LDL.LU R5, [R1+0xfcc] ;  /* 0x000fcc0001057983 */ /* 0x001ee80000300800 */
[----:B------:R-:W-:Y:S04]  /*47be0*/  STL [R1+0xff0], R13 ;  /* 0x000ff00d01007387 */ /* 0x000fe80000100800 */
[----:B------:R0:W-:Y:S04]  /*47bf0*/  STL [R1+0xfdc], R10 ;  /* 0x000fdc0a01007387 */ /* 0x0001e80000100800 */
[----:B------:R-:W-:Y:S01]  /*47c00*/  STL [R1+0xfe8], R12 ;  /* 0x000fe80c01007387 */ /* 0x000fe20000100800 */
[----:B------:R-:W-:-:S03]  /*47c10*/  IADD3.X R8, PT, PT, R8, UR14, RZ, P3, !PT ;  /* 0x0000000e08087c10 */ /* 0x000fc60009ffe4ff */
[----:B0-----:R-:W4:Y:S04]  /*47c20*/  LDL.LU R10, [R1+0x1514] ;  /* 0x00151400010a7983 */ /* 0x001f280000300800 */
[----:B------:R0:W-:Y:S04]  /*47c30*/  STL [R1+0xfe0], R8 ;  /* 0x000fe00801007387 */ /* 0x0001e80000100800 */
[----:B0-----:R-:W4:Y:S01]  /*47c40*/  LDL.LU R8, [R1+0xfc4] ;  /* 0x000fc40001087983 */ /* 0x001f220000300800 */
[----:B------:R-:W-:-:S03]  /*47c50*/  IADD3 R9, P3, PT, R9, UR12, RZ ;  /* 0x0000000c09097c10 */ /* 0x000fc6000ff7e0ff */
[----:B------:R-:W4:Y:S04]  /*47c60*/  LDL.LU R34, [R1+0xfd8] ;  /* 0x000fd80001227983 */ /* 0x000f280000300800 */
[----:B------:R-:W4:Y:S04]  /*47c70*/  LDL.LU R33, [R1+0xfbc] ;  /* 0x000fbc0001217983 */ /* 0x000f280000300800 */
[----:B------:R-:W-:Y:S04]  /*47c80*/  STL [R1+0xfd4], R9 ;  /* 0x000fd40901007387 */ /* 0x000fe80000100800 */
[----:B------:R-:W4:Y:S01]  /*47c90*/  LDL.LU R32, [R1+0xfd0] ;  /* 0x000fd00001207983 */ /* 0x000f220000300800 */
[----:B--2---:R-:W-:-:S05]  /*47ca0*/  IADD3.X R6, PT, PT, R6, UR14, RZ, P6, !PT ;  /* 0x0000000e06067c10 */ /* 0x004fca000b7fe4ff */
        /* <DEDUP_REMOVED lines=23> */
[----:B---3--:R-:W-:-:S05]  /*47e20*/  IADD3 R5, P6, PT, R5, UR12, RZ ;  /* 0x0000000c05057c10 */ /* 0x008fca000ffde0ff */
[----:B------:R0:W-:Y:S04]  /*47e30*/  STL [R1+0xfcc], R5 ;  /* 0x000fcc0501007387 */ /* 0x0001e80000100800 */
[----:B0-----:R-:W3:Y:S01]  /*47e40*/  LDL.LU R5, [R1+0xf7c] ;  /* 0x000f7c0001057983 */ /* 0x001ee20000300800 */
[----:B----4-:R-:W-:-:S05]  /*47e50*/  IADD3.X R10, PT, PT, R10, UR14, RZ, P5, !PT ;  /* 0x0000000e0a0a7c10 */ /* 0x010fca000affe4ff */
[----:B------:R0:W-:Y:S01]  /*47e60*/  STL [R1+0x1514], R10 ;  /* 0x0015140a01007387 */ /* 0x0001e20000100800 */
[----:B------:R-:W-:-:S03]  /*47e70*/  IADD3 R8, P5, PT, R8, UR12, RZ ;  /* 0x0000000c08087c10 */ /* 0x000fc6000ffbe0ff */
[----:B0-----:R-:W4:Y:S01]  /*47e80*/  LDL.LU R10, [R1+0xf80] ;  /* 0x000f8000010a7983 */ /* 0x001f220000300800 */
[----:B------:R-:W-:-:S03]  /*47e90*/  IADD3.X R34, PT, PT, R34, UR14, RZ, P4, !PT ;  /* 0x0000000e22227c10 */ /* 0x000fc6000a7fe4ff */
[----:B------:R0:W-:Y:S01]  /*47ea0*/  STL [R1+0xfc4], R8 ;  /* 0x000fc40801007387 */ /* 0x0001e20000100800 */
[----:B------:R-:W-:-:S03]  /*47eb0*/  IADD3 R33, P4, PT, R33, UR12, RZ ;  /* 0x0000000c21217c10 */ /* 0x000fc6000ff9e0ff */
[----:B0-----:R-:W4:Y:S01]  /*47ec0*/  LDL.LU R8, [R1+0xf74] ;  /* 0x000f740001087983 */ /* 0x001f220000300800 */
[----:B------:R-:W-:-:S03]  /*47ed0*/  IADD3.X R32, PT, PT, R32, UR14, RZ, P3, !PT ;  /* 0x0000000e20207c10 */ /* 0x000fc60009ffe4ff */
[----:B------:R-:W-:Y:S04]  /*47ee0*/  STL [R1+0xfd8], R34 ;  /* 0x000fd82201007387 */ /* 0x000fe80000100800 */
[----:B------:R-:W-:Y:S04]  /*47ef0*/  STL [R1+0xfbc], R33 ;  /* 0x000fbc2101007387 */ /* 0x000fe80000100800 */
[----:B------:R-:W-:Y:S01]  /*47f00*/  STL [R1+0xfd0], R32 ;  /* 0x000fd02001007387 */ /* 0x000fe20000100800 */
[----:B--2---:R-:W-:Y:S02]  /*47f10*/  IADD3 R31, P3, PT, R31, UR12, RZ ;  /* 0x0000000c1f1f7c10 */ /* 0x004fe4000ff7e0ff */
        /* <DEDUP_REMOVED lines=34> */
[----:B------:R-:W-:-:S05]  /*48140*/  IADD3.X R6, PT, PT, R6, UR14, RZ, P5, !PT ;  /* 0x0000000e06067c10 */ /* 0x000fca000affe4ff */
[----:B------:R0:W-:Y:S04]  /*48150*/  STL [R1+0xf90], R6 ;  /* 0x000f900601007387 */ /* 0x0001e80000100800 */
[----:B------:R-:W-:Y:S04]  /*48160*/  STL [R1+0xf98], R14 ;  /* 0x000f980e01007387 */ /* 0x000fe80000100800 */
[----:B0-----:R-:W2:Y:S01]  /*48170*/  LDL.LU R6, [R1+0x14fc] ;  /* 0x0014fc0001067983 */ /* 0x001ea20000300800 */
[----:B------:R-:W-:Y:S02]  /*48180*/  IADD3 R13, P6, PT, R13, UR12, RZ ;  /* 0x0000000c0d0d7c10 */ /* 0x000fe4000ffde0ff */
[----:B------:R-:W-:-:S02]  /*48190*/  IADD3.X R9, PT, PT, R9, UR14, RZ, P4, !PT ;  /* 0x0000000e09097c10 */ /* 0x000fc4000a7fe4ff */
[----:B------:R-:W-:Y:S01]  /*481a0*/  IADD3 R12, P5, PT, R12, UR12, RZ ;  /* 0x0000000c0c0c7c10 */ /* 0x000fe2000ffbe0ff */
[----:B------:R-:W-:Y:S04]  /*481b0*/  STL [R1+0x1500], R13 ;  /* 0x0015000d01007387 */ /* 0x000fe80000100800 */
[----:B------:R0:W-:Y:S04]  /*481c0*/  STL [R1+0xf88], R9 ;  /* 0x000f880901007387 */ /* 0x0001e80000100800 */
[----:B------:R-:W-:Y:S01]  /*481d0*/  STL [R1+0x14f8], R12 ;  /* 0x0014f80c01007387 */ /* 0x000fe20000100800 */
[----:B---3--:R-:W-:-:S03]  /*481e0*/  IADD3 R5, P4, PT, R5, UR12, RZ ;  /* 0x0000000c05057c10 */ /* 0x008fc6000ff9e0ff */
[----:B0-----:R-:W3:Y:S04]  /*481f0*/  LDL.LU R9, [R1+0xf6c] ;  /* 0x000f6c0001097983 */ /* 0x001ee80000300800 */
[----:B------:R0:W-:Y:S04]  /*48200*/  STL [R1+0xf7c], R5 ;  /* 0x000f7c0501007387 */ /* 0x0001e80000100800 */
[----:B0-----:R-:W3:Y:S01]  /*48210*/  LDL.LU R5, [R1+0x14f4] ;  /* 0x0014f40001057983 */ /* 0x001ee20000300800 */
[----:B----4-:R-:W-:-:S03]  /*48220*/  IADD3.X R10, PT, PT, R10, UR14, RZ, P3, !PT ;  /* 0x0000000e0a0a7c10 */ /* 0x010fc60009ffe4ff */
[----:B------:R-:W4:Y:S04]  /*48230*/  LDL.LU R34, [R1+0xf64] ;  /* 0x000f640001227983 */ /* 0x000f280000300800 */
[----:B------:R-:W4:Y:S04]  /*48240*/  LDL.LU R33, [R1+0xf78] ;  /* 0x000f780001217983 */ /* 0x000f280000300800 */
[----:B------:R-:W-:Y:S01]  /*48250*/  STL [R1+0xf80], R10 ;  /* 0x000f800a01007387 */ /* 0x000fe20000100800 */
[----:B------:R-:W-:-:S03]  /*48260*/  IADD3 R8, P3, PT, R8, UR12, RZ ;  /* 0x0000000c08087c10 */ /* 0x000fc6000ff7e0ff */
        /* <DEDUP_REMOVED lines=29> */
[----:B------:R-:W-:-:S03]  /*48440*/  IADD3.X R5, PT, PT, R5, UR14, RZ, P5, !PT ;  /* 0x0000000e05057c10 */ /* 0x000fc6000affe4ff */
[----:B0-----:R-:W3:Y:S01]  /*48450*/  LDL.LU R9, [R1+0xf1c] ;  /* 0x000f1c0001097983 */ /* 0x001ee20000300800 */
[----:B----4-:R-:W-:-:S03]  /*48460*/  IADD3 R34, P5, PT, R34, UR12, RZ ;  /* 0x0000000c22227c10 */ /* 0x010fc6000ffbe0ff */
[----:B------:R0:W-:Y:S01]  /*48470*/  STL [R1+0x14f4], R5 ;  /* 0x0014f40501007387 */ /* 0x0001e20000100800 */
[----:B------:R-:W-:-:S03]  /*48480*/  IADD3.X R33, PT, PT, R33, UR14, RZ, P4, !PT ;  /* 0x0000000e21217c10 */ /* 0x000fc6000a7fe4ff */
[----:B0-----:R-:W4:Y:S01]  /*48490*/  LDL.LU R5, [R1+0xf20] ;  /* 0x000f200001057983 */ /* 0x001f220000300800 */
        /* <DEDUP_REMOVED lines=52> */
[----:B0-----:R-:W2:Y:S04]  /*487e0*/  LDL.LU R6, [R1+0xf0c] ;  /* 0x000f0c0001067983 */ /* 0x001ea80000300800 */
[----:B------:R-:W2:Y:S01]  /*487f0*/  LDL.LU R34, [R1+0x14d4] ;  /* 0x0014d40001227983 */ /* 0x000ea20000300800 */
[----:B---3--:R-:W-:-:S03]  /*48800*/  IADD3 R9, P4, PT, R9, UR12, RZ ;  /* 0x0000000c09097c10 */ /* 0x008fc6000ff9e0ff */
[----:B------:R-:W3:Y:S04]  /*48810*/  LDL.LU R33, [R1+0xf04] ;  /* 0x000f040001217983 */ /* 0x000ee80000300800 */
[----:B------:R-:W-:Y:S04]  /*48820*/  STL [R1+0xf1c], R9 ;  /* 0x000f1c0901007387 */ /* 0x000fe80000100800 */
[----:B------:R-:W3:Y:S01]  /*48830*/  LDL.LU R32, [R1+0xf18] ;  /* 0x000f180001207983 */ /* 0x000ee20000300800 */
[----:B----4-:R-:W-:-:S05]  /*48840*/  IADD3.X R5, PT, PT, R5, UR14, RZ, P3, !PT ;  /* 0x0000000e05057c10 */ /* 0x010fca0009ffe4ff */
        /* <DEDUP_REMOVED lines=32> */
[----:B------:R-:W-:Y:S02]  /*48a50*/  IADD3.X R34, PT, PT, R34, UR14, RZ, P5, !PT ;  /* 0x0000000e22227c10 */ /* 0x000fe4000affe4ff */
[----:B---3--:R-:W-:Y:S02]  /*48a60*/  IADD3 R33, P5, PT, R33, UR12, RZ ;  /* 0x0000000c21217c10 */ /* 0x008fe4000ffbe0ff */
[----:B------:R-:W-:Y:S01]  /*48a70*/  IADD3.X R32, PT, PT, R32, UR14, RZ, P4, !PT ;  /* 0x0000000e20207c10 */ /* 0x000fe2000a7fe4ff */
[----:B------:R-:W-:Y:S04]  /*48a80*/  STL [R1+0x14d4], R34 ;  /* 0x0014d42201007387 */ /* 0x000fe80000100800 */
[----:B------:R-:W-:Y:S01]  /*48a90*/  STL [R1+0xf04], R33 ;  /* 0x000f042101007387 */ /* 0x000fe20000100800 */
[----:B----4-:R-:W-:-:S03]  /*48aa0*/  IADD3 R31, P4, PT, R31, UR12, RZ ;  /* 0x0000000c1f1f7c10 */ /* 0x010fc6000ff9e0ff */
        /* <DEDUP_REMOVED lines=41> */
[----:B0-----:R-:W3:Y:S04]  /*48d40*/  LDL.LU R5, [R1+0xec0] ;  /* 0x000ec00001057983 */ /* 0x001ee80000300800 */
[----:B------:R-:W-:Y:S04]  /*48d50*/  STL [R1+0xec4], R13 ;  /* 0x000ec40d01007387 */ /* 0x000fe80000100800 */
[----:B------:R0:W-:Y:S04]  /*48d60*/  STL [R1+0xed0], R9 ;  /* 0x000ed00901007387 */ /* 0x0001e80000100800 */
[----:B------:R-:W-:Y:S01]  /*48d70*/  STL [R1+0x14c0], R12 ;  /* 0x0014c00c01007387 */ /* 0x000fe20000100800 */
[----:B------:R-:W-:-:S03]  /*48d80*/  IADD3 R8, P5, PT, R8, UR12, RZ ;  /* 0x0000000c08087c10 */ /* 0x000fc6000ffbe0ff */
[----:B0-----:R-:W4:Y:S04]  /*48d90*/  LDL.LU R9, [R1+0xeb4] ;  /* 0x000eb40001097983 */ /* 0x001f280000300800 */
[----:B------:R0:W-:Y:S04]  /*48da0*/  STL [R1+0x14b8], R8 ;  /* 0x0014b80801007387 */ /* 0x0001e80000100800 */
[----:B0-----:R-:W4:Y:S01]  /*48db0*/  LDL.LU R8, [R1+0x14bc] ;  /* 0x0014bc0001087983 */ /* 0x001f220000300800 */
[----:B------:R-:W-:-:S03]  /*48dc0*/  IADD3.X R10, PT, PT, R10, UR14, RZ, P4, !PT ;  /* 0x0000000e0a0a7c10 */ /* 0x000fc6000a7fe4ff */
        /* <DEDUP_REMOVED lines=87> */
[----:B------:R-:W-:Y:S04]  /*49340*/  STL [R1+0xe78], R12 ;  /* 0x000e780c01007387 */ /* 0x000fe80000100800 */
[----:B0-----:R-:W2:Y:S01]  /*49350*/  LDL.LU R10, [R1+0xe60] ;  /* 0x000e6000010a7983 */ /* 0x001ea20000300800 */
[----:B---3--:R-:W-:-:S05]  /*49360*/  IADD3.X R5, PT, PT, R5, UR14, RZ, P5, !PT ;  /* 0x0000000e05057c10 */ /* 0x008fca000affe4ff */
        /* <DEDUP_REMOVED lines=34> */
[----:B------:R-:W-:-:S05]  /*49590*/  IADD3.X R10, PT, PT, R10, UR14, RZ, P3, !PT ;  /* 0x0000000e0a0a7c10 */ /* 0x000fca0009ffe4ff */
[----:B------:R0:W-:Y:S04]  /*495a0*/  STL [R1+0xe60], R10 ;  /* 0x000e600a01007387 */ /* 0x0001e80000100800 */
[----:B0-----:R-:W2:Y:S01]  /*495b0*/  LDL.LU R10, [R1+0xe10] ;  /* 0x000e1000010a7983 */ /* 0x001ea20000300800 */
[----:B---3--:R-:W-:Y:S02]  /*495c0*/  IADD3 R5, P3, PT, R5, UR12, RZ ;  /* 0x0000000c05057c10 */ /* 0x008fe4000ff7e0ff */
[----:B----4-:R-:W-:-:S03]  /*495d0*/  IADD3.X R34, PT, PT, R34, UR14, RZ, P6, !PT ;  /* 0x0000000e22227c10 */ /* 0x010fc6000b7fe4ff */
[----:B------:R0:W-:Y:S01]  /*495e0*/  STL [R1+0xe54], R5 ;  /* 0x000e540501007387 */ /* 0x0001e20000100800 */
[----:B------:R-:W-:-:S03]  /*495f0*/  IADD3 R33, P6, PT, R33, UR12, RZ ;  /* 0x0000000c21217c10 */ /* 0x000fc6000ffde0ff */
[----:B0-----:R-:W3:Y:S01]  /*49600*/  LDL.LU R5, [R1+0x1478] ;  /* 0x0014780001057983 */ /* 0x001ee20000300800 */
        /* <DEDUP_REMOVED lines=53> */
[----:B------:R-:W-:-:S03]  /*49960*/  IADD3.X R10, PT, PT, R10, UR14, RZ, P5, !PT ;  /* 0x0000000e0a0a7c10 */ /* 0x000fc6000affe4ff */
[----:B------:R-:W2:Y:S04]  /*49970*/  LDL.LU R34, [R1+0xdf4] ;  /* 0x000df40001227983 */ /* 0x000ea80000300800 */
[----:B------:R-:W2:Y:S04]  /*49980*/  LDL.LU R33, [R1+0x147c] ;  /* 0x00147c0001217983 */ /* 0x000ea80000300800 */
[----:B------:R-:W-:Y:S04]  /*49990*/  STL [R1+0xe10], R10 ;  /* 0x000e100a01007387 */ /* 0x000fe80000100800 */
[----:B------:R-:W2:Y:S01]  /*499a0*/  LDL.LU R32, [R1+0xdec] ;  /* 0x000dec0001207983 */ /* 0x000ea20000300800 */
[----:B---3--:R-:W-:-:S05]  /*499b0*/  IADD3 R5, P5, PT, R5, UR12, RZ ;  /* 0x0000000c05057c10 */ /* 0x008fca000ffbe0ff */
[----:B------:R0:W-:Y:S04]  /*499c0*/  STL [R1+0x1478], R5 ;  /* 0x0014780501007387 */ /* 0x0001e80000100800 */
        /* <DEDUP_REMOVED lines=19> */
[----:B0-----:R-:W3:Y:S04]  /*49b00*/  LDL.LU R5, [R1+0xdac] ;  /* 0x000dac0001057983 */ /* 0x001ee80000300800 */
[----:B------:R-:W3:Y:S04]  /*49b10*/  LDL.LU R12, [R1+0xdc0] ;  /* 0x000dc000010c7983 */ /* 0x000ee80000300800 */
[----:B------:R-:W3:Y:S01]  /*49b20*/  LDL.LU R10, [R1+0xda4] ;  /* 0x000da400010a7983 */ /* 0x000ee20000300800 */
[----:B----4-:R-:W-:-:S05]  /*49b30*/  IADD3.X R8, PT, PT, R8, UR14, RZ, P4, !PT ;  /* 0x0000000e08087c10 */ /* 0x010fca000a7fe4ff */
        /* <DEDUP_REMOVED lines=8> */
[----:B------:R-:W-:Y:S02]  /*49bc0*/  IADD3 R34, P3, PT, R34, UR12, RZ ;  /* 0x0000000c22227c10 */ /* 0x000fe4000ff7e0ff */
[----:B------:R-:W-:Y:S02]  /*49bd0*/  IADD3.X R33, PT, PT, R33, UR14, RZ, P6, !PT ;  /* 0x0000000e21217c10 */ /* 0x000fe4000b7fe4ff */
[----:B------:R-:W-:Y:S01]  /*49be0*/  IADD3 R32, P6, PT, R32, UR12, RZ ;  /* 0x0000000c20207c10 */ /* 0x000fe2000ffde0ff */
[----:B------:R-:W-:Y:S04]  /*49bf0*/  STL [R1+0xdf4], R34 ;  /* 0x000df42201007387 */ /* 0x000fe80000100800 */
[----:B------:R-:W-:Y:S01]  /*49c00*/  STL [R1+0x147c], R33 ;  /* 0x00147c2101007387 */ /* 0x000fe20000100800 */
[----:B---3--:R-:W-:-:S03]  /*49c10*/  IADD3.X R31, PT, PT, R31, UR14, RZ, P5, !PT ;  /* 0x0000000e1f1f7c10 */ /* 0x008fc6000affe4ff */
        /* <DEDUP_REMOVED lines=45> */
[----:B----4-:R-:W-:-:S03]  /*49ef0*/  IADD3.X R8, PT, PT, R8, UR14, RZ, P6, !PT ;  /* 0x0000000e08087c10 */ /* 0x010fc6000b7fe4ff */
        /* <DEDUP_REMOVED lines=99> */
[----:B------:R-:W-:Y:S04]  /*4a530*/  STL [R1+0xd58], R10 ;  /* 0x000d580a01007387 */ /* 0x000fe80000100800 */
[----:B------:R-:W4:Y:S01]  /*4a540*/  LDL.LU R32, [R1+0xd34] ;  /* 0x000d340001207983 */ /* 0x000f220000300800 */
[----:B------:R-:W-:-:S05]  /*4a550*/  IADD3 R8, P6, PT, R8, UR12, RZ ;  /* 0x0000000c08087c10 */ /* 0x000fca000ffde0ff */
        /* <DEDUP_REMOVED lines=35> */
[----:B------:R-:W-:Y:S04]  /*4a790*/  STL [R1+0xd3c], R34 ;  /* 0x000d3c2201007387 */ /* 0x000fe80000100800 */
        /* <DEDUP_REMOVED lines=1914> */
[----:B------:R0:W-:Y:S04]  /*51f40*/  STL [R1+0x15c8], R9 ;  /* 0x0015c80901007387 */ /* 0x0001e80000100800 */
        /* <DEDUP_REMOVED lines=24> */
[----:B-1----:R-:W4:Y:S01]  /*520d0*/  LDL.LU R8, [R1+0x15fc] ;  /* 0x0015fc0001087983 */ /* 0x002f220000300800 */
        /* <DEDUP_REMOVED lines=160> */
[----:B------:R0:W-:Y:S04]  /*52ae0*/  STL [R1+0x1678], R8 ;  /* 0x0016780801007387 */ /* 0x0001e80000100800 */
        /* <DEDUP_REMOVED lines=24> */
[----:B-1----:R-:W2:Y:S01]  /*52c70*/  LDL.LU R6, [R1+0x518] ;  /* 0x0005180001067983 */ /* 0x002ea20000300800 */
        /* <DEDUP_REMOVED lines=56> */
[----:B0-----:R-:W2:Y:S04]  /*53000*/  LDL.LU R8, [R1+0x508] ;  /* 0x0005080001087983 */ /* 0x001ea80000300800 */
[----:B------:R-:W-:Y:S04]  /*53010*/  STL [R1+0x50c], R13 ;  /* 0x00050c0d01007387 */ /* 0x000fe80000100800 */
[----:B------:R0:W-:Y:S04]  /*53020*/  STL [R1+0x518], R6 ;  /* 0x0005180601007387 */ /* 0x0001e80000100800 */
[----:B------:R-:W-:Y:S04]  /*53030*/  STL [R1+0x504], R12 ;  /* 0x0005040c01007387 */ /* 0x000fe80000100800 */
[----:B0-----:R-:W2:Y:S01]  /*53040*/  LDL.LU R6, [R1+0x500] ;  /* 0x0005000001067983 */ /* 0x001ea20000300800 */
[----:B---3--:R-:W-:-:S05]  /*53050*/  IADD3 R5, P3, PT, R5, UR13, RZ ;  /* 0x0000000d05057c10 */ /* 0x008fca000ff7e0ff */
[----:B------:R-:W-:Y:S04]  /*53060*/  STL [R1+0x4fc], R5 ;  /* 0x0004fc0501007387 */ /* 0x000fe80000100800 */
[----:B------:R-:W3:Y:S04]  /*53070*/  LDL.LU R35, [R1+0x4ec] ;  /* 0x0004ec0001237983 */ /* 0x000ee80000300800 */
[----:B------:R-:W3:Y:S01]  /*53080*/  LDL.LU R34, [R1+0x4f8] ;  /* 0x0004f80001227983 */ /* 0x000ee20000300800 */
[----:B----4-:R-:W-:-:S05]  /*53090*/  IADD3.X R10, PT, PT, R10, UR70, RZ, P6, !PT ;  /* 0x000000460a0a7c10 */ /* 0x010fca000b7fe4ff */
[----:B------:R0:W-:Y:S04]  /*530a0*/  STL [R1+0x510], R10 ;  /* 0x0005100a01007387 */ /* 0x0001e80000100800 */
        /* <DEDUP_REMOVED lines=23> */
[----:B-1----:R-:W4:Y:S01]  /*53220*/  LDL.LU R9, [R1+0x490] ;  /* 0x0004900001097983 */ /* 0x002f220000300800 */
[----:B--2---:R-:W-:-:S05]  /*53230*/  IADD3.X R8, PT, PT, R8, UR70, RZ, P5, !PT ;  /* 0x0000004608087c10 */ /* 0x004fca000affe4ff */
[----:B------:R0:W-:Y:S04]  /*53240*/  STL [R1+0x508], R8 ;  /* 0x0005080801007387 */ /* 0x0001e80000100800 */
[----:B0-----:R-:W2:Y:S01]  /*53250*/  LDL.LU R8, [R1+0x48c] ;  /* 0x00048c0001087983 */ /* 0x001ea20000300800 */
[----:B------:R-:W-:-:S03]  /*53260*/  IADD3.X R6, PT, PT, R6, UR70, RZ, P4, !PT ;  /* 0x0000004606067c10 */ /* 0x000fc6000a7fe4ff */
[----:B------:R-:W2:Y:S04]  /*53270*/  LDL.LU R13, [R1+0x4a0] ;  /* 0x0004a000010d7983 */ /* 0x000ea80000300800 */
[----:B------:R-:W2:Y:S04]  /*53280*/  LDL.LU R12, [R1+0x498] ;  /* 0x00049800010c7983 */ /* 0x000ea80000300800 */
[----:B------:R0:W-:Y:S04]  /*53290*/  STL [R1+0x500], R6 ;  /* 0x0005000601007387 */ /* 0x0001e80000100800 */
[----:B0-----:R-:W2:Y:S01]  /*532a0*/  LDL.LU R6, [R1+0x488] ;  /* 0x0004880001067983 */ /* 0x001ea20000300800 */
[----:B---3--:R-:W-:-:S02]  /*532b0*/  IADD3 R35, P4, PT, R35, UR13, RZ ;  /* 0x0000000d23237c10 */ /* 0x008fc4000ff9e0ff */
[----:B------:R-:W-:Y:S01]  /*532c0*/  IADD3.X R34, PT, PT, R34, UR70, RZ, P3, !PT ;  /* 0x0000004622227c10 */ /* 0x000fe20009ffe4ff */
[----:B------:R-:W-:Y:S02]  /*532d0*/  IMAD.U32 R5, RZ, RZ, UR62 ;  /* 0x0000003eff057e24 */ /* 0x000fe4000f8e00ff */
[----:B------:R-:W-:Y:S02]  /*532e0*/  STL [R1+0x4ec], R35 ;  /* 0x0004ec2301007387 */ /* 0x000fe40000100800 */
[----:B------:R-:W0:Y:S01]  /*532f0*/  SYNCS.PHASECHK.TRANS64.TRYWAIT P5, [UR77], R5 ;  /* 0x00000005ff0075a7 */ /* 0x000e2200080a114d */
[----:B----4-:R-:W-:Y:S01]  /*53300*/  IADD3 R33, P3, PT, R33, UR13, RZ ;  /* 0x0000000d21217c10 */ /* 0x010fe2000ff7e0ff */
[----:B------:R-:W-:Y:S04]  /*53310*/  STL [R1+0x4f8], R34 ;  /* 0x0004f82201007387 */ /* 0x000fe80000100800 */
[----:B------:R-:W-:Y:S01]  /*53320*/  STL [R1+0x4e4], R33 ;  /* 0x0004e42101007387 */ /* 0x000fe20000100800 */
[----:B------:R-:W-:-:S02]  /*53330*/  IADD3.X R32, PT, PT, R32, UR70, RZ, P6, !PT ;  /* 0x0000004620207c10 */ /* 0x000fc4000b7fe4ff */
        /* <DEDUP_REMOVED lines=34> */
[----:B------:R-:W-:Y:S04]  /*53560*/  STL [R1+0x4b8], R18 ;  /* 0x0004b81201007387 */ /* 0x000fe80000100800 */
[----:B------:R-:W-:Y:S04]  /*53570*/  STL [R1+0x4a4], R17 ;  /* 0x0004a41101007387 */ /* 0x000fe80000100800 */
[----:B------:R-:W-:Y:S01]  /*53580*/  STL [R1+0x4b0], R16 ;  /* 0x0004b01001007387 */ /* 0x000fe20000100800 */
[----:B------:R-:W-:-:S03]  /*53590*/  PRMT R7, RZ, 0x7610, R7 ;  /* 0x00007610ff077816 */ /* 0x000fc60000000007 */
[----:B------:R1:W-:Y:S04]  /*535a0*/  STL [R1+0x494], R10 ;  /* 0x0004940a01007387 */ /* 0x0003e80000100800 */
[----:B------:R3:W-:Y:S04]  /*535b0*/  STL [R1+0x49c], R15 ;  /* 0x00049c0f01007387 */ /* 0x0007e80000100800 */
[----:B------:R3:W-:Y:S01]  /*535c0*/  STL [R1+0x4a8], R14 ;  /* 0x0004a80e01007387 */ /* 0x0007e20000100800 */
[--C-:B-1----:R-:W-:Y:S02]  /*535d0*/  SHF.R.U32.HI R10, RZ, 0x6, R11.reuse ;  /* 0x00000006ff0a7819 */ /* 0x102fe4000001160b */
[----:B------:R-:W-:-:S02]  /*535e0*/  SHF.R.U32.HI R11, RZ, 0x6, R11 ;  /* 0x00000006ff0b7819 */ /* 0x000fc4000001160b */
[----:B------:R-:W-:Y:S02]  /*535f0*/  SGXT.U32 R10, R10, 0x1 ;  /* 0x000000010a0a781a */ /* 0x000fe40000000000 */
[----:B------:R-:W-:Y:S02]  /*53600*/  SGXT.U32 R11, R11, 0x1 ;  /* 0x000000010b0b781a */ /* 0x000fe40000000000 */
[----:B------:R-:W-:Y:S02]  /*53610*/  LOP3.LUT R10, R10, 0x4, RZ, 0xfc, !PT ;  /* 0x000000040a0a7812 */ /* 0x000fe400078efcff */
[----:B------:R-:W-:Y:S02]  /*53620*/  LOP3.LUT R11, R11, 0x2, RZ, 0xfc, !PT ;  /* 0x000000020b0b7812 */ /* 0x000fe400078efcff */
[----:B--2---:R-:W-:Y:S02]  /*53630*/  IADD3 R8, P6, PT, R8, UR13, RZ ;  /* 0x0000000d08087c10 */ /* 0x004fe4000ffde0ff */
[----:B------:R-:W-:-:S02]  /*53640*/  IADD3.X R13, PT, PT, R13, UR70, RZ, P4, !PT ;  /* 0x000000460d0d7c10 */ /* 0x000fc4000a7fe4ff */
[----:B------:R-:W-:-:S03]  /*53650*/  IADD3.X R12, PT, PT, R12, UR70, RZ, P3, !PT ;  /* 0x000000460c0c7c10 */ /* 0x000fc60009ffe4ff */
[----:B------:R3:W-:Y:S04]  /*53660*/  STL [R1+0x4a0], R13 ;  /* 0x0004a00d01007387 */ /* 0x0007e80000100800 */
[----:B------:R3:W-:Y:S04]  /*53670*/  STL [R1+0x498], R12 ;  /* 0x0004980c01007387 */ /* 0x0007e80000100800 */
[----:B------:R3:W-:Y:S01]  /*53680*/  STL [R1+0x490], R9 ;  /* 0x0004900901007387 */ /* 0x0007e20000100800 */
[----:B------:R-:W-:-:S05]  /*53690*/  IADD3.X R6, PT, PT, R6, UR70, RZ, P6, !PT ;  /* 0x0000004606067c10 */ /* 0x000fca000b7fe4ff */
[----:B------:R3:W-:Y:S04]  /*536a0*/  STL [R1+0x488], R6 ;  /* 0x0004880601007387 */ /* 0x0007e80000100800 */
[----:B------:R3:W-:Y:S04]  /*536b0*/  STL [R1+0x48c], R8 ;  /* 0x00048c0801007387 */ /* 0x0007e80000100800 */
[----:B------:R3:W-:Y:S01]  /*536c0*/  STL.S16 [R1+0x1bc], R7 ;  /* 0x0001bc0701007387 */ /* 0x0007e20000100600 */
[----:B------:R-:W-:Y:S02]  /*536d0*/  ISETP.GE.AND P4, PT, R11, UR63, PT ;  /* 0x0000003f0b007c0c */ /* 0x000fe4000bf86270 */
[----:B------:R-:W-:Y:S01]  /*536e0*/  ISETP.GE.AND P3, PT, R10, UR63, PT ;  /* 0x0000003f0a007c0c */ /* 0x000fe2000bf66270 */
[----:B0----5:R-:W-:-:S12]  /*536f0*/  @!P5 BRA `(.L_x_8) ;  /* 0x0000023c0048d947 */ /* 0x021fd80003800000 */
.L_x_16:
[----:B------:R-:W-:Y:S04]  /*53700*/  STL [R1+0x1e04], R35 ;  /* 0x001e042301007387 */ /* 0x000fe80000100800 */
[----:B---3--:R-:W2:Y:S04]  /*53710*/  LDL R7, [R1+0x488] ;  /* 0x0004880001077983 */ /* 0x008ea80000100800 */
[----:B------:R-:W2:Y:S04]  /*53720*/  LDL R6, [R1+0x48c] ;  /* 0x00048c0001067983 */ /* 0x000ea80000100800 */
[----:B------:R0:W-:Y:S04]  /*53730*/  STL [R1+0x1e00], R34 ;  /* 0x001e002201007387 */ /* 0x0001e80000100800 */
[----:B0-----:R-:W2:Y:S04]  /*53740*/  LDL R34, [R1+0x1bc] ;  /* 0x0001bc0001227983 */ /* 0x001ea80000100800 */
        /* <DEDUP_REMOVED lines=52> */
[----:B------:R0:W-:Y:S04]  /*53a90*/  STL [R1+0x1d2c], R84 ;  /* 0x001d2c5401007387 */ /* 0x0001e80000100800 */
[----:B0-----:R-:W3:Y:S01]  /*53aa0*/  LDL R84, [R1+0x4a4] ;  /* 0x0004a40001547983 */ /* 0x001ee20000100800 */
[----:B------:R-:W-:-:S03]  /*53ab0*/  PRMT R82, RZ, 0x7610, R82 ;  /* 0x00007610ff527816 */ /* 0x000fc60000000052 */
        /* <DEDUP_REMOVED lines=19> */
[----:B--2---:R-:W2:Y:S04]  /*53bf0*/  @!P2 LDG.E.U16 R34, desc[UR16][R6.64] ;  /* 0x000000100622a981 */ /* 0x004ea8000c1e1500 */
        /* <DEDUP_REMOVED lines=13> */
[----:B-----5:R-:W-:Y:S04]  /*53cd0*/  STL [R1+0x1ca8], R2 ;  /* 0x001ca80201007387 */ /* 0x020fe80000100800 */
        /* <DEDUP_REMOVED lines=79> */
[----:B------:R-:W0:Y:S03]  /*541d0*/  S2R R35, SR_TID.X ;  /* 0x0000000000237919 */ /* 0x000e260000002100 */
        /* <DEDUP_REMOVED lines=8> */
[----:B0-----:R-:W-:-:S03]  /*54260*/  SHF.R.U32.HI R35, RZ, 0x6, R35 ;  /* 0x00000006ff237819 */ /* 0x001fc60000011623 */
[----:B------:R-:W-:Y:S01]  /*54270*/  STL [R1+0x1b00], R3 ;  /* 0x001b000301007387 */ /* 0x000fe20000100800 */
[----:B------:R-:W-:-:S03]  /*54280*/  SGXT.U32 R35, R35, 0x1 ;  /* 0x000000012323781a */ /* 0x000fc60000000000 */
[----:B------:R-:W-:Y:S01]  /*54290*/  STL [R1+0x1b08], R3 ;  /* 0x001b080301007387 */ /* 0x000fe20000100800 */
[----:B------:R-:W-:-:S03]  /*542a0*/  LOP3.LUT R35, R35, 0x6, RZ, 0xfc, !PT ;  /* 0x0000000623237812 */ /* 0x000fc600078efcff */
[----:B------:R-:W-:Y:S01]  /*542b0*/  STL [R1+0x1b10], R3 ;  /* 0x001b100301007387 */ /* 0x000fe20000100800 */
[----:B------:R-:W-:-:S03]  /*542c0*/  ISETP.GE.AND P5, PT, R35, UR63, PT ;  /* 0x0000003f23007c0c */ /* 0x000fc6000bfa6270 */
        /* <DEDUP_REMOVED lines=34> */
[----:B------:R-:W4:Y:S04]  /*544f0*/  LDL.LU R35, [R1+0x1e04] ;  /* 0x001e040001237983 */ /* 0x000f280000300800 */
[----:B--2---:R0:W-:Y:S01]  /*54500*/  @!P2 STL [R1+0x1bc], R34 ;  /* 0x0001bc220100a387 */ /* 0x0041e20000100800 */
[----:B------:R-:W1:Y:S03]  /*54510*/  S2R R93, SR_TID.X ;  /* 0x00000000005d7919 */ /* 0x000e660000002100 */
[----:B0-----:R-:W2:Y:S04]  /*54520*/  LDL.LU R34, [R1+0x1e00] ;  /* 0x001e000001227983 */ /* 0x001ea80000300800 */
[----:B------:R-:W2:Y:S04]  /*54530*/  LDL R6, [R1+0x490] ;  /* 0x0004900001067983 */ /* 0x000ea80000100800 */
[----:B------:R-:W2:Y:S02]  /*54540*/  LDL R7, [R1+0x494] ;  /* 0x0004940001077983 */ /* 0x000ea40000100800 */
[----:B--2---:R-:W-:-:S04]  /*54550*/  @!P4 LOP3.LUT R7, R7, R6, RZ, 0x3c, !PT ;  /* 0x000000060707c212 */ /* 0x004fc800078e3cff */
[----:B------:R-:W-:-:S04]  /*54560*/  @!P4 LOP3.LUT R6, R7, R6, RZ, 0x3c, !PT ;  /* 0x000000060706c212 */ /* 0x000fc800078e3cff */
[----:B------:R-:W-:-:S05]  /*54570*/  @!P4 LOP3.LUT R7, R7, R6, RZ, 0x3c, !PT ;  /* 0x000000060707c212 */ /* 0x000fca00078e3cff */
[----:B------:R0:W2:Y:S04]  /*54580*/  @!P4 LDG.E.U16 R82, desc[UR16][R6.64] ;  /* 0x000000100652c981 */ /* 0x0000a8000c1e1500 */
[----:B------:R-:W0:Y:S04]  /*54590*/  LDL R6, [R1+0x498] ;  /* 0x0004980001067983 */ /* 0x000e280000100800 */
[----:B------:R-:W0:Y:S01]  /*545a0*/  LDL R7, [R1+0x49c] ;  /* 0x00049c0001077983 */ /* 0x000e220000100800 */
[----:B------:R-:W-:Y:S02]  /*545b0*/  PRMT R91, RZ, 0x7610, R91 ;  /* 0x00007610ff5b7816 */ /* 0x000fe4000000005b */
[----:B-1----:R-:W-:-:S04]  /*545c0*/  SHF.R.U32.HI R93, RZ, 0x6, R93 ;  /* 0x00000006ff5d7819 */ /* 0x002fc8000001165d */
[----:B------:R-:W-:-:S04]  /*545d0*/  SGXT.U32 R93, R93, 0x1 ;  /* 0x000000015d5d781a */ /* 0x000fc80000000000 */
[----:B------:R-:W-:-:S04]  /*545e0*/  LOP3.LUT R93, R93, 0x8, RZ, 0xfc, !PT ;  /* 0x000000085d5d7812 */ /* 0x000fc800078efcff */
[----:B------:R-:W-:Y:S02]  /*545f0*/  ISETP.GE.AND P2, PT, R93, UR63, PT ;  /* 0x0000003f5d007c0c */ /* 0x000fe4000bf46270 */
[----:B------:R-:W1:Y:S01]  /*54600*/  S2R R93, SR_TID.X ;  /* 0x00000000005d7919 */ /* 0x000e620000002100 */
[----:B0-----:R-:W-:-:S04]  /*54610*/  @!P3 LOP3.LUT R7, R7, R6, RZ, 0x3c, !PT ;  /* 0x000000060707b212 */ /* 0x001fc800078e3cff */
[----:B------:R-:W-:-:S04]  /*54620*/  @!P3 LOP3.LUT R6, R7, R6, RZ, 0x3c, !PT ;  /* 0x000000060706b212 */ /* 0x000fc800078e3cff */
[----:B------:R-:W-:-:S05]  /*54630*/  @!P3 LOP3.LUT R7, R7, R6, RZ, 0x3c, !PT ;  /* 0x000000060707b212 */ /* 0x000fca00078e3cff */
[----:B------:R-:W3:Y:S01]  /*54640*/  @!P3 LDG.E.U16 R91, desc[UR16][R6.64] ;  /* 0x00000010065bb981 */ /* 0x000ee2000c1e1500 */
[----:B-1----:R-:W-:-:S04]  /*54650*/  SHF.R.U32.HI R93, RZ, 0x6, R93 ;  /* 0x00000006ff5d7819 */ /* 0x002fc8000001165d */
[----:B------:R-:W-:-:S04]  /*54660*/  SGXT.U32 R93, R93, 0x1 ;  /* 0x000000015d5d781a */ /* 0x000fc80000000000 */
[----:B------:R-:W-:Y:S01]  /*54670*/  LOP3.LUT R93, R93, 0xa, RZ, 0xfc, !PT ;  /* 0x0000000a5d5d7812 */ /* 0x000fe200078efcff */
[----:B--2---:R0:W-:Y:S03]  /*54680*/  STL [R1+0x1b8], R82 ;  /* 0x0001b85201007387 */ /* 0x0041e60000100800 */
[----:B------:R-:W-:Y:S02]  /*54690*/  ISETP.GE.AND P4, PT, R93, UR63, PT ;  /* 0x0000003f5d007c0c */ /* 0x000fe4000bf86270 */
[----:B------:R-:W2:Y:S01]  /*546a0*/  LDL.LU R93, [R1+0x1dfc] ;  /* 0x001dfc00015d7983 */ /* 0x000ea20000300800 */
[----:B0-----:R-:W0:Y:S03]  /*546b0*/  S2R R82, SR_TID.X ;  /* 0x0000000000527919 */ /* 0x001e260000002100 */
[----:B---3--:R1:W-:Y:S04]  /*546c0*/  STL [R1+0x1b4], R91 ;  /* 0x0001b45b01007387 */ /* 0x0083e80000100800 */
[----:B-1----:R-:W3:Y:S04]  /*546d0*/  LDL.LU R91, [R1+0x1df8] ;  /* 0x001df800015b7983 */ /* 0x002ee80000300800 */
[----:B------:R-:W2:Y:S01]  /*546e0*/  LDL R7, [R1+0x4a0] ;  /* 0x0004a00001077983 */ /* 0x000ea20000100800 */
[----:B0-----:R-:W-:-:S04]  /*546f0*/  SHF.R.U32.HI R6, RZ, 0x6, R82 ;  /* 0x00000006ff067819 */ /* 0x001fc80000011652 */
[----:B------:R-:W-:-:S04]  /*54700*/  SGXT.U32 R6, R6, 0x1 ;  /* 0x000000010606781a */ /* 0x000fc80000000000 */
[----:B------:R-:W-:Y:S02]  /*54710*/  LOP3.LUT R6, R6, 0xc, RZ, 0xfc, !PT ;  /* 0x0000000c06067812 */ /* 0x000fe400078efcff */
[----:B------:R-:W-:Y:S02]  /*54720*/  PRMT R66, RZ, 0x7610, R66 ;  /* 0x00007610ff427816 */ /* 0x000fe40000000042 */
[----:B------:R-:W-:Y:S01]  /*54730*/  ISETP.GE.AND P3, PT, R6, UR63, PT ;  /* 0x0000003f06007c0c */ /* 0x000fe2000bf66270 */
[----:B------:R-:W-:-:S05]  /*54740*/  @!P5 IMAD.MOV.U32 R6, RZ, RZ, R84 ;  /* 0x000000ffff06d224 */ /* 0x000fca00078e0054 */
[----:B--2---:R-:W2:Y:S04]  /*54750*/  @!P5 LDG.E.U16 R66, desc[UR16][R6.64] ;  /* 0x000000100642d981 */ /* 0x004ea8000c1e1500 */
[----:B--2---:R0:W-:Y:S04]  /*54760*/  STL [R1+0x1b0], R66 ;  /* 0x0001b04201007387 */ /* 0x0041e80000100800 */
[----:B------:R-:W2:Y:S04]  /*54770*/  LDL R6, [R1+0x4a8] ;  /* 0x0004a80001067983 */ /* 0x000ea80000100800 */
[----:B------:R-:W2:Y:S01]  /*54780*/  LDL R7, [R1+0x4ac] ;  /* 0x0004ac0001077983 */ /* 0x000ea20000100800 */
[----:B------:R-:W-:-:S02]  /*54790*/  PRMT R86, RZ, 0x7610, R86 ;  /* 0x00007610ff567816 */ /* 0x000fc40000000056 */
[----:B0-----:R-:W-:Y:S01]  /*547a0*/  SHF.R.U32.HI R66, RZ, 0x6, R82 ;  /* 0x00000006ff427819 */ /* 0x001fe20000011652 */
[----:B------:R-:W3:Y:S01]  /*547b0*/  LDL R84, [R1+0x4c8] ;  /* 0x0004c80001547983 */ /* 0x000ee20000100800 */
[----:B--2---:R-:W-:-:S04]  /*547c0*/  @!P2 LOP3.LUT R7, R7, R6, RZ, 0x3c, !PT ;  /* 0x000000060707a212 */ /* 0x004fc800078e3cff */
[----:B------:R-:W-:-:S04]  /*547d0*/  @!P2 LOP3.LUT R6, R7, R6, RZ, 0x3c, !PT ;  /* 0x000000060706a212 */ /* 0x000fc800078e3cff */
[----:B------:R-:W-:-:S05]  /*547e0*/  @!P2 LOP3.LUT R7, R7, R6, RZ, 0x3c, !PT ;  /* 0x000000060707a212 */ /* 0x000fca00078e3cff */
[----:B------:R-:W2:Y:S01]  /*547f0*/  @!P2 LDG.E.U16 R86, desc[UR16][R6.64] ;  /* 0x000000100656a981 */ /* 0x000ea2000c1e1500 */
[----:B------:R-:W-:-:S04]  /*54800*/  SGXT.U32 R66, R66, 0x1 ;  /* 0x000000014242781a */ /* 0x000fc80000000000 */
[----:B------:R-:W-:-:S04]  /*54810*/  LOP3.LUT R66, R66, 0xe, RZ, 0xfc, !PT ;  /* 0x0000000e42427812 */ /* 0x000fc800078efcff */
[----:B------:R-:W-:Y:S02]  /*54820*/  ISETP.GE.AND P5, PT, R66, UR63, PT ;  /* 0x0000003f42007c0c */ /* 0x000fe4000bfa6270 */
[----:B------:R-:W3:Y:S04]  /*54830*/  LDL R66, [R1+0x4cc] ;  /* 0x0004cc0001427983 */ /* 0x000ee80000100800 */
[----:B--2---:R0:W-:Y:S04]  /*54840*/  STL [R1+0x1ac], R86 ;  /* 0x0001ac5601007387 */ /* 0x0041e80000100800 */
[----:B0-----:R-:W2:Y:S04]  /*54850*/  LDL.LU R86, [R1+0x1df4] ;  /* 0x001df40001567983 */ /* 0x001ea80000300800 */
[----:B------:R-:W2:Y:S04]  /*54860*/  LDL R6, [R1+0x4b0] ;  /* 0x0004b00001067983 */ /* 0x000ea80000100800 */
[----:B------:R-:W2:Y:S01]  /*54870*/  LDL R7, [R1+0x4b4] ;  /* 0x0004b40001077983 */ /* 0x000ea20000100800 */
[----:B------:R-:W-:-:S02]  /*54880*/  PRMT R74, RZ, 0x7610, R74 ;  /* 0x00007610ff4a7816 */ /* 0x000fc4000000004a */
[----:B--2---:R-:W-:-:S04]  /*54890*/  @!P4 LOP3.LUT R7, R7, R6, RZ, 0x3c, !PT ;  /* 0x000000060707c212 */ /* 0x004fc800078e3cff */
[----:B------:R-:W-:-:S04]  /*548a0*/  @!P4 LOP3.LUT R6, R7, R6, RZ, 0x3c, !PT ;  /* 0x000000060706c212 */ /* 0x000fc800078e3cff */
[----:B------:R-:W-:-:S05]  /*548b0*/  @!P4 LOP3.LUT R7, R7, R6, RZ, 0x3c, !PT ;  /* 0x000000060707c212 */ /* 0x000fca00078e3cff */
[----:B------:R0:W2:Y:S04]  /*548c0*/  @!P4 LDG.E.U16 R74, desc[UR16][R6.64] ;  /* 0x00000010064ac981 */ /* 0x0000a8000c1e1500 */
[----:B------:R-:W0:Y:S04]  /*548d0*/  LDL R6, [R1+0x4b8] ;  /* 0x0004b80001067983 */ /* 0x000e280000100800 */
[----:B------:R-:W0:Y:S01]  /*548e0*/  LDL R7, [R1+0x4bc] ;  /* 0x0004bc0001077983 */ /* 0x000e220000100800 */
[----:B------:R-:W-:Y:S02]  /*548f0*/  PRMT R78, RZ, 0x7610, R78 ;  /* 0x00007610ff4e7816 */ /* 0x000fe4000000004e */
[----:B------:R-:W-:-:S04]  /*54900*/  SHF.R.U32.HI R82, RZ, 0x6, R82 ;  /* 0x00000006ff527819 */ /* 0x000fc80000011652 */
        /* <DEDUP_REMOVED lines=11> */
[----:B--2---:R-:W-:Y:S03]  /*549c0*/  STL [R1+0x1a8], R74 ;  /* 0x0001a84a01007387 */ /* 0x004fe60000100800 */
[----:B------:R-:W-:Y:S02]  /*549d0*/  ISETP.GE.AND P4, PT, R82, UR63, PT ;  /* 0x0000003f52007c0c */ /* 0x000fe4000bf86270 */
[----:B------:R-:W2:Y:S04]  /*549e0*/  LDL.LU R82, [R1+0x1df0] ;  /* 0x001df00001527983 */ /* 0x000ea80000300800 */
[----:B---3--:R0:W-:Y:S04]  /*549f0*/  STL [R1+0x1a4], R78 ;  /* 0x0001a44e01007387 */ /* 0x0081e80000100800 */
[----:B0-----:R-:W3:Y:S04]  /*54a00*/  LDL.LU R78, [R1+0x1dec] ;  /* 0x001dec00014e7983 */ /* 0x001ee80000300800 */
[----:B------:R-:W2:Y:S04]  /*54a10*/  LDL R6, [R1+0x4c0] ;  /* 0x0004c00001067983 */ /* 0x000ea80000100800 */
[----:B------:R-:W2:Y:S01]  /*54a20*/  LDL R7, [R1+0x4c4] ;  /* 0x0004c40001077983 */ /* 0x000ea20000100800 */
[----:B------:R-:W-:Y:S01]  /*54a30*/  PRMT R70, RZ, 0x7610, R70 ;  /* 0x00007610ff467816 */ /* 0x000fe20000000046 */
[----:B------:R-:W0:Y:S01]  /*54a40*/  S2R R74, SR_TID.X ;  /* 0x00000000004a7919 */ /* 0x000e220000002100 */
[----:B--2---:R-:W-:-:S04]  /*54a50*/  @!P5 LOP3.LUT R7, R7, R6, RZ, 0x3c, !PT ;  /* 0x000000060707d212 */ /* 0x004fc800078e3cff */
[----:B------:R-:W-:-:S04]  /*54a60*/  @!P5 LOP3.LUT R6, R7, R6, RZ, 0x3c, !PT ;  /* 0x000000060706d212 */ /* 0x000fc800078e3cff */
[----:B------:R-:W-:-:S05]  /*54a70*/  @!P5 LOP3.LUT R7, R7, R6, RZ, 0x3c, !PT ;  /* 0x000000060707d212 */ /* 0x000fca00078e3cff */
[----:B------:R1:W2:Y:S02]  /*54a80*/  @!P5 LDG.E.U16 R70, desc[UR16][R6.64] ;  /* 0x000000100646d981 */ /* 0x0002a4000c1e1500 */
[----:B-1----:R-:W1:Y:S01]  /*54a90*/  S2R R7, SR_TID.X ;  /* 0x0000000000077919 */ /* 0x002e620000002100 */
[----:B0-----:R-:W-:-:S04]  /*54aa0*/  SHF.R.U32.HI R74, RZ, 0x6, R74 ;  /* 0x00000006ff4a7819 */ /* 0x001fc8000001164a */
[----:B------:R-:W-:Y:S01]  /*54ab0*/  SGXT.U32 R74, R74, 0x1 ;  /* 0x000000014a4a781a */ /* 0x000fe20000000000 */
[----:B------:R-:W-:Y:S01]  /*54ac0*/  @!P2 IMAD.MOV.U32 R6, RZ, RZ, R66 ;  /* 0x000000ffff06a224 */ /* 0x000fe200078e0042 */
[----:B------:R-:W-:Y:S02]  /*54ad0*/  PRMT R58, RZ, 0x7610, R58 ;  /* 0x00007610ff3a7816 */ /* 0x000fe4000000003a */
[----:B------:R-:W-:-:S04]  /*54ae0*/  LOP3.LUT R74, R74, 0x14, RZ, 0xfc, !PT ;  /* 0x000000144a4a7812 */ /* 0x000fc800078efcff */
[----:B------:R-:W-:Y:S02]  /*54af0*/  ISETP.GE.AND P3, PT, R74, UR63, PT ;  /* 0x0000003f4a007c0c */ /* 0x000fe4000bf66270 */
[----:B------:R-:W3:Y:S01]  /*54b00*/  LDL.LU R74, [R1+0x1de8] ;  /* 0x001de800014a7983 */ /* 0x000ee20000300800 */
[----:B-1----:R-:W-:-:S04]  /*54b10*/  SHF.R.U32.HI R7, RZ, 0x6, R7 ;  /* 0x00000006ff077819 */ /* 0x002fc80000011607 */
[----:B------:R-:W-:-:S04]  /*54b20*/  SGXT.U32 R7, R7, 0x1 ;  /* 0x000000010707781a */ /* 0x000fc80000000000 */
[----:B------:R-:W-:-:S04]  /*54b30*/  LOP3.LUT R7, R7, 0x16, RZ, 0xfc, !PT ;  /* 0x0000001607077812 */ /* 0x000fc800078efcff */
[----:B------:R-:W-:Y:S01]  /*54b40*/  ISETP.GE.AND P5, PT, R7, UR63, PT ;  /* 0x0000003f07007c0c */ /* 0x000fe2000bfa6270 */
[----:B------:R-:W-:-:S05]  /*54b50*/  @!P2 IMAD.MOV.U32 R7, RZ, RZ, R84 ;  /* 0x000000ffff07a224 */ /* 0x000fca00078e0054 */
[----:B------:R0:W3:Y:S04]  /*54b60*/  @!P2 LDG.E.U16 R58, desc[UR16][R6.64] ;  /* 0x00000010063aa981 */ /* 0x0000e8000c1e1500 */
[----:B--2---:R1:W-:Y:S04]  /*54b70*/  STL [R1+0x1a0], R70 ;  /* 0x0001a04601007387 */ /* 0x0043e80000100800 */
[----:B-1----:R-:W2:Y:S04]  /*54b80*/  LDL.LU R70, [R1+0x1de4] ;  /* 0x001de40001467983 */ /* 0x002ea80000300800 */
[----:B------:R-:W0:Y:S04]  /*54b90*/  LDL R6, [R1+0x4d0] ;  /* 0x0004d00001067983 */ /* 0x000e280000100800 */
[----:B------:R-:W0:Y:S01]  /*54ba0*/  LDL R7, [R1+0x4d4] ;  /* 0x0004d40001077983 */ /* 0x000e220000100800 */
[----:B------:R-:W-:Y:S01]  /*54bb0*/  PRMT R62, RZ, 0x7610, R62 ;  /* 0x00007610ff3e7816 */ /* 0x000fe2000000003e */
[----:B------:R-:W1:Y:S02]  /*54bc0*/  S2R R66, SR_TID.X ;  /* 0x0000000000427919 */ /* 0x000e640000002100 */
[----:B------:R-:W2:Y:S01]  /*54bd0*/  LDL R84, [R1+0x4ec] ;  /* 0x0004ec0001547983 */ /* 0x000ea20000100800 */
[----:B0-----:R-:W-:-:S04]  /*54be0*/  @!P4 LOP3.LUT R7, R7, R6, RZ, 0x3c, !PT ;  /* 0x000000060707c212 */ /* 0x001fc800078e3cff */
[----:B------:R-:W-:-:S04]  /*54bf0*/  @!P4 LOP3.LUT R6, R7, R6, RZ, 0x3c, !PT ;  /* 0x000000060706c212 */ /* 0x000fc800078e3cff */
[----:B------:R-:W-:-:S05]  /*54c00*/  @!P4 LOP3.LUT R7, R7, R6, RZ, 0x3c, !PT ;  /* 0x000000060707c212 */ /* 0x000fca00078e3cff */
[----:B------:R-:W2:Y:S01]  /*54c10*/  @!P4 LDG.E.U16 R62, desc[UR16][R6.64] ;  /* 0x00000010063ec981 */ /* 0x000ea2000c1e1500 */
[----:B-1----:R-:W-:-:S04]  /*54c20*/  SHF.R.U32.HI R66, RZ, 0x6, R66 ;  /* 0x00000006ff427819 */ /* 0x002fc80000011642 */
[----:B------:R-:W-:-:S04]  /*54c30*/  SGXT.U32 R66, R66, 0x1 ;  /* 0x000000014242781a */ /* 0x000fc80000000000 */
[----:B------:R-:W-:Y:S01]  /*54c40*/  LOP3.LUT R66, R66, 0x18, RZ, 0xfc, !PT ;  /* 0x0000001842427812 */ /* 0x000fe200078efcff */
[----:B---3--:R-:W-:Y:S03]  /*54c50*/  STL [R1+0x19c], R58 ;  /* 0x00019c3a01007387 */ /* 0x008fe60000100800 */
[----:B------:R-:W-:Y:S02]  /*54c60*/  ISETP.GE.AND P2, PT, R66, UR63, PT ;  /* 0x0000003f42007c0c */ /* 0x000fe4000bf46270 */
[----:B------:R-:W3:Y:S04]  /*54c70*/  LDL.LU R66, [R1+0x1de0] ;  /* 0x001de00001427983 */ /* 0x000ee80000300800 */
        /* <DEDUP_REMOVED lines=11> */
[----:B------:R-:W-:Y:S01]  /*54d30*/  PRMT R54, RZ, 0x7610, R54 ;  /* 0x00007610ff367816 */ /* 0x000fe20000000036 */
[----:B------:R-:W1:Y:S02]  /*54d40*/  S2R R58, SR_TID.X ;  /* 0x00000000003a7919 */ /* 0x000e640000002100 */
[----:B-1----:R-:W-:-:S04]  /*54d50*/  SHF.R.U32.HI R58, RZ, 0x6, R58 ;  /* 0x00000006ff3a7819 */ /* 0x002fc8000001163a */
[----:B------:R-:W-:Y:S02]  /*54d60*/  SGXT.U32 R58, R58, 0x1 ;  /* 0x000000013a3a781a */ /* 0x000fe40000000000 */
[----:B0-----:R-:W-:-:S04]  /*54d70*/  @!P5 LOP3.LUT R7, R7, R6, RZ, 0x3c, !PT ;  /* 0x000000060707d212 */ /* 0x001fc800078e3cff */
[----:B------:R-:W-:-:S04]  /*54d80*/  @!P5 LOP3.LUT R6, R7, R6, RZ, 0x3c, !PT ;  /* 0x000000060706d212 */ /* 0x000fc800078e3cff */
[----:B------:R-:W-:-:S05]  /*54d90*/  @!P5 LOP3.LUT R7, R7, R6, RZ, 0x3c, !PT ;  /* 0x000000060707d212 */ /* 0x000fca00078e3cff */
[----:B------:R-:W3:Y:S01]  /*54da0*/  @!P5 LDG.E.U16 R54, desc[UR16][R6.64] ;  /* 0x000000100636d981 */ /* 0x000ee2000c1e1500 */
[----:B------:R-:W-:-:S04]  /*54db0*/  LOP3.LUT R58, R58, 0x1a, RZ, 0xfc, !PT ;  /* 0x0000001a3a3a7812 */ /* 0x000fc800078efcff */
[----:B------:R-:W-:Y:S02]  /*54dc0*/  ISETP.GE.AND P4, PT, R58, UR63, PT ;  /* 0x0000003f3a007c0c */ /* 0x000fe4000bf86270 */
[----:B------:R-:W0:Y:S01]  /*54dd0*/  S2R R58, SR_TID.X ;  /* 0x00000000003a7919 */ /* 0x000e220000002100 */
[----:B--2---:R-:W-:Y:S01]  /*54de0*/  STL [R1+0x194], R32 ;  /* 0x0001942001007387 */ /* 0x004fe20000100800 */
[----:B0-----:R-:W-:-:S04]  /*54df0*/  SHF.R.U32.HI R58, RZ, 0x6, R58 ;  /* 0x00000006ff3a7819 */ /* 0x001fc8000001163a */
[----:B------:R-:W-:-:S04]  /*54e00*/  SGXT.U32 R58, R58, 0x1 ;  /* 0x000000013a3a781a */ /* 0x000fc80000000000 */
[----:B------:R-:W-:-:S04]  /*54e10*/  LOP3.LUT R58, R58, 0x1c, RZ, 0xfc, !PT ;  /* 0x0000001c3a3a7812 */ /* 0x000fc800078efcff */
[----:B------:R-:W-:Y:S02]  /*54e20*/  ISETP.GE.AND P3, PT, R58, UR63, PT ;  /* 0x0000003f3a007c0c */ /* 0x000fe4000bf66270 */
[----:B------:R-:W2:Y:S04]  /*54e30*/  LDL.LU R58, [R1+0x1dd8] ;  /* 0x001dd800013a7983 */ /* 0x000ea80000300800 */
[----:B---3--:R0:W-:Y:S04]  /*54e40*/  STL [R1+0x190], R54 ;  /* 0x0001903601007387 */ /* 0x0081e80000100800 */
[----:B0-----:R-:W3:Y:S04]  /*54e50*/  LDL.LU R54, [R1+0x1dd4] ;  /* 0x001dd40001367983 */ /* 0x001ee80000300800 */
[----:B------:R-:W2:Y:S01]  /*54e60*/  LDL R7, [R1+0x4e8] ;  /* 0x0004e80001077983 */ /* 0x000ea20000100800 */
[----:B------:R-:W0:Y:S01]  /*54e70*/  S2R R32, SR_TID.X ;  /* 0x0000000000207919 */ /* 0x000e220000002100 */
[----:B------:R-:W-:-:S02]  /*54e80*/  PRMT R28, RZ, 0x7610, R28 ;  /* 0x00007610ff1c7816 */ /* 0x000fc4000000001c */
[----:B0-----:R-:W-:-:S04]  /*54e90*/  SHF.R.U32.HI R6, RZ, 0x6, R32 ;  /* 0x00000006ff067819 */ /* 0x001fc80000011620 */
[----:B------:R-:W-:-:S04]  /*54ea0*/  SGXT.U32 R6, R6, 0x1 ;  /* 0x000000010606781a */ /* 0x000fc80000000000 */
[----:B------:R-:W-:-:S04]  /*54eb0*/  LOP3.LUT R6, R6, 0x1e, RZ, 0xfc, !PT ;  /* 0x0000001e06067812 */ /* 0x000fc800078efcff */
        /* <DEDUP_REMOVED lines=485> */
[----:B------:R-:W-:Y:S01]  /*56d10*/  @!P2 IMAD.MOV.U32 R6, RZ, RZ, R84 ;  /* 0x000000ffff06a224 */ /* 0x000fe200078e0054 */
[----:B------:R-:W-:Y:S01]  /*56d20*/  PRMT R44, RZ, 0x7610, R44 ;  /* 0x00007610ff2c7816 */ /* 0x000fe2000000002c */
[----:B------:R-:W3:Y:S04]  /*56d30*/  LDL R84, [R1+0x15e4] ;  /* 0x0015e40001547983 */ /* 0x000ee80000100800 */
[----:B--2---:R0:W2:Y:S04]  /*56d40*/  @!P2 LDG.E.U16 R76, desc[UR16][R6.64] ;  /* 0x00000010064ca981 */ /* 0x0040a8000c1e1500 */
[----:B------:R-:W0:Y:S04]  /*56d50*/  LDL R6, [R1+0x15fc] ;  /* 0x0015fc0001067983 */ /* 0x000e280000100800 */
[----:B------:R-:W0:Y:S02]  /*56d60*/  LDL R7, [R1+0x160c] ;  /* 0x00160c0001077983 */ /* 0x000e240000100800 */
[----:B0-----:R-:W-:-:S04]  /*56d70*/  @!P4 LOP3.LUT R7, R7, R6, RZ, 0x3c, !PT ;  /* 0x000000060707c212 */ /* 0x001fc800078e3cff */
[----:B------:R-:W-:-:S04]  /*56d80*/  @!P4 LOP3.LUT R6, R7, R6, RZ, 0x3c, !PT ;  /* 0x000000060706c212 */ /* 0x000fc800078e3cff */
[----:B------:R-:W-:-:S05]  /*56d90*/  @!P4 LOP3.LUT R7, R7, R6, RZ, 0x3c, !PT ;  /* 0x000000060707c212 */ /* 0x000fca00078e3cff */
[----:B------:R-:W3:Y:S04]  /*56da0*/  @!P4 LDG.E.U16 R44, desc[UR16][R6.64] ;  /* 0x00000010062cc981 */ /* 0x000ee8000c1e1500 */
[----:B--2---:R0:W-:Y:S04]  /*56db0*/  STL [R1+0xfc], R76 ;  /* 0x0000fc4c01007387 */ /* 0x0041e80000100800 */
[----:B0-----:R-:W2:Y:S04]  /*56dc0*/  LDL R76, [R1+0x15f4] ;  /* 0x0015f400014c7983 */ /* 0x001ea80000100800 */
[----:B---3--:R0:W-:Y:S04]  /*56dd0*/  STL [R1+0xf8], R44 ;  /* 0x0000f82c01007387 */ /* 0x0081e80000100800 */
[----:B0-----:R-:W3:Y:S04]  /*56de0*/  LDL.LU R44, [R1+0x1d40] ;  /* 0x001d4000012c7983 */ /* 0x001ee80000300800 */
        /* <DEDUP_REMOVED lines=59> */
[----:B------:R-:W1:Y:S01]  /*571a0*/  S2R R84, SR_TID.X ;  /* 0x0000000000547919 */ /* 0x000e620000002100 */
[----:B0-----:R-:W-:-:S04]  /*571b0*/  @!P3 LOP3.LUT R7, R7, R6, RZ, 0x3c, !PT ;  /* 0x000000060707b212 */ /* 0x001fc800078e3cff */
[----:B------:R-:W-:-:S04]  /*571c0*/  @!P3 LOP3.LUT R6, R7, R6, RZ, 0x3c, !PT ;  /* 0x000000060706b212 */ /* 0x000fc800078e3cff */
[----:B------:R-:W-:-:S05]  /*571d0*/  @!P3 LOP3.LUT R7, R7, R6, RZ, 0x3c, !PT ;  /* 0x000000060707b212 */ /* 0x000fca00078e3cff */
[----:B------:R-:W2:Y:S01]  /*571e0*/  @!P3 LDG.E.U16 R80, desc[UR16][R6.64] ;  /* 0x000000100650b981 */ /* 0x000ea2000c1e1500 */
[----:B-1----:R-:W-:-:S04]  /*571f0*/  SHF.R.U32.HI R84, RZ, 0x6, R84 ;  /* 0x00000006ff547819 */ /* 0x002fc80000011654 */
[----:B------:R-:W-:-:S04]  /*57200*/  SGXT.U32 R84, R84, 0x1 ;  /* 0x000000015454781a */ /* 0x000fc80000000000 */
[----:B------:R-:W-:Y:S01]  /*57210*/  LOP3.LUT R84, R84, 0x72, RZ, 0xfc, !PT ;  /* 0x0000007254547812 */ /* 0x000fe200078efcff */
[----:B---3--:R0:W-:Y:S03]  /*57220*/  STL [R1+0xe8], R60 ;  /* 0x0000e83c01007387 */ /* 0x0081e60000100800 */
[----:B------:R-:W-:Y:S01]  /*57230*/  ISETP.GE.AND P4, PT, R84, UR63, PT ;  /* 0x0000003f54007c0c */ /* 0x000fe2000bf86270 */
[----:B0-----:R-:W3:Y:S04]  /*57240*/  LDL R60, [R1+0x15d4] ;  /* 0x0015d400013c7983 */ /* 0x001ee80000100800 */
        /* <DEDUP_REMOVED lines=41> */
[----:B------:R-:W-:-:S04]  /*574e0*/  SGXT.U32 R68, R68, 0x1 ;  /* 0x000000014444781a */ /* 0x000fc80000000000 */
[----:B------:R-:W-:-:S04]  /*574f0*/  LOP3.LUT R68, R68, 0x78, RZ, 0xfc, !PT ;  /* 0x0000007844447812 */ /* 0x000fc800078efcff */
[----:B------:R-:W-:Y:S02]  /*57500*/  ISETP.GE.AND P2, PT, R68, UR63, PT ;  /* 0x0000003f44007c0c */ /* 0x000fe4000bf46270 */
[----:B------:R-:W3:Y:S01]  /*57510*/  LDL.LU R68, [R1+0x1d1c] ;  /* 0x001d1c0001447983 */ /* 0x000ee20000300800 */
[----:B-1----:R-:W-:-:S03]  /*57520*/  SHF.R.U32.HI R6, RZ, 0x6, R7 ;  /* 0x00000006ff067819 */ /* 0x002fc60000011607 */
[----:B--2---:R0:W-:Y:S04]  /*57530*/  STL [R1+0xd8], R64 ;  /* 0x0000d84001007387 */ /* 0x0041e80000100800 */
[----:B0-----:R-:W2:Y:S04]  /*57540*/  LDL.LU R64, [R1+0x1d18] ;  /* 0x001d180001407983 */ /* 0x001ea80000300800 */
[----:B------:R-:W2:Y:S01]  /*57550*/  LDL R7, [R1+0x5a4] ;  /* 0x0005a40001077983 */ /* 0x000ea20000100800 */
[----:B------:R-:W-:-:S04]  /*57560*/  SGXT.U32 R6, R6, 0x1 ;  /* 0x000000010606781a */ /* 0x000fc80000000000 */
[----:B------:R-:W-:Y:S02]  /*57570*/  LOP3.LUT R6, R6, 0x7a, RZ, 0xfc, !PT ;  /* 0x0000007a06067812 */ /* 0x000fe400078efcff */
[----:B------:R-:W-:Y:S02]  /*57580*/  PRMT R56, RZ, 0x7610, R56 ;  /* 0x00007610ff387816 */ /* 0x000fe40000000038 */
[----:B------:R-:W-:Y:S01]  /*57590*/  ISETP.GE.AND P4, PT, R6, UR63, PT ;  /* 0x0000003f06007c0c */ /* 0x000fe2000bf86270 */
[----:B------:R-:W-:-:S05]  /*575a0*/  @!P3 IMAD.MOV.U32 R6, RZ, RZ, R60 ;  /* 0x000000ffff06b224 */ /* 0x000fca00078e003c */
[----:B--2---:R0:W2:Y:S04]  /*575b0*/  @!P3 LDG.E.U16 R56, desc[UR16][R6.64] ;  /* 0x000000100638b981 */ /* 0x0040a8000c1e1500 */
[----:B------:R-:W0:Y:S04]  /*575c0*/  LDL R6, [R1+0x15c0] ;  /* 0x0015c00001067983 */ /* 0x000e280000100800 */
[----:B------:R-:W0:Y:S01]  /*575d0*/  LDL R7, [R1+0x15d0] ;  /* 0x0015d00001077983 */ /* 0x000e220000100800 */
[----:B------:R-:W-:Y:S01]  /*575e0*/  PRMT R0, RZ, 0x7610, R0 ;  /* 0x00007610ff007816 */ /* 0x000fe20000000000 */
[----:B------:R-:W1:Y:S01]  /*575f0*/  S2R R60, SR_TID.X ;  /* 0x00000000003c7919 */ /* 0x000e620000002100 */
[----:B0-----:R-:W-:-:S04]  /*57600*/  @!P5 LOP3.LUT R7, R7, R6, RZ, 0x3c, !PT ;  /* 0x000000060707d212 */ /* 0x001fc800078e3cff */
[----:B------:R-:W-:-:S04]  /*57610*/  @!P5 LOP3.LUT R6, R7, R6, RZ, 0x3c, !PT ;  /* 0x000000060706d212 */ /* 0x000fc800078e3cff */
[----:B------:R-:W-:-:S05]  /*57620*/  @!P5 LOP3.LUT R7, R7, R6, RZ, 0x3c, !PT ;  /* 0x000000060707d212 */ /* 0x000fca00078e3cff */
[----:B------:R-:W3:Y:S04]  /*57630*/  @!P5 LDG.E.U16 R0, desc[UR16][R6.64] ;  /* 0x000000100600d981 */ /* 0x000ee8000c1e1500 */
[----:B--2---:R1:W-:Y:S02]  /*57640*/  STL [R1+0xd4], R56 ;  /* 0x0000d43801007387 */ /* 0x0043e40000100800 */
[--C-:B-1----:R-:W-:Y:S02]  /*57650*/  SHF.R.U32.HI R56, RZ, 0x6, R60.reuse ;  /* 0x00000006ff387819 */ /* 0x102fe4000001163c */
[----:B------:R-:W-:Y:S02]  /*57660*/  SHF.R.U32.HI R60, RZ, 0x6, R60 ;  /* 0x00000006ff3c7819 */ /* 0x000fe4000001163c */
[----:B------:R-:W-:-:S02]  /*57670*/  SGXT.U32 R56, R56, 0x1 ;  /* 0x000000013838781a */ /* 0x000fc40000000000 */
[----:B------:R-:W-:Y:S02]  /*57680*/  SGXT.U32 R60, R60, 0x1 ;  /* 0x000000013c3c781a */ /* 0x000fe40000000000 */
[----:B------:R-:W-:Y:S02]  /*57690*/  LOP3.LUT R56, R56, 0x7e, RZ, 0xfc, !PT ;  /* 0x0000007e38387812 */ /* 0x000fe400078efcff */
[----:B------:R-:W-:Y:S02]  /*576a0*/  LOP3.LUT R60, R60, 0x7c, RZ, 0xfc, !PT ;  /* 0x0000007c3c3c7812 */ /* 0x000fe400078efcff */
[----:B------:R-:W-:Y:S02]  /*576b0*/  ISETP.GE.AND P3, PT, R56, UR63, PT ;  /* 0x0000003f38007c0c */ /* 0x000fe4000bf66270 */
[----:B------:R-:W-:Y:S02]  /*576c0*/  ISETP.GE.AND P6, PT, R60, UR63, PT ;  /* 0x0000003f3c007c0c */ /* 0x000fe4000bfc6270 */
[----:B------:R-:W2:Y:S04]  /*576d0*/  LDL.LU R60, [R1+0x1d14] ;  /* 0x001d1400013c7983 */ /* 0x000ea80000300800 */
[----:B------:R-:W2:Y:S04]  /*576e0*/  LDL.LU R56, [R1+0x1d10] ;  /* 0x001d100001387983 */ /* 0x000ea80000300800 */
[----:B---3--:R0:W-:Y:S04]  /*576f0*/  STL [R1+0xd0], R0 ;  /* 0x0000d00001007387 */ /* 0x0081e80000100800 */
[----:B------:R-:W3:Y:S04]  /*57700*/  LDL R6, [R1+0x5a8] ;  /* 0x0005a80001067983 */ /* 0x000ee80000100800 */
[----:B------:R-:W3:Y:S01]  /*57710*/  LDL R7, [R1+0x15c8] ;  /* 0x0015c80001077983 */ /* 0x000ee20000100800 */
[----:B------:R-:W-:Y:S01]  /*57720*/  PRMT R52, RZ, 0x7610, R52 ;  /* 0x00007610ff347816 */ /* 0x000fe20000000034 */
[----:B0-----:R-:W0:Y:S02]  /*57730*/  S2R R0, SR_TID.X ;  /* 0x0000000000007919 */ /* 0x001e240000002100 */
[----:B0-----:R-:W-:-:S05]  /*57740*/  LOP3.LUT R0, R0, 0x7f, RZ, 0xc0, !PT ;  /* 0x0000007f00007812 */ /* 0x001fca00078ec0ff */
        /* <DEDUP_REMOVED lines=14> */
[----:B---3--:R-:W-:-:S04]  /*57830*/  @!P2 LOP3.LUT R7, R7, R6, RZ, 0x3c, !PT ;  /* 0x000000060707a212 */ /* 0x008fc800078e3cff */
[----:B------:R-:W-:-:S04]  /*57840*/  @!P2 LOP3.LUT R6, R7, R6, RZ, 0x3c, !PT ;  /* 0x000000060706a212 */ /* 0x000fc800078e3cff */
[----:B------:R-:W-:-:S05]  /*57850*/  @!P2 LOP3.LUT R7, R7, R6, RZ, 0x3c, !PT ;  /* 0x000000060707a212 */ /* 0x000fca00078e3cff */
[----:B------:R-:W3:Y:S04]  /*57860*/  @!P2 LDG.E.U16 R52, desc[UR16][R6.64] ;  /* 0x000000100634a981 */ /* 0x000ee8000c1e1500 */
        /* <DEDUP_REMOVED lines=115> */
[----:B------:R-:W2:Y:S04]  /*57fa0*/  @!P4 LDG.E.U16 R48, desc[UR16][R6.64] ;  /* 0x000000100630c981 */ /* 0x000ea8000c1e1500 */
        /* <DEDUP_REMOVED lines=20> */
[----:B------:R-:W-:Y:S02]  /*580f0*/  ISETP.GE.AND P5, PT, R0, UR63, PT ;  /* 0x0000003f00007c0c */ /* 0x000fe4000bfa6270 */
[----:B------:R-:W-:Y:S01]  /*58100*/  PRMT R49, RZ, 0x7610, R49 ;  /* 0x00007610ff317816 */ /* 0x000fe20000000031 */
[----:B------:R-:W-:Y:S10]  /*58110*/  BAR.SYNC.DEFER_BLOCKING 0x0 ;  /* 0x0000000000007b1d */ /* 0x000ff40000010000 */
[----:B0-----:R-:W-:-:S04]  /*58120*/  @!P5 LOP3.LUT R7, R7, R6, RZ, 0x3c, !PT ;  /* 0x000000060707d212 */ /* 0x001fc800078e3cff */
[----:B------:R-:W-:-:S04]  /*58130*/  @!P5 LOP3.LUT R6, R7, R6, RZ, 0x3c, !PT ;  /* 0x000000060706d212 */ /* 0x000fc800078e3cff */
[----:B------:R-:W-:-:S05]  /*58140*/  @!P5 LOP3.LUT R7, R7, R6, RZ, 0x3c, !PT ;  /* 0x000000060707d212 */ /* 0x000fca00078e3cff */
[----:B------:R-:W3:Y:S04]  /*58150*/  @!P5 LDG.E.U16 R49, desc[UR16][R6.64] ;  /* 0x000000100631d981 */ /* 0x000ee8000c1e1500 */
[----:B--2---:R-:W-:Y:S04]  /*58160*/  STL [R1+0x1c8c], R4 ;  /* 0x001c8c0401007387 */ /* 0x004fe80000100800 */
[----:B---3--:R0:W-:Y:S04]  /*58170*/  STL [R1+0xbc], R49 ;  /* 0x0000bc3101007387 */ /* 0x0081e80000100800 */
[----:B0-----:R-:W2:Y:S04]  /*58180*/  LDL.LU R49, [R1+0x1d00] ;  /* 0x001d000001317983 */ /* 0x001ea80000300800 */
[----:B------:R-:W3:Y:S04]  /*58190*/  LDL R6, [R1+0x614] ;  /* 0x0006140001067983 */ /* 0x000ee80000100800 */
[----:B------:R-:W3:Y:S01]  /*581a0*/  LDL R7, [R1+0x618] ;  /* 0x0006180001077983 */ /* 0x000ee20000100800 */
[----:B------:R-:W-:-:S02]  /*581b0*/  PRMT R51, RZ, 0x7610, R51 ;  /* 0x00007610ff337816 */ /* 0x000fc40000000033 */
[----:B---3--:R-:W-:-:S04]  /*581c0*/  @!P5 LOP3.LUT R7, R7, R6, RZ, 0x3c, !PT ;  /* 0x000000060707d212 */ /* 0x008fc800078e3cff */
[----:B------:R-:W-:-:S04]  /*581d0*/  @!P5 LOP3.LUT R6, R7, R6, RZ, 0x3c, !PT ;  /* 0x000000060706d212 */ /* 0x000fc800078e3cff */
[----:B------:R-:W-:-:S05]  /*581e0*/  @!P5 LOP3.LUT R7, R7, R6, RZ, 0x3c, !PT ;  /* 0x000000060707d212 */ /* 0x000fca00078e3cff */
[----:B------:R-:W3:Y:S04]  /*581f0*/  @!P5 LDG.E.U16 R51, desc[UR16][R6.64] ;  /* 0x000000100633d981 */ /* 0x000ee8000c1e1500 */
        /* <DEDUP_REMOVED lines=58> */
[----:B----4-:R-:W-:-:S02]  /*585a0*/  PRMT R35, RZ, 0x7610, R35 ;  /* 0x00007610ff237816 */ /* 0x010fc40000000023 */
[----:B--2---:R-:W-:-:S04]  /*585b0*/  @!P5 LOP3.LUT R7, R7, R6, RZ, 0x3c, !PT ;  /* 0x000000060707d212 */ /* 0x004fc800078e3cff */
[----:B------:R-:W-:-:S04]  /*585c0*/  @!P5 LOP3.LUT R6, R7, R6, RZ, 0x3c, !PT ;  /* 0x000000060706d212 */ /* 0x000fc800078e3cff */
[----:B------:R-:W-:-:S05]  /*585d0*/  @!P5 LOP3.LUT R7, R7, R6, RZ, 0x3c, !PT ;  /* 0x000000060707d212 */ /* 0x000fca00078e3cff */
[----:B------:R0:W2:Y:S04]  /*585e0*/  @!P5 LDG.E.U16 R35, desc[UR16][R6.64] ;  /* 0x000000100623d981 */ /* 0x0000a8000c1e1500 */
[----:B------:R-:W0:Y:S04]  /*585f0*/  LDL R6, [R1+0x1244] ;  /* 0x0012440001067983 */ /* 0x000e280000100800 */
[----:B------:R-:W0:Y:S01]  /*58600*/  LDL R7, [R1+0x1248] ;  /* 0x0012480001077983 */ /* 0x000e220000100800 */
[----:B------:R-:W-:Y:S02]  /*58610*/  PRMT R65, RZ, 0x7610, R65 ;  /* 0x00007610ff417816 */ /* 0x000fe40000000041 */
[----:B0-----:R-:W-:-:S04]  /*58620*/  @!P5 LOP3.LUT R7, R7, R6, RZ, 0x3c, !PT ;  /* 0x000000060707d212 */ /* 0x001fc800078e3cff */
[----:B------:R-:W-:-:S04]  /*58630*/  @!P5 LOP3.LUT R6, R7, R6, RZ, 0x3c, !PT ;  /* 0x000000060706d212 */ /* 0x000fc800078e3cff */
[----:B------:R-:W-:-:S05]  /*58640*/  @!P5 LOP3.LUT R7, R7, R6, RZ, 0x3c, !PT ;  /* 0x000000060707d212 */ /* 0x000fca00078e3cff */
[----:B------:R-:W4:Y:S04]  /*58650*/  @!P5 LDG.E.U16 R65, desc[UR16][R6.64] ;  /* 0x000000100641d981 */ /* 0x000f28000c1e1500 */
[----:B--2---:R0:W-:Y:S04]  /*58660*/  STL [R1+0x9c], R35 ;  /* 0x00009c2301007387 */ /* 0x0041e80000100800 */
[----:B0-----:R-:W2:Y:S04]  /*58670*/  LDL R35, [R1+0x1298] ;  /* 0x0012980001237983 */ /* 0x001ea80000100800 */
[----:B----4-:R0:W-:Y:S04]  /*58680*/  STL [R1+0x98], R65 ;  /* 0x0000984101007387 */ /* 0x0101e80000100800 */
[----:B0-----:R-:W4:Y:S04]  /*58690*/  LDL.LU R65, [R1+0x1ce0] ;  /* 0x001ce00001417983 */ /* 0x001f280000300800 */
        /* <DEDUP_REMOVED lines=33> */
[----:B------:R-:W2:Y:S01]  /*588b0*/  @!P5 LDG.E.U16 R73, desc[UR16][R6.64] ;  /* 0x000000100649d981 */ /* 0x000ea2000c1e1500 */
[----:B------:R-:W-:-:S03]  /*588c0*/  PRMT R34, RZ, 0x7610, R34 ;  /* 0x00007610ff227816 */ /* 0x000fc60000000022 */
[----:B--2---:R0:W-:Y:S04]  /*588d0*/  STL [R1+0x88], R73 ;  /* 0x0000884901007387 */ /* 0x0041e80000100800 */
[----:B0-----:R-:W2:Y:S04]  /*588e0*/  LDL.LU R73, [R1+0x1cd0] ;  /* 0x001cd00001497983 */ /* 0x001ea80000300800 */
[----:B------:R-:W2:Y:S01]  /*588f0*/  LDL R7, [R1+0x1294] ;  /* 0x0012940001077983 */ /* 0x000ea20000100800 */
[----:B------:R-:W-:Y:S01]  /*58900*/  @!P5 IMAD.MOV.U32 R6, RZ, RZ, R35 ;  /* 0x000000ffff06d224 */ /* 0x000fe200078e0023 */
[----:B------:R-:W-:-:S02]  /*58910*/  PRMT R75, RZ, 0x7610, R75 ;  /* 0x00007610ff4b7816 */ /* 0x000fc4000000004b */
        /* <DEDUP_REMOVED lines=42> */
[----:B------:R-:W-:Y:S02]  /*58bc0*/  PRMT R85, RZ, 0x7610, R85 ;  /* 0x00007610ff557816 */ /* 0x000fe40000000055 */
[----:B--2---:R-:W-:-:S04]  /*58bd0*/  @!P5 LOP3.LUT R7, R7, R6, RZ, 0x3c, !PT ;  /* 0x000000060707d212 */ /* 0x004fc800078e3cff */
[----:B------:R-:W-:-:S04]  /*58be0*/  @!P5 LOP3.LUT R6, R7, R6, RZ, 0x3c, !PT ;  /* 0x000000060706d212 */ /* 0x000fc800078e3cff */
[----:B------:R-:W-:-:S05]  /*58bf0*/  @!P5 LOP3.LUT R7, R7, R6, RZ, 0x3c, !PT ;  /* 0x000000060707d212 */ /* 0x000fca00078e3cff */
[----:B------:R0:W2:Y:S02]  /*58c00*/  @!P5 LDG.E.U16 R83, desc[UR16][R6.64] ;  /* 0x000000100653d981 */ /* 0x0000a4000c1e1500 */
[----:B0-----:R-:W-:Y:S02]  /*58c10*/  @!P5 IMAD.MOV.U32 R6, RZ, RZ, R34 ;  /* 0x000000ffff06d224 */ /* 0x001fe400078e0022 */
[----:B------:R-:W-:-:S05]  /*58c20*/  @!P5 IMAD.MOV.U32 R7, RZ, RZ, R35 ;  /* 0x000000ffff07d224 */ /* 0x000fca00078e0023 */
[----:B------:R-:W3:Y:S04]  /*58c30*/  @!P5 LDG.E.U16 R85, desc[UR16][R6.64] ;  /* 0x000000100655d981 */ /* 0x000ee8000c1e1500 */
[----:B--2---:R0:W-:Y:S04]  /*58c40*/  STL [R1+0x70], R83 ;  /* 0x0000705301007387 */ /* 0x0041e80000100800 */
[----:B0-----:R-:W2:Y:S04]  /*58c50*/  LDL.LU R83, [R1+0x1cbc] ;  /* 0x001cbc0001537983 */ /* 0x001ea80000300800 */
[----:B------:R-:W2:Y:S04]  /*58c60*/  LDL R35, [R1+0x1344] ;  /* 0x0013440001237983 */ /* 0x000ea80000100800 */
[----:B------:R-:W2:Y:S04]  /*58c70*/  LDL R34, [R1+0x1348] ;  /* 0x0013480001227983 */ /* 0x000ea80000100800 */
        /* <DEDUP_REMOVED lines=33> */
[----:B------:R0:W3:Y:S01]  /*58e90*/  @!P5 LDG.E.U16 R93, desc[UR16][R6.64] ;  /* 0x00000010065dd981 */ /* 0x0000e2000c1e1500 */
[----:B------:R-:W-:-:S03]  /*58ea0*/  PRMT R91, RZ, 0x7610, R91 ;  /* 0x00007610ff5b7816 */ /* 0x000fc6000000005b */
[----:B--2---:R-:W-:Y:S01]  /*58eb0*/  STL [R1+0x1c7c], R0 ;  /* 0x001c7c0001007387 */ /* 0x004fe20000100800 */
[----:B0-----:R-:W-:Y:S02]  /*58ec0*/  @!P5 IMAD.MOV.U32 R6, RZ, RZ, R34 ;  /* 0x000000ffff06d224 */ /* 0x001fe400078e0022 */
[----:B------:R-:W-:-:S05]  /*58ed0*/  @!P5 IMAD.MOV.U32 R7, RZ, RZ, R35 ;  /* 0x000000ffff07d224 */ /* 0x000fca00078e0023 */
[----:B------:R-:W2:Y:S04]  /*58ee0*/  @!P5 LDG.E.U16 R91, desc[UR16][R6.64] ;  /* 0x00000010065bd981 */ /* 0x000ea8000c1e1500 */
[----:B---3--:R-:W-:Y:S04]  /*58ef0*/  STL [R1+0x1c80], R93 ;  /* 0x001c805d01007387 */ /* 0x008fe80000100800 */
[----:B------:R-:W3:Y:S04]  /*58f00*/  LDL R6, [R1+0x1354] ;  /* 0x0013540001067983 */ /* 0x000ee80000100800 */
[----:B------:R-:W3:Y:S01]  /*58f10*/  LDL R7, [R1+0x1358] ;  /* 0x0013580001077983 */ /* 0x000ee20000100800 */
[----:B------:R-:W-:-:S03]  /*58f20*/  PRMT R86, RZ, 0x7610, R86 ;  /* 0x00007610ff567816 */ /* 0x000fc60000000056 */
[----:B------:R-:W4:Y:S04]  /*58f30*/  LDL R35, [R1+0x1394] ;  /* 0x0013940001237983 */ /* 0x000f280000100800 */
[----:B------:R-:W4:Y:S04]  /*58f40*/  LDL R34, [R1+0x1398] ;  /* 0x0013980001227983 */ /* 0x000f280000100800 */
[----:B--2---:R-:W-:Y:S01]  /*58f50*/  STL [R1+0x1c88], R91 ;  /* 0x001c885b01007387 */ /* 0x004fe20000100800 */
[----:B---3--:R-:W-:-:S04]  /*58f60*/  @!P5 LOP3.LUT R7, R7, R6, RZ, 0x3c, !PT ;  /* 0x000000060707d212 */ /* 0x008fc800078e3cff */
[----:B------:R-:W-:-:S04]  /*58f70*/  @!P5 LOP3.LUT R6, R7, R6, RZ, 0x3c, !PT ;  /* 0x000000060706d212 */ /* 0x000fc800078e3cff */
[----:B------:R-:W-:-:S05]  /*58f80*/  @!P5 LOP3.LUT R7, R7, R6, RZ, 0x3c, !PT ;  /* 0x000000060707d212 */ /* 0x000fca00078e3cff */
[----:B------:R-:W2:Y:S04]  /*58f90*/  @!P5 LDG.E.U16 R86, desc[UR16][R6.64] ;  /* 0x000000100656d981 */ /* 0x000ea8000c1e1500 */
[----:B------:R-:W3:Y:S04]  /*58fa0*/  LDL R6, [R1+0x1364] ;  /* 0x0013640001067983 */ /* 0x000ee80000100800 */
[----:B------:R-:W3:Y:S01]  /*58fb0*/  LDL R7, [R1+0x1368] ;  /* 0x0013680001077983 */ /* 0x000ee20000100800 */
[----:B------:R-:W-:-:S03]  /*58fc0*/  PRMT R82, RZ, 0x7610, R82 ;  /* 0x00007610ff527816 */ /* 0x000fc60000000052 */
[----:B--2---:R0:W-:Y:S01]  /*58fd0*/  STL [R1+0x1c90], R86 ;  /* 0x001c905601007387 */ /* 0x0041e20000100800 */
[----:B------:R-:W-:-:S03]  /*58fe0*/  PRMT R78, RZ, 0x7610, R78 ;  /* 0x00007610ff4e7816 */ /* 0x000fc6000000004e */
[----:B0-----:R-:W2:Y:S01]  /*58ff0*/  LDL R86, [R1+0x1388] ;  /* 0x0013880001567983 */ /* 0x001ea20000100800 */
[----:B---3--:R-:W-:-:S04]  /*59000*/  @!P5 LOP3.LUT R7, R7, R6, RZ, 0x3c, !PT ;  /* 0x000000060707d212 */ /* 0x008fc800078e3cff */
[----:B------:R-:W-:-:S04]  /*59010*/  @!P5 LOP3.LUT R6, R7, R6, RZ, 0x3c, !PT ;  /* 0x000000060706d212 */ /* 0x000fc800078e3cff */
[----:B------:R-:W-:-:S05]  /*59020*/  @!P5 LOP3.LUT R7, R7, R6, RZ, 0x3c, !PT ;  /* 0x000000060707d212 */ /* 0x000fca00078e3cff */
[----:B------:R-:W3:Y:S04]  /*59030*/  @!P5 LDG.E.U16 R82, desc[UR16][R6.64] ;  /* 0x000000100652d981 */ /* 0x000ee8000c1e1500 */
[----:B------:R-:W2:Y:S04]  /*59040*/  LDL R6, [R1+0x1374] ;  /* 0x0013740001067983 */ /* 0x000ea80000100800 */
[----:B------:R-:W2:Y:S04]  /*59050*/  LDL R7, [R1+0x1378] ;  /* 0x0013780001077983 */ /* 0x000ea80000100800 */
[----:B---3--:R-:W-:Y:S01]  /*59060*/  STL [R1+0x1c94], R82 ;  /* 0x001c945201007387 */ /* 0x008fe20000100800 */
[----:B--2---:R-:W-:-:S04]  /*59070*/  @!P5 LOP3.LUT R7, R7, R6, RZ, 0x3c, !PT ;  /* 0x000000060707d212 */ /* 0x004fc800078e3cff */
[----:B------:R-:W-:-:S04]  /*59080*/  @!P5 LOP3.LUT R6, R7, R6, RZ, 0x3c, !PT ;  /* 0x000000060706d212 */ /* 0x000fc800078e3cff */
[----:B------:R-:W-:-:S05]  /*59090*/  @!P5 LOP3.LUT R7, R7, R6, RZ, 0x3c, !PT ;  /* 0x000000060707d212 */ /* 0x000fca00078e3cff */
[----:B------:R0:W2:Y:S04]  /*590a0*/  @!P5 LDG.E.U16 R78, desc[UR16][R6.64] ;  /* 0x00000010064ed981 */ /* 0x0000a8000c1e1500 */
[----:B------:R-:W3:Y:S01]  /*590b0*/  LDL R7, [R1+0x1384] ;  /* 0x0013840001077983 */ /* 0x000ee20000100800 */
[----:B------:R-:W-:Y:S01]  /*590c0*/  PRMT R74, RZ, 0x7610, R74 ;  /* 0x00007610ff4a7816 */ /* 0x000fe2000000004a */
[----:B0-----:R-:W-:Y:S01]  /*590d0*/  @!P5 IMAD.MOV.U32 R6, RZ, RZ, R86 ;  /* 0x000000ffff06d224 */ /* 0x001fe200078e0056 */
[----:B------:R-:W-:-:S04]  /*590e0*/  PRMT R70, RZ, 0x7610, R70 ;  /* 0x00007610ff467816 */ /* 0x000fc80000000046 */
[----:B---3--:R4:W3:Y:S04]  /*590f0*/  @!P5 LDG.E.U16 R74, desc[UR16][R6.64] ;  /* 0x00000010064ad981 */ /* 0x0088e8000c1e1500 */
[----:B--2---:R-:W-:Y:S01]  /*59100*/  STL [R1+0x1c98], R78 ;  /* 0x001c984e01007387 */ /* 0x004fe20000100800 */
[----:B----4-:R-:W-:Y:S02]  /*59110*/  @!P5 IMAD.MOV.U32 R6, RZ, RZ, R34 ;  /* 0x000000ffff06d224 */ /* 0x010fe400078e0022 */
        /* <DEDUP_REMOVED lines=17> */
[----:B--2---:R-:W-:Y:S01]  /*59230*/  STL [R1+0x1ca4], R66 ;  /* 0x001ca44201007387 */ /* 0x004fe20000100800 */
[----:B---3--:R-:W-:-:S04]  /*59240*/  @!P5 LOP3.LUT R7, R7, R6, RZ, 0x3c, !PT ;  /* 0x000000060707d212 */ /* 0x008fc800078e3cff */
        /* <DEDUP_REMOVED lines=9> */
[----:B------:R0:W3:Y:S04]  /*592e0*/  @!P5 LDG.E.U16 R58, desc[UR16][R6.64] ;  /* 0x00000010063ad981 */ /* 0x0000e8000c1e1500 */
[----:B------:R-:W0:Y:S04]  /*592f0*/  LDL R6, [R1+0x13d4] ;  /* 0x0013d40001067983 */ /* 0x000e280000100800 */
[----:B------:R-:W0:Y:S01]  /*59300*/  LDL R7, [R1+0x13d8] ;  /* 0x0013d80001077983 */ /* 0x000e220000100800 */
[----:B------:R-:W-:Y:S02]  /*59310*/  PRMT R54, RZ, 0x7610, R54 ;  /* 0x00007610ff367816 */ /* 0x000fe40000000036 */
[----:B0-----:R-:W-:-:S04]  /*59320*/  @!P5 LOP3.LUT R7, R7, R6, RZ, 0x3c, !PT ;  /* 0x000000060707d212 */ /* 0x001fc800078e3cff */
[----:B------:R-:W-:-:S04]  /*59330*/  @!P5 LOP3.LUT R6, R7, R6, RZ, 0x3c, !PT ;  /* 0x000000060706d212 */ /* 0x000fc800078e3cff */
[----:B------:R-:W-:-:S05]  /*59340*/  @!P5 LOP3.LUT R7, R7, R6, RZ, 0x3c, !PT ;  /* 0x000000060707d212 */ /* 0x000fca00078e3cff */
[----:B------:R4:W2:Y:S04]  /*59350*/  @!P5 LDG.E.U16 R54, desc[UR16][R6.64] ;  /* 0x000000100636d981 */ /* 0x0008a8000c1e1500 */
[----:B------:R-:W2:Y:S01]  /*59360*/  LDL R7, [R1+0x13e4] ;  /* 0x0013e40001077983 */ /* 0x000ea20000100800 */
[----:B------:R-:W-:Y:S01]  /*59370*/  PRMT R50, RZ, 0x7610, R50 ;  /* 0x00007610ff327816 */ /* 0x000fe20000000032 */
[----:B----4-:R-:W-:Y:S01]  /*59380*/  @!P5 IMAD.MOV.U32 R6, RZ, RZ, R86 ;  /* 0x000000ffff06d224 */ /* 0x010fe200078e0056 */
[----:B------:R-:W-:Y:S01]  /*59390*/  PRMT R32, RZ, 0x7610, R32 ;  /* 0x00007610ff207816 */ /* 0x000fe20000000020 */
[----:B------:R-:W4:Y:S04]  /*593a0*/  LDL R86, [R1+0x1448] ;  /* 0x0014480001567983 */ /* 0x000f280000100800 */
[----:B--2---:R0:W2:Y:S02]  /*593b0*/  @!P5 LDG.E.U16 R50, desc[UR16][R6.64] ;  /* 0x000000100632d981 */ /* 0x0040a4000c1e1500 */
[----:B0-----:R-:W-:-:S02]  /*593c0*/  @!P5 IMAD.MOV.U32 R6, RZ, RZ, R34 ;  /* 0x000000ffff06d224 */ /* 0x001fc400078e0022 */
[----:B------:R-:W-:Y:S01]  /*593d0*/  @!P5 IMAD.MOV.U32 R7, RZ, RZ, R35 ;  /* 0x000000ffff07d224 */ /* 0x000fe200078e0023 */
[----:B------:R-:W-:Y:S01]  /*593e0*/  PRMT R31, RZ, 0x7610, R31 ;  /* 0x00007610ff1f7816 */ /* 0x000fe2000000001f */
[----:B------:R-:W2:Y:S04]  /*593f0*/  LDL R35, [R1+0x1454] ;  /* 0x0014540001237983 */ /* 0x000ea80000100800 */
[----:B------:R0:W2:Y:S01]  /*59400*/  @!P5 LDG.E.U16 R32, desc[UR16][R6.64] ;  /* 0x000000100620d981 */ /* 0x0000a2000c1e1500 */
[----:B------:R-:W-:Y:S02]  /*59410*/  PRMT R30, RZ, 0x7610, R30 ;  /* 0x00007610ff1e7816 */ /* 0x000fe4000000001e */
[----:B------:R-:W-:Y:S01]  /*59420*/  PRMT R29, RZ, 0x7610, R29 ;  /* 0x00007610ff1d7816 */ /* 0x000fe2000000001d */
[----:B------:R-:W2:Y:S04]  /*59430*/  LDL R34, [R1+0x1458] ;  /* 0x0014580001227983 */ /* 0x000ea80000100800 */
[----:B------:R-:W0:Y:S04]  /*59440*/  LDL R6, [R1+0x1404] ;  /* 0x0014040001067983 */ /* 0x000e280000100800 */
[----:B------:R-:W0:Y:S02]  /*59450*/  LDL R7, [R1+0x1408] ;  /* 0x0014080001077983 */ /* 0x000e240000100800 */
[----:B0-----:R-:W-:-:S04]  /*59460*/  @!P5 LOP3.LUT R7, R7, R6, RZ, 0x3c, !PT ;  /* 0x000000060707d212 */ /* 0x001fc800078e3cff */
[----:B------:R-:W-:-:S04]  /*59470*/  @!P5 LOP3.LUT R6, R7, R6, RZ, 0x3c, !PT ;  /* 0x000000060706d212 */ /* 0x000fc800078e3cff */
[----:B------:R-:W-:-:S05]  /*59480*/  @!P5 LOP3.LUT R7, R7, R6, RZ, 0x3c, !PT ;  /* 0x000000060707d212 */ /* 0x000fca00078e3cff */
[----:B------:R0:W2:Y:S04]  /*59490*/  @!P5 LDG.E.U16 R31, desc[UR16][R6.64] ;  /* 0x00000010061fd981 */ /* 0x0000a8000c1e1500 */
        /* <DEDUP_REMOVED lines=56> */
[----:B--2---:R0:W2:Y:S04]  /*59820*/  @!P5 LDG.E.U16 R22, desc[UR16][R6.64] ;  /* 0x000000100616d981 */ /* 0x0040a8000c1e1500 */
[----:B------:R-:W0:Y:S04]  /*59830*/  LDL R6, [R1+0x14a4] ;  /* 0x0014a40001067983 */ /* 0x000e280000100800 */
[----:B------:R-:W0:Y:S01]  /*59840*/  LDL R7, [R1+0x14a8] ;  /* 0x0014a80001077983 */ /* 0x000e220000100800 */
[----:B------:R-:W-:-:S02]  /*59850*/  PRMT R20, RZ, 0x7610, R20 ;  /* 0x00007610ff147816 */ /* 0x000fc40000000014 */
[----:B0-----:R-:W-:-:S04]  /*59860*/  @!P5 LOP3.LUT R7, R7, R6, RZ, 0x3c, !PT ;  /* 0x000000060707d212 */ /* 0x001fc800078e3cff */
[----:B------:R-:W-:-:S04]  /*59870*/  @!P5 LOP3.LUT R6, R7, R6, RZ, 0x3c, !PT ;  /* 0x000000060706d212 */ /* 0x000fc800078e3cff */
[----:B------:R-:W-:-:S05]  /*59880*/  @!P5 LOP3.LUT R7, R7, R6, RZ, 0x3c, !PT ;  /* 0x000000060707d212 */ /* 0x000fca00078e3cff */
[----:B------:R0:W2:Y:S02]  /*59890*/  @!P5 LDG.E.U16 R21, desc[UR16][R6.64] ;  /* 0x000000100615d981 */ /* 0x0000a4000c1e1500 */
[----:B0-----:R-:W-:Y:S02]  /*598a0*/  @!P5 IMAD.MOV.U32 R6, RZ, RZ, R34 ;  /* 0x000000ffff06d224 */ /* 0x001fe400078e0022 */
[----:B------:R-:W-:Y:S01]  /*598b0*/  @!P5 IMAD.MOV.U32 R7, RZ, RZ, R35 ;  /* 0x000000ffff07d224 */ /* 0x000fe200078e0023 */
[----:B------:R-:W-:Y:S01]  /*598c0*/  PRMT R19, RZ, 0x7610, R19 ;  /* 0x00007610ff137816 */ /* 0x000fe20000000013 */
[----:B------:R-:W2:Y:S04]  /*598d0*/  LDL R35, [R1+0x1514] ;  /* 0x0015140001237983 */ /* 0x000ea80000100800 */
[----:B------:R0:W2:Y:S01]  /*598e0*/  @!P5 LDG.E.U16 R20, desc[UR16][R6.64] ;  /* 0x000000100614d981 */ /* 0x0000a2000c1e1500 */
[----:B------:R-:W-:-:S02]  /*598f0*/  PRMT R18, RZ, 0x7610, R18 ;  /* 0x00007610ff127816 */ /* 0x000fc40000000012 */
        /* <DEDUP_REMOVED lines=15> */
[----:B----4-:R-:W-:Y:S01]  /*599f0*/  @!P5 IMAD.MOV.U32 R6, RZ, RZ, R86 ;  /* 0x000000ffff06d224 */ /* 0x010fe200078e0056 */
[----:B------:R-:W-:Y:S02]  /*59a00*/  PRMT R16, RZ, 0x7610, R16 ;  /* 0x00007610ff107816 */ /* 0x000fe40000000010 */
[----:B------:R-:W-:Y:S01]  /*59a10*/  PRMT R15, RZ, 0x7610, R15 ;  /* 0x00007610ff0f7816 */ /* 0x000fe2000000000f */
[----:B------:R-:W4:Y:S04]  /*59a20*/  LDL R86, [R1+0x1538] ;  /* 0x0015380001567983 */ /* 0x000f280000100800 */
[----:B--2---:R0:W2:Y:S04]  /*59a30*/  @!P5 LDG.E.U16 R17, desc[UR16][R6.64] ;  /* 0x000000100611d981 */ /* 0x0040a8000c1e1500 */
        /* <DEDUP_REMOVED lines=26> */
[----:B------:R4:W3:Y:S04]  /*59be0*/  @!P5 LDG.E.U16 R13, desc[UR16][R6.64] ;  /* 0x00000010060dd981 */ /* 0x0008e8000c1e1500 */
[----:B------:R-:W3:Y:S01]  /*59bf0*/  LDL R7, [R1+0x1534] ;  /* 0x0015340001077983 */ /* 0x000ee20000100800 */
[----:B----4-:R-:W-:Y:S01]  /*59c00*/  @!P5 IMAD.MOV.U32 R6, RZ, RZ, R86 ;  /* 0x000000ffff06d224 */ /* 0x010fe200078e0056 */
[----:B------:R-:W-:Y:S02]  /*59c10*/  PRMT R10, RZ, 0x7610, R10 ;  /* 0x00007610ff0a7816 */ /* 0x000fe4000000000a */
[----:B------:R-:W-:Y:S01]  /*59c20*/  PRMT R8, RZ, 0x7610, R8 ;  /* 0x00007610ff087816 */ /* 0x000fe20000000008 */
[----:B------:R-:W4:Y:S05]  /*59c30*/  LDL R86, [R1+0x1598] ;  /* 0x0015980001567983 */ /* 0x000f2a0000100800 */
[----:B--2---:R-:W2:Y:S04]  /*59c40*/  @!P5 LDG.E.U16 R8, desc[UR16][R34.64] ;  /* 0x000000102208d981 */ /* 0x004ea8000c1e1500 */
[----:B------:R-:W2:Y:S04]  /*59c50*/  LDL R34, [R1+0x1584] ;  /* 0x0015840001227983 */ /* 0x000ea80000100800 */
[----:B------:R-:W2:Y:S04]  /*59c60*/  LDL R35, [R1+0x1588] ;  /* 0x0015880001237983 */ /* 0x000ea80000100800 */
[----:B---3--:R0:W3:Y:S04]  /*59c70*/  @!P5 LDG.E.U16 R12, desc[UR16][R6.64] ;  /* 0x00000010060cd981 */ /* 0x0080e8000c1e1500 */
        /* <DEDUP_REMOVED lines=11> */
[----:B------:R0:W3:Y:S04]  /*59d30*/  @!P5 LDG.E.U16 R10, desc[UR16][R6.64] ;  /* 0x00000010060ad981 */ /* 0x0000e8000c1e1500 */
[----:B------:R-:W0:Y:S04]  /*59d40*/  LDL R6, [R1+0x1564] ;  /* 0x0015640001067983 */ /* 0x000e280000100800 */
[----:B------:R-:W0:Y:S01]  /*59d50*/  LDL R7, [R1+0x1568] ;  /* 0x0015680001077983 */ /* 0x000e220000100800 */
[----:B------:R-:W-:Y:S02]  /*59d60*/  PRMT R9, RZ, 0x7610, R9 ;  /* 0x00007610ff097816 */ /* 0x000fe40000000009 */
[----:B--2---:R-:W-:-:S04]  /*59d70*/  @!P5 LOP3.LUT R35, R35, R34, RZ, 0x3c, !PT ;  /* 0x000000222323d212 */ /* 0x004fc800078e3cff */
[----:B------:R-:W-:-:S04]  /*59d80*/  @!P5 LOP3.LUT R34, R35, R34, RZ, 0x3c, !PT ;  /* 0x000000222322d212 */ /* 0x000fc800078e3cff */
[----:B------:R-:W-:Y:S02]  /*59d90*/  @!P5 LOP3.LUT R35, R35, R34, RZ, 0x3c, !PT ;  /* 0x000000222323d212 */ /* 0x000fe400078e3cff */
[----:B0-----:R-:W-:-:S04]  /*59da0*/  @!P5 LOP3.LUT R7, R7, R6, RZ, 0x3c, !PT ;  /* 0x000000060707d212 */ /* 0x001fc800078e3cff */
[----:B------:R-:W-:-:S04]  /*59db0*/  @!P5 LOP3.LUT R6, R7, R6, RZ, 0x3c, !PT ;  /* 0x000000060706d212 */ /* 0x000fc800078e3cff */
[----:B------:R-:W-:-:S05]  /*59dc0*/  @!P5 LOP3.LUT R7, R7, R6, RZ, 0x3c, !PT ;  /* 0x000000060707d212 */ /* 0x000fca00078e3cff */
[----:B------:R0:W2:Y:S02]  /*59dd0*/  @!P5 LDG.E.U16 R9, desc[UR16][R6.64] ;  /* 0x000000100609d981 */ /* 0x0000a4000c1e1500 */
[----:B0-----:R-:W-:-:S06]  /*59de0*/  PRMT R7, RZ, 0x7610, R7 ;  /* 0x00007610ff077816 */ /* 0x001fcc0000000007 */
        /* <DEDUP_REMOVED lines=29> */
[----:B------:R0:W3:Y:S04]  /*59fc0*/  @!P5 LDG.E.U16 R91, desc[UR16][R34.64] ;  /* 0x00000010225bd981 */ /* 0x0000e8000c1e1500 */
[----:B------:R-:W0:Y:S04]  /*59fd0*/  LDL R34, [R1+0x11b8] ;  /* 0x0011b80001227983 */ /* 0x000e280000100800 */
[----:B------:R-:W0:Y:S02]  /*59fe0*/  LDL R35, [R1+0x11bc] ;  /* 0x0011bc0001237983 */ /* 0x000e240000100800 */
[----:B0-----:R-:W-:-:S04]  /*59ff0*/  @!P5 LOP3.LUT R35, R35, R34, RZ, 0x3c, !PT ;  /* 0x000000222323d212 */ /* 0x001fc800078e3cff */
[----:B------:R-:W-:-:S04]  /*5a000*/  @!P5 LOP3.LUT R34, R35, R34, RZ, 0x3c, !PT ;  /* 0x000000222322d212 */ /* 0x000fc800078e3cff */
[----:B------:R-:W-:-:S05]  /*5a010*/  @!P5 LOP3.LUT R35, R35, R34, RZ, 0x3c, !PT ;  /* 0x000000222323d212 */ /* 0x000fca00078e3cff */
[----:B------:R-:W2:Y:S04]  /*5a020*/  @!P5 LDG.E.U16 R89, desc[UR16][R34.64] ;  /* 0x000000102259d981 */ /* 0x000ea8000c1e1500 */
[----:B---3--:R0:W-:Y:S04]  /*5a030*/  STL [R1+0x5c], R91 ;  /* 0x00005c5b01007387 */ /* 0x0081e80000100800 */
[----:B0-----:R-:W3:Y:S04]  /*5a040*/  LDL R91, [R1+0x121c] ;  /* 0x00121c00015b7983 */ /* 0x001ee80000100800 */
[----:B--2---:R0:W-:Y:S04]  /*5a050*/  STL [R1+0x58], R89 ;  /* 0x0000585901007387 */ /* 0x0041e80000100800 */
[----:B0-----:R-:W2:Y:S04]  /*5a060*/  LDL.LU R89, [R1+0x1cac] ;  /* 0x001cac0001597983 */ /* 0x001ea80000300800 */
[----:B------:R-:W2:Y:S01]  /*5a070*/  LDL R35, [R1+0x11d0] ;  /* 0x0011d00001237983 */ /* 0x000ea20000100800 */
[----:B------:R-:W-:Y:S01]  /*5a080*/  PRMT R2, RZ, 0x7610, R2 ;  /* 0x00007610ff027816 */ /* 0x000fe20000000002 */
[----:B----4-:R-:W-:-:S02]  /*5a090*/  @!P5 IMAD.MOV.U32 R34, RZ, RZ, R86 ;  /* 0x000000ffff22d224 */ /* 0x010fc400078e0056 */
[----:B------:R-:W4:Y:S04]  /*5a0a0*/  LDL R86, [R1+0x1230] ;  /* 0x0012300001567983 */ /* 0x000f280000100800 */
[----:B--2---:R-:W2:Y:S04]  /*5a0b0*/  @!P5 LDG.E.U16 R2, desc[UR16][R34.64] ;  /* 0x000000102202d981 */ /* 0x004ea8000c1e1500 */
        /* <DEDUP_REMOVED lines=9> */
[----:B------:R-:W3:Y:S01]  /*5a150*/  LDL R35, [R1+0x1200] ;  /* 0x0012000001237983 */ /* 0x000ee20000100800 */
[----:B------:R-:W-:Y:S01]  /*5a160*/  PRMT R78, RZ, 0x7610, R78 ;  /* 0x00007610ff4e7816 */ /* 0x000fe2000000004e */
[----:B0-----:R-:W-:Y:S02]  /*5a170*/  @!P5 IMAD.MOV.U32 R34, RZ, RZ, R93 ;  /* 0x000000ffff22d224 */ /* 0x001fe400078e005d */
[----:B--2---:R0:W-:Y:S01]  /*5a180*/  STL [R1+0x50], R82 ;  /* 0x0000505201007387 */ /* 0x0041e20000100800 */
[----:B------:R-:W-:-:S03]  /*5a190*/  PRMT R74, RZ, 0x7610, R74 ;  /* 0x00007610ff4a7816 */ /* 0x000fc6000000004a */
[----:B------:R-:W2:Y:S04]  /*5a1a0*/  LDL R93, [R1+0x124c] ;  /* 0x00124c00015d7983 */ /* 0x000ea80000100800 */
[----:B---3--:R1:W3:Y:S04]  /*5a1b0*/  @!P5 LDG.E.U16 R78, desc[UR16][R34.64] ;  /* 0x00000010224ed981 */ /* 0x0082e8000c1e1500 */
[----:B0-----:R-:W2:Y:S04]  /*5a1c0*/  LDL R82, [R1+0x1240] ;  /* 0x0012400001527983 */ /* 0x001ea80000100800 */
[----:B------:R-:W2:Y:S01]  /*5a1d0*/  LDL R35, [R1+0x1218] ;  /* 0x0012180001237983 */ /* 0x000ea20000100800 */
[----:B-1----:R-:W-:-:S03]  /*5a1e0*/  @!P5 IMAD.MOV.U32 R34, RZ, RZ, R91 ;  /* 0x000000ffff22d224 */ /* 0x002fc600078e005b */
[----:B---3--:R0:W-:Y:S01]  /*5a1f0*/  STL [R1+0x4c], R78 ;  /* 0x00004c4e01007387 */ /* 0x0081e20000100800 */
[----:B------:R-:W-:-:S03]  /*5a200*/  PRMT R38, RZ, 0x7610, R38 ;  /* 0x00007610ff267816 */ /* 0x000fc60000000026 */
[----:B------:R-:W3:Y:S04]  /*5a210*/  LDL R91, [R1+0x125c] ;  /* 0x00125c00015b7983 */ /* 0x000ee80000100800 */
[----:B--2---:R4:W2:Y:S04]  /*5a220*/  @!P5 LDG.E.U16 R74, desc[UR16][R34.64] ;  /* 0x00000010224ad981 */ /* 0x0048a8000c1e1500 */
[----:B0-----:R-:W3:Y:S04]  /*5a230*/  LDL R78, [R1+0x1250] ;  /* 0x00125000014e7983 */ /* 0x001ee80000100800 */
[----:B------:R-:W3:Y:S01]  /*5a240*/  LDL R35, [R1+0x122c] ;  /* 0x00122c0001237983 */ /* 0x000ee20000100800 */
[----:B----4-:R-:W-:-:S03]  /*5a250*/  @!P5 IMAD.MOV.U32 R34, RZ, RZ, R86 ;  /* 0x000000ffff22d224 */ /* 0x010fc600078e0056 */
[----:B--2---:R0:W-:Y:S01]  /*5a260*/  STL [R1+0x48], R74 ;  /* 0x0000484a01007387 */ /* 0x0041e20000100800 */
[----:B------:R-:W-:Y:S02]  /*5a270*/  PRMT R41, RZ, 0x7610, R41 ;  /* 0x00007610ff297816 */ /* 0x000fe40000000029 */
[----:B------:R-:W-:Y:S01]  /*5a280*/  PRMT R36, RZ, 0x7610, R36 ;  /* 0x00007610ff247816 */ /* 0x000fe20000000024 */
[----:B------:R-:W2:Y:S04]  /*5a290*/  LDL R86, [R1+0x126c] ;  /* 0x00126c0001567983 */ /* 0x000ea80000100800 */
[----:B---3--:R1:W3:Y:S04]  /*5a2a0*/  @!P5 LDG.E.U16 R38, desc[UR16][R34.64] ;  /* 0x000000102226d981 */ /* 0x0082e8000c1e1500 */
[----:B0-----:R-:W4:Y:S04]  /*5a2b0*/  LDL R74, [R1+0x1260] ;  /* 0x00126000014a7983 */ /* 0x001f280000100800 */
[----:B------:R-:W2:Y:S01]  /*5a2c0*/  LDL R35, [R1+0x123c] ;  /* 0x00123c0001237983 */ /* 0x000ea20000100800 */
[----:B-1----:R-:W-:Y:S01]  /*5a2d0*/  @!P5 IMAD.MOV.U32 R34, RZ, RZ, R82 ;  /* 0x000000ffff22d224 */ /* 0x002fe200078e0052 */
[----:B------:R-:W-:-:S04]  /*5a2e0*/  PRMT R37, RZ, 0x7610, R37 ;  /* 0x00007610ff257816 */ /* 0x000fc80000000025 */
[----:B--2---:R0:W2:Y:S02]  /*5a2f0*/  @!P5 LDG.E.U16 R41, desc[UR16][R34.64] ;  /* 0x000000102229d981 */ /* 0x0040a4000c1e1500 */
[----:B0-----:R-:W-:Y:S02]  /*5a300*/  @!P5 IMAD.MOV.U32 R34, RZ, RZ, R78 ;  /* 0x000000ffff22d224 */ /* 0x001fe400078e004e */
[----:B------:R-:W-:-:S05]  /*5a310*/  @!P5 IMAD.MOV.U32 R35, RZ, RZ, R93 ;  /* 0x000000ffff23d224 */ /* 0x000fca00078e005d */
[----:B------:R4:W2:Y:S02]  /*5a320*/  @!P5 LDG.E.U16 R36, desc[UR16][R34.64] ;  /* 0x000000102224d981 */ /* 0x0008a4000c1e1500 */
[----:B----4-:R-:W-:Y:S02]  /*5a330*/  @!P5 IMAD.MOV.U32 R34, RZ, RZ, R74 ;  /* 0x000000ffff22d224 */ /* 0x010fe400078e004a */
[----:B------:R-:W-:-:S05]  /*5a340*/  @!P5 IMAD.MOV.U32 R35, RZ, RZ, R91 ;  /* 0x000000ffff23d224 */ /* 0x000fca00078e005b */
[----:B------:R-:W4:Y:S04]  /*5a350*/  @!P5 LDG.E.U16 R37, desc[UR16][R34.64] ;  /* 0x000000102225d981 */ /* 0x000f28000c1e1500 */
[----:B---3--:R0:W-:Y:S04]  /*5a360*/  STL [R1+0x44], R38 ;  /* 0x0000442601007387 */ /* 0x0081e80000100800 */
[----:B------:R-:W3:Y:S04]  /*5a370*/  LDL R82, [R1+0x127c] ;  /* 0x00127c0001527983 */ /* 0x000ee80000100800 */
[----:B0-----:R-:W3:Y:S04]  /*5a380*/  LDL R38, [R1+0x1270] ;  /* 0x0012700001267983 */ /* 0x001ee80000100800 */
[----:B--2---:R0:W-:Y:S04]  /*5a390*/  STL [R1+0x40], R41 ;  /* 0x0000402901007387 */ /* 0x0041e80000100800 */
[----:B------:R-:W2:Y:S04]  /*5a3a0*/  LDL R78, [R1+0x128c] ;  /* 0x00128c00014e7983 */ /* 0x000ea80000100800 */
[----:B0-----:R-:W2:Y:S04]  /*5a3b0*/  LDL R41, [R1+0x1280] ;  /* 0x0012800001297983 */ /* 0x001ea80000100800 */
[----:B------:R0:W-:Y:S04]  /*5a3c0*/  STL [R1+0x3c], R36 ;  /* 0x00003c2401007387 */ /* 0x0001e80000100800 */
[----:B------:R-:W2:Y:S04]  /*5a3d0*/  LDL R74, [R1+0x129c] ;  /* 0x00129c00014a7983 */ /* 0x000ea80000100800 */
[----:B0-----:R-:W2:Y:S04]  /*5a3e0*/  LDL R36, [R1+0x1290] ;  /* 0x0012900001247983 */ /* 0x001ea80000100800 */
[----:B----4-:R0:W-:Y:S04]  /*5a3f0*/  STL [R1+0x38], R37 ;  /* 0x0000382501007387 */ /* 0x0101e80000100800 */
[----:B0-----:R-:W4:Y:S01]  /*5a400*/  LDL R37, [R1+0x12a0] ;  /* 0x0012a00001257983 */ /* 0x001f220000100800 */
[----:B------:R-:W-:Y:S01]  /*5a410*/  PRMT R4, RZ, 0x7610, R4 ;  /* 0x00007610ff047816 */ /* 0x000fe20000000004 */
[----:B------:R-:W-:-:S02]  /*5a420*/  @!P5 IMAD.MOV.U32 R35, RZ, RZ, R86 ;  /* 0x000000ffff23d224 */ /* 0x000fc400078e0056 */
[----:B---3--:R-:W-:Y:S01]  /*5a430*/  @!P5 IMAD.MOV.U32 R34, RZ, RZ, R38 ;  /* 0x000000ffff22d224 */ /* 0x008fe200078e0026 */
[----:B------:R-:W-:Y:S01]  /*5a440*/  PRMT R40, RZ, 0x7610, R40 ;  /* 0x00007610ff287816 */ /* 0x000fe20000000028 */
[----:B------:R-:W3:Y:S04]  /*5a450*/  LDL R38, [R1+0x12ac] ;  /* 0x0012ac0001267983 */ /* 0x000ee80000100800 */
[----:B------:R0:W3:Y:S01]  /*5a460*/  @!P5 LDG.E.U16 R4, desc[UR16][R34.64] ;  /* 0x000000102204d981 */ /* 0x0000e2000c1e1500 */
[----:B------:R-:W-:Y:S01]  /*5a470*/  PRMT R0, RZ, 0x7610, R0 ;  /* 0x00007610ff007816 */ /* 0x000fe20000000000 */
[----:B0-----:R-:W-:Y:S01]  /*5a480*/  @!P5 IMAD.MOV.U32 R35, RZ, RZ, R82 ;  /* 0x000000ffff23d224 */ /* 0x001fe200078e0052 */
[----:B------:R-:W-:Y:S01]  /*5a490*/  PRMT R39, RZ, 0x7610, R39 ;  /* 0x00007610ff277816 */ /* 0x000fe20000000027 */
[----:B--2---:R-:W-:-:S05]  /*5a4a0*/  @!P5 IMAD.MOV.U32 R34, RZ, RZ, R41 ;  /* 0x000000ffff22d224 */ /* 0x004fca00078e0029 */
[----:B------:R0:W2:Y:S02]  /*5a4b0*/  @!P5 LDG.E.U16 R40, desc[UR16][R34.64] ;  /* 0x000000102228d981 */ /* 0x0000a4000c1e1500 */
[----:B0-----:R-:W-:Y:S02]  /*5a4c0*/  @!P5 IMAD.MOV.U32 R35, RZ, RZ, R78 ;  /* 0x000000ffff23d224 */ /* 0x001fe400078e004e */
[----:B------:R-:W-:-:S05]  /*5a4d0*/  @!P5 IMAD.MOV.U32 R34, RZ, RZ, R36 ;  /* 0x000000ffff22d224 */ /* 0x000fca00078e0024 */
[----:B------:R0:W2:Y:S02]  /*5a4e0*/  @!P5 LDG.E.U16 R0, desc[UR16][R34.64] ;  /* 0x000000102200d981 */ /* 0x0000a4000c1e1500 */
[----:B0-----:R-:W-:Y:S02]  /*5a4f0*/  @!P5 IMAD.MOV.U32 R35, RZ, RZ, R74 ;  /* 0x000000ffff23d224 */ /* 0x001fe400078e004a */
[----:B----4-:R-:W-:-:S05]  /*5a500*/  @!P5 IMAD.MOV.U32 R34, RZ, RZ, R37 ;  /* 0x000000ffff22d224 */ /* 0x010fca00078e0025 */
        /* <DEDUP_REMOVED lines=14> */
[----:B------:R-:W4:Y:S01]  /*5a5f0*/  LDL R38, [R1+0x12ec] ;  /* 0x0012ec0001267983 */ /* 0x000f220000100800 */
[----:B---3--:R-:W-:-:S03]  /*5a600*/  @!P5 IMAD.MOV.U32 R34, RZ, RZ, R4 ;  /* 0x000000ffff22d224 */ /* 0x008fc600078e0004 */
[----:B------:R-:W3:Y:S01]  /*5a610*/  LDL R4, [R1+0x12f0] ;  /* 0x0012f00001047983 */ /* 0x000ee20000100800 */
[----:B------:R-:W-:-:S03]  /*5a620*/  PRMT R66, RZ, 0x7610, R66 ;  /* 0x00007610ff427816 */ /* 0x000fc60000000042 */
[----:B------:R0:W3:Y:S01]  /*5a630*/  @!P5 LDG.E.U16 R70, desc[UR16][R34.64] ;  /* 0x000000102246d981 */ /* 0x0000e2000c1e1500 */
[----:B------:R-:W-:Y:S01]  /*5a640*/  PRMT R47, RZ, 0x7610, R47 ;  /* 0x00007610ff2f7816 */ /* 0x000fe2000000002f */
[----:B0-----:R-:W-:Y:S02]  /*5a650*/  @!P5 IMAD.MOV.U32 R35, RZ, RZ, R41 ;  /* 0x000000ffff23d224 */ /* 0x001fe400078e0029 */
[----:B------:R-:W3:Y:S01]  /*5a660*/  LDL R41, [R1+0x12fc] ;  /* 0x0012fc0001297983 */ /* 0x000ee20000100800 */
[----:B--2---:R-:W-:-:S03]  /*5a670*/  @!P5 IMAD.MOV.U32 R34, RZ, RZ, R40 ;  /* 0x000000ffff22d224 */ /* 0x004fc600078e0028 */
[----:B------:R-:W2:Y:S04]  /*5a680*/  LDL R40, [R1+0x1300] ;  /* 0x0013000001287983 */ /* 0x000ea80000100800 */
[----:B------:R0:W2:Y:S02]  /*5a690*/  @!P5 LDG.E.U16 R66, desc[UR16][R34.64] ;  /* 0x000000102242d981 */ /* 0x0000a4000c1e1500 */
[----:B0-----:R-:W-:Y:S02]  /*5a6a0*/  @!P5 IMAD.MOV.U32 R35, RZ, RZ, R36 ;  /* 0x000000ffff23d224 */ /* 0x001fe400078e0024 */
[----:B------:R-:W-:Y:S01]  /*5a6b0*/  @!P5 IMAD.MOV.U32 R34, RZ, RZ, R0 ;  /* 0x000000ffff22d224 */ /* 0x000fe200078e0000 */
[----:B------:R-:W2:Y:S04]  /*5a6c0*/  LDL R36, [R1+0x130c] ;  /* 0x00130c0001247983 */ /* 0x000ea80000100800 */
[----:B------:R-:W2:Y:S04]  /*5a6d0*/  LDL R0, [R1+0x1310] ;  /* 0x0013100001007983 */ /* 0x000ea80000100800 */
[----:B------:R0:W2:Y:S02]  /*5a6e0*/  @!P5 LDG.E.U16 R47, desc[UR16][R34.64] ;  /* 0x00000010222fd981 */ /* 0x0000a4000c1e1500 */
[----:B0-----:R-:W-:-:S02]  /*5a6f0*/  @!P5 IMAD.MOV.U32 R34, RZ, RZ, R37 ;  /* 0x000000ffff22d224 */ /* 0x001fc400078e0025 */
[----:B----4-:R-:W-:Y:S01]  /*5a700*/  @!P5 IMAD.MOV.U32 R35, RZ, RZ, R39 ;  /* 0x000000ffff23d224 */ /* 0x010fe200078e0027 */
[----:B------:R-:W4:Y:S04]  /*5a710*/  LDL R37, [R1+0x1320] ;  /* 0x0013200001257983 */ /* 0x000f280000100800 */
[----:B------:R-:W4:Y:S01]  /*5a720*/  LDL R39, [R1+0x131c] ;  /* 0x00131c0001277983 */ /* 0x000f220000100800 */
[----:B------:R-:W-:Y:S02]  /*5a730*/  PRMT R46, RZ, 0x7610, R46 ;  /* 0x00007610ff2e7816 */ /* 0x000fe4000000002e */
[----:B------:R-:W-:-:S04]  /*5a740*/  PRMT R45, RZ, 0x7610, R45 ;  /* 0x00007610ff2d7816 */ /* 0x000fc8000000002d */
[----:B------:R3:W4:Y:S01]  /*5a750*/  @!P5 LDG.E.U16 R46, desc[UR16][R34.64] ;  /* 0x00000010222ed981 */ /* 0x000722000c1e1500 */
[----:B------:R-:W-:Y:S01]  /*5a760*/  PRMT R44, RZ, 0x7610, R44 ;  /* 0x00007610ff2c7816 */ /* 0x000fe2000000002c */
[----:B---3--:R-:W-:Y:S02]  /*5a770*/  @!P5 IMAD.MOV.U32 R34, RZ, RZ, R4 ;  /* 0x000000ffff22d224 */ /* 0x008fe400078e0004 */
[----:B------:R-:W-:Y:S01]  /*5a780*/  @!P5 IMAD.MOV.U32 R35, RZ, RZ, R38 ;  /* 0x000000ffff23d224 */ /* 0x000fe200078e0026 */
[----:B------:R-:W3:Y:S04]  /*5a790*/  LDL R4, [R1+0x1330] ;  /* 0x0013300001047983 */ /* 0x000ee80000100800 */
[----:B------:R-:W3:Y:S04]  /*5a7a0*/  LDL R38, [R1+0x132c] ;  /* 0x00132c0001267983 */ /* 0x000ee80000100800 */
[----:B------:R0:W3:Y:S01]  /*5a7b0*/  @!P5 LDG.E.U16 R45, desc[UR16][R34.64] ;  /* 0x00000010222dd981 */ /* 0x0000e2000c1e1500 */
[----:B------:R-:W-:Y:S01]  /*5a7c0*/  PRMT R43, RZ, 0x7610, R43 ;  /* 0x00007610ff2b7816 */ /* 0x000fe2000000002b */
[----:B0-----:R-:W-:-:S02]  /*5a7d0*/  @!P5 IMAD.MOV.U32 R35, RZ, RZ, R41 ;  /* 0x000000ffff23d224 */ /* 0x001fc400078e0029 */
[----:B------:R-:W3:Y:S01]  /*5a7e0*/  LDL R41, [R1+0x133c] ;  /* 0x00133c0001297983 */ /* 0x000ee20000100800 */
[----:B--2---:R-:W-:-:S03]  /*5a7f0*/  @!P5 IMAD.MOV.U32 R34, RZ, RZ, R40 ;  /* 0x000000ffff22d224 */ /* 0x004fc600078e0028 */
[----:B------:R-:W2:Y:S04]  /*5a800*/  LDL R40, [R1+0x1340] ;  /* 0x0013400001287983 */ /* 0x000ea80000100800 */
[----:B------:R0:W2:Y:S02]  /*5a810*/  @!P5 LDG.E.U16 R44, desc[UR16][R34.64] ;  /* 0x00000010222cd981 */ /* 0x0000a4000c1e1500 */
[----:B0-----:R-:W-:Y:S02]  /*5a820*/  @!P5 IMAD.MOV.U32 R35, RZ, RZ, R36 ;  /* 0x000000ffff23d224 */ /* 0x001fe400078e0024 */
[----:B------:R-:W2:Y:S01]  /*5a830*/  LDL R36, [R1+0x134c] ;  /* 0x00134c0001247983 */ /* 0x000ea20000100800 */
[----:B------:R-:W-:-:S03]  /*5a840*/  @!P5 IMAD.MOV.U32 R34, RZ, RZ, R0 ;  /* 0x000000ffff22d224 */ /* 0x000fc600078e0000 */
[----:B------:R-:W2:Y:S04]  /*5a850*/  LDL R0, [R1+0x1350] ;  /* 0x0013500001007983 */ /* 0x000ea80000100800 */
[----:B------:R4:W2:Y:S04]  /*5a860*/  @!P5 LDG.E.U16 R43, desc[UR16][R34.64] ;  /* 0x00000010222bd981 */ /* 0x0008a8000c1e1500 */
[----:B------:R-:W-:Y:S01]  /*5a870*/  STL [R1+0x24], R70 ;  /* 0x0000244601007387 */ /* 0x000fe20000100800 */
[----:B----4-:R-:W-:-:S03]  /*5a880*/  @!P5 IMAD.MOV.U32 R34, RZ, RZ, R37 ;  /* 0x000000ffff22d224 */ /* 0x010fc600078e0025 */
[----:B------:R-:W4:Y:S01]  /*5a890*/  LDL R37, [R1+0x1360] ;  /* 0x0013600001257983 */ /* 0x000f220000100800 */
[----:B------:R-:W-:-:S03]  /*5a8a0*/  @!P5 IMAD.MOV.U32 R35, RZ, RZ, R39 ;  /* 0x000000ffff23d224 */ /* 0x000fc600078e0027 */
[----:B------:R-:W4:Y:S01]  /*5a8b0*/  LDL R39, [R1+0x135c] ;  /* 0x00135c0001277983 */ /* 0x000f220000100800 */
[----:B------:R-:W-:Y:S02]  /*5a8c0*/  PRMT R42, RZ, 0x7610, R42 ;  /* 0x00007610ff2a7816 */ /* 0x000fe4000000002a */
[----:B------:R-:W-:-:S04]  /*5a8d0*/  PRMT R3, RZ, 0x7610, R3 ;  /* 0x00007610ff037816 */ /* 0x000fc80000000003 */
[----:B------:R3:W4:Y:S01]  /*5a8e0*/  @!P5 LDG.E.U16 R42, desc[UR16][R34.64] ;  /* 0x00000010222ad981 */ /* 0x000722000c1e1500 */
[----:B------:R-:W-:Y:S01]  /*5a8f0*/  PRMT R92, RZ, 0x7610, R92 ;  /* 0x00007610ff5c7816 */ /* 0x000fe2000000005c */
[----:B---3--:R-:W-:Y:S02]  /*5a900*/  @!P5 IMAD.MOV.U32 R34, RZ, RZ, R4 ;  /* 0x000000ffff22d224 */ /* 0x008fe400078e0004 */
[----:B------:R-:W-:-:S05]  /*5a910*/  @!P5 IMAD.MOV.U32 R35, RZ, RZ, R38 ;  /* 0x000000ffff23d224 */ /* 0x000fca00078e0026 */
[----:B------:R0:W3:Y:S01]  /*5a920*/  @!P5 LDG.E.U16 R3, desc[UR16][R34.64] ;  /* 0x000000102203d981 */ /* 0x0000e2000c1e1500 */
[----:B------:R-:W-:Y:S01]  /*5a930*/  PRMT R90, RZ, 0x7610, R90 ;  /* 0x00007610ff5a7816 */ /* 0x000fe2000000005a */
[----:B0-----:R-:W-:Y:S01]  /*5a940*/  @!P5 IMAD.MOV.U32 R35, RZ, RZ, R41 ;  /* 0x000000ffff23d224 */ /* 0x001fe200078e0029 */
[----:B------:R-:W-:Y:S01]  /*5a950*/  PRMT R84, RZ, 0x7610, R84 ;  /* 0x00007610ff547816 */ /* 0x000fe20000000054 */
[----:B------:R-:W-:Y:S04]  /*5a960*/  STL [R1+0x20], R66 ;  /* 0x0000204201007387 */ /* 0x000fe80000100800 */
[----:B------:R-:W3:Y:S04]  /*5a970*/  LDL R38, [R1+0x136c] ;  /* 0x00136c0001267983 */ /* 0x000ee80000100800 */
[----:B------:R-:W3:Y:S01]  /*5a980*/  LDL R4, [R1+0x1370] ;  /* 0x0013700001047983 */ /* 0x000ee20000100800 */
[----:B--2---:R-:W-:-:S05]  /*5a990*/  @!P5 IMAD.MOV.U32 R34, RZ, RZ, R40 ;  /* 0x000000ffff22d224 */ /* 0x004fca00078e0028 */
[----:B------:R0:W2:Y:S02]  /*5a9a0*/  @!P5 LDG.E.U16 R92, desc[UR16][R34.64] ;  /* 0x00000010225cd981 */ /* 0x0000a4000c1e1500 */
[----:B0-----:R-:W-:Y:S02]  /*5a9b0*/  @!P5 IMAD.MOV.U32 R35, RZ, RZ, R36 ;  /* 0x000000ffff23d224 */ /* 0x001fe400078e0024 */
[----:B------:R-:W-:-:S05]  /*5a9c0*/  @!P5 IMAD.MOV.U32 R34, RZ, RZ, R0 ;  /* 0x000000ffff22d224 */ /* 0x000fca00078e0000 */
[----:B------:R4:W2:Y:S02]  /*5a9d0*/  @!P5 LDG.E.U16 R90, desc[UR16][R34.64] ;  /* 0x00000010225ad981 */ /* 0x0008a4000c1e1500 */
[----:B----4-:R-:W-:Y:S02]  /*5a9e0*/  @!P5 IMAD.MOV.U32 R34, RZ, RZ, R37 ;  /* 0x000000ffff22d224 */ /* 0x010fe400078e0025 */
[----:B------:R-:W-:-:S05]  /*5a9f0*/  @!P5 IMAD.MOV.U32 R35, RZ, RZ, R39 ;  /* 0x000000ffff23d224 */ /* 0x000fca00078e0027 */
[----:B------:R0:W4:Y:S04]  /*5aa00*/  @!P5 LDG.E.U16 R84, desc[UR16][R34.64] ;  /* 0x000000102254d981 */ /* 0x000128000c1e1500 */
[----:B---3--:R-:W-:Y:S04]  /*5aa10*/  STL [R1+0x1c28], R3 ;  /* 0x001c280301007387 */ /* 0x008fe80000100800 */
[----:B------:R-:W-:Y:S04]  /*5aa20*/  STL [R1+0x1c], R47 ;  /* 0x00001c2f01007387 */ /* 0x000fe80000100800 */
[----:B------:R1:W-:Y:S04]  /*5aa30*/  STL [R1+0x8], R42 ;  /* 0x0000082a01007387 */ /* 0x0003e80000100800 */
[----:B------:R-:W3:Y:S04]  /*5aa40*/  LDL R41, [R1+0x1380] ;  /* 0x0013800001297983 */ /* 0x000ee80000100800 */
[----:B-1----:R-:W3:Y:S04]  /*5aa50*/  LDL R42, [R1+0x137c] ;  /* 0x00137c00012a7983 */ /* 0x002ee80000100800 */
[----:B------:R-:W-:Y:S01]  /*5aa60*/  STL [R1+0x18], R46 ;  /* 0x0000182e01007387 */ /* 0x000fe20000100800 */
[----:B0-----:R-:W-:Y:S01]  /*5aa70*/  @!P5 IMAD.MOV.U32 R35, RZ, RZ, R38 ;  /* 0x000000ffff23d224 */ /* 0x001fe200078e0026 */
[----:B------:R-:W-:Y:S01]  /*5aa80*/  PRMT R80, RZ, 0x7610, R80 ;  /* 0x00007610ff507816 */ /* 0x000fe20000000050 */
[----:B------:R-:W-:-:S05]  /*5aa90*/  @!P5 IMAD.MOV.U32 R34, RZ, RZ, R4 ;  /* 0x000000ffff22d224 */ /* 0x000fca00078e0004 */
[----:B------:R3:W3:Y:S04]  /*5aaa0*/  @!P5 LDG.E.U16 R80, desc[UR16][R34.64] ;  /* 0x000000102250d981 */ /* 0x0006e8000c1e1500 */
[----:B--2---:R-:W-:Y:S04]  /*5aab0*/  STL [R1+0x1c2c], R92 ;  /* 0x001c2c5c01007387 */ /* 0x004fe80000100800 */
[----:B------:R-:W2:Y:S04]  /*5aac0*/  LDL R40, [R1+0x138c] ;  /* 0x00138c0001287983 */ /* 0x000ea80000100800 */
[----:B------:R-:W-:Y:S04]  /*5aad0*/  STL [R1+0x14], R45 ;  /* 0x0000142d01007387 */ /* 0x000fe80000100800 */
[----:B------:R-:W2:Y:S04]  /*5aae0*/  LDL R0, [R1+0x1390] ;  /* 0x0013900001007983 */ /* 0x000ea80000100800 */
[----:B------:R-:W2:Y:S04]  /*5aaf0*/  LDL R36, [R1+0x13a0] ;  /* 0x0013a00001247983 */ /* 0x000ea80000100800 */
[----:B------:R-:W-:Y:S04]  /*5ab00*/  STL [R1+0x1c30], R90 ;  /* 0x001c305a01007387 */ /* 0x000fe80000100800 */
[----:B------:R0:W-:Y:S04]  /*5ab10*/  STL [R1+0x10], R44 ;  /* 0x0000102c01007387 */ /* 0x0001e80000100800 */
[----:B------:R-:W2:Y:S04]  /*5ab20*/  LDL R37, [R1+0x139c] ;  /* 0x00139c0001257983 */ /* 0x000ea80000100800 */
[----:B----4-:R-:W-:Y:S04]  /*5ab30*/  STL [R1+0x1c34], R84 ;  /* 0x001c345401007387 */ /* 0x010fe80000100800 */
[----:B------:R1:W-:Y:S04]  /*5ab40*/  STL [R1+0xc], R43 ;  /* 0x00000c2b01007387 */ /* 0x0003e80000100800 */
[----:B------:R-:W4:Y:S04]  /*5ab50*/  LDL R39, [R1+0x13ac] ;  /* 0x0013ac0001277983 */ /* 0x000f280000100800 */
[----:B------:R-:W4:Y:S01]  /*5ab60*/  LDL R38, [R1+0x13b0] ;  /* 0x0013b00001267983 */ /* 0x000f220000100800 */
[----:B------:R-:W-:-:S02]  /*5ab70*/  PRMT R76, RZ, 0x7610, R76 ;  /* 0x00007610ff4c7816 */ /* 0x000fc4000000004c */
[----:B------:R-:W-:Y:S01]  /*5ab80*/  PRMT R72, RZ, 0x7610, R72 ;  /* 0x00007610ff487816 */ /* 0x000fe20000000048 */
[----:B------:R-:W4:Y:S01]  /*5ab90*/  LDL R3, [R1+0x13c0] ;  /* 0x0013c00001037983 */ /* 0x000f220000100800 */
[----:B------:R-:W-:Y:S02]  /*5aba0*/  PRMT R68, RZ, 0x7610, R68 ;  /* 0x00007610ff447816 */ /* 0x000fe40000000044 */
[----:B------:R-:W-:Y:S01]  /*5abb0*/  PRMT R64, RZ, 0x7610, R64 ;  /* 0x00007610ff407816 */ /* 0x000fe20000000040 */
[----:B------:R-:W4:Y:S01]  /*5abc0*/  LDL R4, [R1+0x13bc] ;  /* 0x0013bc0001047983 */ /* 0x000f220000100800 */
[----:B---3--:R-:W-:Y:S02]  /*5abd0*/  @!P5 IMAD.MOV.U32 R34, RZ, RZ, R41 ;  /* 0x000000ffff22d224 */ /* 0x008fe400078e0029 */
[----:B------:R-:W-:-:S05]  /*5abe0*/  @!P5 IMAD.MOV.U32 R35, RZ, RZ, R42 ;  /* 0x000000ffff23d224 */ /* 0x000fca00078e002a */
[----:B------:R2:W3:Y:S04]  /*5abf0*/  @!P5 LDG.E.U16 R76, desc[UR16][R34.64] ;  /* 0x00000010224cd981 */ /* 0x0004e8000c1e1500 */
[----:B------:R-:W-:Y:S04]  /*5ac00*/  STL [R1+0x1c38], R80 ;  /* 0x001c385001007387 */ /* 0x000fe80000100800 */
[----:B0-----:R-:W3:Y:S04]  /*5ac10*/  LDL R44, [R1+0x13cc] ;  /* 0x0013cc00012c7983 */ /* 0x001ee80000100800 */
[----:B------:R-:W3:Y:S01]  /*5ac20*/  LDL R41, [R1+0x13d0] ;  /* 0x0013d00001297983 */ /* 0x000ee20000100800 */
[----:B--2---:R-:W-:-:S02]  /*5ac30*/  @!P5 IMAD.MOV.U32 R35, RZ, RZ, R40 ;  /* 0x000000ffff23d224 */ /* 0x004fc400078e0028 */
[----:B------:R-:W-:-:S05]  /*5ac40*/  @!P5 IMAD.MOV.U32 R34, RZ, RZ, R0 ;  /* 0x000000ffff22d224 */ /* 0x000fca00078e0000 */
[----:B------:R0:W2:Y:S02]  /*5ac50*/  @!P5 LDG.E.U16 R72, desc[UR16][R34.64] ;  /* 0x000000102248d981 */ /* 0x0000a4000c1e1500 */
[----:B0-----:R-:W-:Y:S02]  /*5ac60*/  @!P5 IMAD.MOV.U32 R34, RZ, RZ, R36 ;  /* 0x000000ffff22d224 */ /* 0x001fe400078e0024 */
[----:B------:R-:W-:-:S05]  /*5ac70*/  @!P5 IMAD.MOV.U32 R35, RZ, RZ, R37 ;  /* 0x000000ffff23d224 */ /* 0x000fca00078e0025 */
[----:B------:R4:W2:Y:S02]  /*5ac80*/  @!P5 LDG.E.U16 R68, desc[UR16][R34.64] ;  /* 0x000000102244d981 */ /* 0x0008a4000c1e1500 */
[----:B----4-:R-:W-:Y:S02]  /*5ac90*/  @!P5 IMAD.MOV.U32 R35, RZ, RZ, R39 ;  /* 0x000000ffff23d224 */ /* 0x010fe400078e0027 */
[----:B------:R-:W-:-:S05]  /*5aca0*/  @!P5 IMAD.MOV.U32 R34, RZ, RZ, R38 ;  /* 0x000000ffff22d224 */ /* 0x000fca00078e0026 */
[----:B------:R0:W4:Y:S02]  /*5acb0*/  @!P5 LDG.E.U16 R64, desc[UR16][R34.64] ;  /* 0x000000102240d981 */ /* 0x000124000c1e1500 */
[----:B0-----:R-:W-:Y:S02]  /*5acc0*/  @!P5 IMAD.MOV.U32 R34, RZ, RZ, R3 ;  /* 0x000000ffff22d224 */ /* 0x001fe400078e0003 */
[----:B---3--:R-:W-:Y:S04]  /*5acd0*/  STL [R1+0x1c3c], R76 ;  /* 0x001c3c4c01007387 */ /* 0x008fe80000100800 */
[----:B------:R-:W3:Y:S04]  /*5ace0*/  LDL R40, [R1+0x13dc] ;  /* 0x0013dc0001287983 */ /* 0x000ee80000100800 */
[----:B------:R-:W3:Y:S01]  /*5acf0*/  LDL R0, [R1+0x13e0] ;  /* 0x0013e00001007983 */ /* 0x000ee20000100800 */
[----:B------:R-:W-:Y:S01]  /*5ad00*/  PRMT R60, RZ, 0x7610, R60 ;  /* 0x00007610ff3c7816 */ /* 0x000fe2000000003c */
[----:B------:R-:W-:Y:S01]  /*5ad10*/  @!P5 IMAD.MOV.U32 R35, RZ, RZ, R4 ;  /* 0x000000ffff23d224 */ /* 0x000fe200078e0004 */
[----:B------:R-:W-:-:S04]  /*5ad20*/  PRMT R56, RZ, 0x7610, R56 ;  /* 0x00007610ff387816 */ /* 0x000fc80000000038 */
[----:B------:R0:W3:Y:S02]  /*5ad30*/  @!P5 LDG.E.U16 R60, desc[UR16][R34.64] ;  /* 0x00000010223cd981 */ /* 0x0000e4000c1e1500 */
[----:B0-----:R-:W-:Y:S02]  /*5ad40*/  @!P5 IMAD.MOV.U32 R34, RZ, RZ, R41 ;  /* 0x000000ffff22d224 */ /* 0x001fe400078e0029 */
[----:B------:R-:W-:-:S05]  /*5ad50*/  @!P5 IMAD.MOV.U32 R35, RZ, RZ, R44 ;  /* 0x000000ffff23d224 */ /* 0x000fca00078e002c */
[----:B------:R3:W3:Y:S04]  /*5ad60*/  @!P5 LDG.E.U16 R56, desc[UR16][R34.64] ;  /* 0x000000102238d981 */ /* 0x0006e8000c1e1500 */
[----:B--2---:R-:W-:Y:S04]  /*5ad70*/  STL [R1+0x1c40], R72 ;  /* 0x001c404801007387 */ /* 0x004fe80000100800 */
[----:B-1----:R-:W2:Y:S04]  /*5ad80*/  LDL R43, [R1+0x13ec] ;  /* 0x0013ec00012b7983 */ /* 0x002ea80000100800 */
[----:B------:R-:W2:Y:S04]  /*5ad90*/  LDL R42, [R1+0x13f0] ;  /* 0x0013f000012a7983 */ /* 0x000ea80000100800 */
[----:B------:R-:W2:Y:S04]  /*5ada0*/  LDL R37, [R1+0x13fc] ;  /* 0x0013fc0001257983 */ /* 0x000ea80000100800 */
[----:B------:R-:W2:Y:S04]  /*5adb0*/  LDL R36, [R1+0x1400] ;  /* 0x0014000001247983 */ /* 0x000ea80000100800 */
[----:B------:R-:W-:Y:S04]  /*5adc0*/  STL [R1+0x1c44], R68 ;  /* 0x001c444401007387 */ /* 0x000fe80000100800 */
[----:B----4-:R-:W-:Y:S04]  /*5add0*/  STL [R1+0x1c48], R64 ;  /* 0x001c484001007387 */ /* 0x010fe80000100800 */
[----:B------:R-:W4:Y:S04]  /*5ade0*/  LDL R39, [R1+0x140c] ;  /* 0x00140c0001277983 */ /* 0x000f280000100800 */
[----:B------:R-:W4:Y:S01]  /*5adf0*/  LDL R3, [R1+0x1410] ;  /* 0x0014100001037983 */ /* 0x000f220000100800 */
[----:B------:R-:W-:-:S02]  /*5ae00*/  PRMT R52, RZ, 0x7610, R52 ;  /* 0x00007610ff347816 */ /* 0x000fc40000000034 */
[----:B------:R-:W-:Y:S01]  /*5ae10*/  PRMT R48, RZ, 0x7610, R48 ;  /* 0x00007610ff307816 */ /* 0x000fe20000000030 */
[----:B------:R-:W4:Y:S01]  /*5ae20*/  LDL R38, [R1+0x141c] ;  /* 0x00141c0001267983 */ /* 0x000f220000100800 */
[----:B------:R-:W-:-:S03]  /*5ae30*/  PRMT R33, RZ, 0x7610, R33 ;  /* 0x00007610ff217816 */ /* 0x000fc60000000021 */
[----:B------:R-:W4:Y:S01]  /*5ae40*/  LDL R4, [R1+0x1420] ;  /* 0x0014200001047983 */ /* 0x000f220000100800 */
[----:B---3--:R-:W-:Y:S02]  /*5ae50*/  @!P5 IMAD.MOV.U32 R35, RZ, RZ, R40 ;  /* 0x000000ffff23d224 */ /* 0x008fe400078e0028 */
[----:B------:R-:W-:-:S05]  /*5ae60*/  @!P5 IMAD.MOV.U32 R34, RZ, RZ, R0 ;  /* 0x000000ffff22d224 */ /* 0x000fca00078e0000 */
[----:B------:R2:W3:Y:S04]  /*5ae70*/  @!P5 LDG.E.U16 R52, desc[UR16][R34.64] ;  /* 0x000000102234d981 */ /* 0x0004e8000c1e1500 */
[----:B------:R-:W-:Y:S04]  /*5ae80*/  STL [R1+0x1c4c], R60 ;  /* 0x001c4c3c01007387 */ /* 0x000fe80000100800 */
[----:B------:R-:W3:Y:S04]  /*5ae90*/  LDL R41, [R1+0x1430] ;  /* 0x0014300001297983 */ /* 0x000ee80000100800 */
[----:B------:R-:W-:Y:S04]  /*5aea0*/  STL [R1+0x1c50], R56 ;  /* 0x001c503801007387 */ /* 0x000fe80000100800 */
[----:B------:R-:W3:Y:S04]  /*5aeb0*/  LDL R46, [R1+0x142c] ;  /* 0x00142c00012e7983 */ /* 0x000ee80000100800 */
[----:B------:R-:W3:Y:S04]  /*5aec0*/  LDL R40, [R1+0x143c] ;  /* 0x00143c0001287983 */ /* 0x000ee80000100800 */
[----:B------:R-:W3:Y:S01]  /*5aed0*/  LDL R0, [R1+0x1440] ;  /* 0x0014400001007983 */ /* 0x000ee20000100800 */
[----:B--2---:R-:W-:-:S02]  /*5aee0*/  @!P5 IMAD.MOV.U32 R35, RZ, RZ, R43 ;  /* 0x000000ffff23d224 */ /* 0x004fc400078e002b */
[----:B------:R-:W-:-:S05]  /*5aef0*/  @!P5 IMAD.MOV.U32 R34, RZ, RZ, R42 ;  /* 0x000000ffff22d224 */ /* 0x000fca00078e002a */
[----:B------:R0:W2:Y:S04]  /*5af00*/  @!P5 LDG.E.U16 R48, desc[UR16][R34.64] ;  /* 0x000000102230d981 */ /* 0x0000a8000c1e1500 */
[----:B------:R4:W2:Y:S01]  /*5af10*/  @!P5 LDG.E.U16 R33, desc[UR16][R36.64] ;  /* 0x000000102421d981 */ /* 0x0008a2000c1e1500 */
[----:B0-----:R-:W-:Y:S01]  /*5af20*/  PRMT R34, RZ, 0x7610, R34 ;  /* 0x00007610ff227816 */ /* 0x001fe20000000022 */
[----:B----4-:R-:W-:Y:S02]  /*5af30*/  @!P5 IMAD.MOV.U32 R37, RZ, RZ, R39 ;  /* 0x000000ffff25d224 */ /* 0x010fe400078e0027 */
[----:B------:R-:W-:-:S05]  /*5af40*/  @!P5 IMAD.MOV.U32 R36, RZ, RZ, R3 ;  /* 0x000000ffff24d224 */ /* 0x000fca00078e0003 */
[----:B------:R0:W4:Y:S04]  /*5af50*/  @!P5 LDG.E.U16 R34, desc[UR16][R36.64] ;  /* 0x000000102422d981 */ /* 0x000128000c1e1500 */
[----:B---3--:R-:W-:Y:S01]  /*5af60*/  STL [R1+0x1c54], R52 ;  /* 0x001c543401007387 */ /* 0x008fe20000100800 */
[----:B------:R-:W-:Y:S01]  /*5af70*/  PRMT R35, RZ, 0x7610, R35 ;  /* 0x00007610ff237816 */ /* 0x000fe20000000023 */
[----:B------:R-:W-:Y:S02]  /*5af80*/  @!P5 IMAD.MOV.U32 R39, RZ, RZ, R38 ;  /* 0x000000ffff27d224 */ /* 0x000fe400078e0026 */
[----:B------:R-:W-:Y:S01]  /*5af90*/  @!P5 IMAD.MOV.U32 R38, RZ, RZ, R4 ;  /* 0x000000ffff26d224 */ /* 0x000fe200078e0004 */
[----:B0-----:R-:W-:-:S04]  /*5afa0*/  PRMT R36, RZ, 0x7610, R36 ;  /* 0x00007610ff247816 */ /* 0x001fc80000000024 */
[----:B------:R0:W3:Y:S02]  /*5afb0*/  @!P5 LDG.E.U16 R35, desc[UR16][R38.64] ;  /* 0x000000102623d981 */ /* 0x0000e4000c1e1500 */
[----:B0-----:R-:W-:Y:S02]  /*5afc0*/  @!P5 IMAD.MOV.U32 R38, RZ, RZ, R41 ;  /* 0x000000ffff26d224 */ /* 0x001fe400078e0029 */
[----:B------:R-:W-:-:S05]  /*5afd0*/  @!P5 IMAD.MOV.U32 R39, RZ, RZ, R46 ;  /* 0x000000ffff27d224 */ /* 0x000fca00078e002e */
[----:B------:R0:W3:Y:S04]  /*5afe0*/  @!P5 LDG.E.U16 R36, desc[UR16][R38.64] ;  /* 0x000000102624d981 */ /* 0x0000e8000c1e1500 */
[----:B--2---:R1:W-:Y:S04]  /*5aff0*/  STL [R1+0x1c58], R48 ;  /* 0x001c583001007387 */ /* 0x0043e80000100800 */
[----:B------:R-:W2:Y:S04]  /*5b000*/  LDL R45, [R1+0x1450] ;  /* 0x00145000012d7983 */ /* 0x000ea80000100800 */
[----:B------:R-:W2:Y:S04]  /*5b010*/  LDL R43, [R1+0x145c] ;  /* 0x00145c00012b7983 */ /* 0x000ea80000100800 */
[----:B-1----:R-:W2:Y:S04]  /*5b020*/  LDL R48, [R1+0x144c] ;  /* 0x00144c0001307983 */ /* 0x002ea80000100800 */
[----:B------:R-:W2:Y:S04]  /*5b030*/  LDL R42, [R1+0x1460] ;  /* 0x00146000012a7983 */ /* 0x000ea80000100800 */
[----:B------:R1:W-:Y:S04]  /*5b040*/  STL [R1+0x1c5c], R33 ;  /* 0x001c5c2101007387 */ /* 0x0003e80000100800 */
[----:B------:R-:W2:Y:S04]  /*5b050*/  LDL R3, [R1+0x1470] ;  /* 0x0014700001037983 */ /* 0x000ea80000100800 */
[----:B----4-:R-:W-:Y:S04]  /*5b060*/  STL [R1+0x1c60], R34 ;  /* 0x001c602201007387 */ /* 0x010fe80000100800 */
[----:B------:R-:W4:Y:S01]  /*5b070*/  LDL R44, [R1+0x146c] ;  /* 0x00146c00012c7983 */ /* 0x000f220000100800 */
[----:B------:R-:W-:Y:S01]  /*5b080*/  PRMT R37, RZ, 0x7610, R37 ;  /* 0x00007610ff257816 */ /* 0x000fe20000000025 */
[----:B------:R-:W-:-:S02]  /*5b090*/  @!P5 IMAD.MOV.U32 R41, RZ, RZ, R40 ;  /* 0x000000ffff29d224 */ /* 0x000fc400078e0028 */
[----:B------:R-:W-:Y:S01]  /*5b0a0*/  @!P5 IMAD.MOV.U32 R40, RZ, RZ, R0 ;  /* 0x000000ffff28d224 */ /* 0x000fe200078e0000 */
[----:B0-----:R-:W-:Y:S01]  /*5b0b0*/  PRMT R38, RZ, 0x7610, R38 ;  /* 0x00007610ff267816 */ /* 0x001fe20000000026 */
[----:B-1----:R-:W4:Y:S04]  /*5b0c0*/  LDL R33, [R1+0x147c] ;  /* 0x00147c0001217983 */ /* 0x002f280000100800 */
[----:B------:R2:W4:Y:S01]  /*5b0d0*/  @!P5 LDG.E.U16 R37, desc[UR16][R40.64] ;  /* 0x000000102825d981 */ /* 0x000522000c1e1500 */
[----:B------:R-:W-:-:S03]  /*5b0e0*/  PRMT R39, RZ, 0x7610, R39 ;  /* 0x00007610ff277816 */ /* 0x000fc60000000027 */
[----:B------:R-:W4:Y:S04]  /*5b0f0*/  LDL R4, [R1+0x1480] ;  /* 0x0014800001047983 */ /* 0x000f280000100800 */
[----:B---3--:R-:W-:Y:S04]  /*5b100*/  STL [R1+0x1c64], R35 ;  /* 0x001c642301007387 */ /* 0x008fe80000100800 */
[----:B------:R0:W-:Y:S04]  /*5b110*/  STL [R1+0x1c68], R36 ;  /* 0x001c682401007387 */ /* 0x0001e80000100800 */
[----:B------:R-:W3:Y:S04]  /*5b120*/  LDL R47, [R1+0x1490] ;  /* 0x00149000012f7983 */ /* 0x000ee80000100800 */
[----:B------:R-:W3:Y:S04]  /*5b130*/  LDL R46, [R1+0x149c] ;  /* 0x00149c00012e7983 */ /* 0x000ee80000100800 */
[----:B------:R-:W3:Y:S04]  /*5b140*/  LDL R0, [R1+0x14a0] ;  /* 0x0014a00001007983 */ /* 0x000ee80000100800 */
[----:B------:R-:W3:Y:S01]  /*5b150*/  LDL R52, [R1+0x148c] ;  /* 0x00148c0001347983 */ /* 0x000ee20000100800 */
[----:B--2---:R-:W-:-:S02]  /*5b160*/  @!P5 IMAD.MOV.U32 R40, RZ, RZ, R45 ;  /* 0x000000ffff28d224 */ /* 0x004fc400078e002d */
[----:B------:R-:W-:Y:S01]  /*5b170*/  @!P5 IMAD.MOV.U32 R41, RZ, RZ, R48 ;  /* 0x000000ffff29d224 */ /* 0x000fe200078e0030 */
[----:B------:R1:W2:Y:S04]  /*5b180*/  @!P5 LDG.E.U16 R39, desc[UR16][R42.64] ;  /* 0x000000102a27d981 */ /* 0x0002a8000c1e1500 */
[----:B------:R0:W2:Y:S01]  /*5b190*/  @!P5 LDG.E.U16 R38, desc[UR16][R40.64] ;  /* 0x000000102826d981 */ /* 0x0000a2000c1e1500 */
[----:B-1----:R-:W-:Y:S01]  /*5b1a0*/  @!P5 IMAD.MOV.U32 R42, RZ, RZ, R3 ;  /* 0x000000ffff2ad224 */ /* 0x002fe200078e0003 */
[----:B0-----:R-:W-:Y:S01]  /*5b1b0*/  PRMT R40, RZ, 0x7610, R40 ;  /* 0x00007610ff287816 */ /* 0x001fe20000000028 */
[----:B----4-:R-:W-:-:S05]  /*5b1c0*/  @!P5 IMAD.MOV.U32 R43, RZ, RZ, R44 ;  /* 0x000000ffff2bd224 */ /* 0x010fca00078e002c */
[----:B------:R-:W4:Y:S04]  /*5b1d0*/  @!P5 LDG.E.U16 R40, desc[UR16][R42.64] ;  /* 0x000000102a28d981 */ /* 0x000f28000c1e1500 */
[----:B------:R-:W-:Y:S04]  /*5b1e0*/  STL [R1+0x1c6c], R37 ;  /* 0x001c6c2501007387 */ /* 0x000fe80000100800 */
[----:B------:R-:W4:Y:S01]  /*5b1f0*/  LDL R36, [R1+0x14b0] ;  /* 0x0014b00001247983 */ /* 0x000f220000100800 */
[----:B------:R-:W-:Y:S02]  /*5b200*/  @!P5 IMAD.MOV.U32 R45, RZ, RZ, R33 ;  /* 0x000000ffff2dd224 */ /* 0x000fe400078e0021 */
[----:B------:R-:W-:Y:S01]  /*5b210*/  @!P5 IMAD.MOV.U32 R44, RZ, RZ, R4 ;  /* 0x000000ffff2cd224 */ /* 0x000fe200078e0004 */
[----:B------:R-:W-:-:S06]  /*5b220*/  PRMT R41, RZ, 0x7610, R41 ;  /* 0x00007610ff297816 */ /* 0x000fcc0000000029 */
[----:B------:R3:W4:Y:S02]  /*5b230*/  @!P5 LDG.E.U16 R41, desc[UR16][R44.64] ;  /* 0x000000102c29d981 */ /* 0x000724000c1e1500 */
[----:B---3--:R-:W-:Y:S02]  /*5b240*/  @!P5 IMAD.MOV.U32 R44, RZ, RZ, R47 ;  /* 0x000000ffff2cd224 */ /* 0x008fe400078e002f */
[----:B------:R-:W-:Y:S02]  /*5b250*/  @!P5 IMAD.MOV.U32 R47, RZ, RZ, R46 ;  /* 0x000000ffff2fd224 */ /* 0x000fe400078e002e */
[----:B------:R-:W-:Y:S01]  /*5b260*/  @!P5 IMAD.MOV.U32 R46, RZ, RZ, R0 ;  /* 0x000000ffff2ed224 */ /* 0x000fe200078e0000 */
[----:B--2---:R-:W-:Y:S04]  /*5b270*/  STL [R1+0x1c70], R38 ;  /* 0x001c702601007387 */ /* 0x004fe80000100800 */
[----:B------:R-:W2:Y:S04]  /*5b280*/  LDL R48, [R1+0x14ac] ;  /* 0x0014ac0001307983 */ /* 0x000ea80000100800 */
[----:B------:R-:W3:Y:S04]  /*5b290*/  LDL R35, [R1+0x14bc] ;  /* 0x0014bc0001237983 */ /* 0x000ee80000100800 */
[----:B------:R-:W3:Y:S04]  /*5b2a0*/  LDL R34, [R1+0x14c0] ;  /* 0x0014c00001227983 */ /* 0x000ee80000100800 */
[----:B------:R0:W-:Y:S04]  /*5b2b0*/  STL [R1+0x1c74], R39 ;  /* 0x001c742701007387 */ /* 0x0001e80000100800 */
[----:B------:R-:W3:Y:S04]  /*5b2c0*/  LDL R3, [R1+0x14d0] ;  /* 0x0014d00001037983 */ /* 0x000ee80000100800 */
[----:B----4-:R1:W-:Y:S04]  /*5b2d0*/  STL [R1+0x1c78], R40 ;  /* 0x001c782801007387 */ /* 0x0103e80000100800 */
[----:B------:R-:W4:Y:S04]  /*5b2e0*/  LDL R33, [R1+0x14cc] ;  /* 0x0014cc0001217983 */ /* 0x000f280000100800 */
[----:B------:R-:W4:Y:S04]  /*5b2f0*/  LDL R4, [R1+0x14e0] ;  /* 0x0014e00001047983 */ /* 0x000f280000100800 */
[----:B0-----:R-:W4:Y:S04]  /*5b300*/  LDL R39, [R1+0x14dc] ;  /* 0x0014dc0001277983 */ /* 0x001f280000100800 */
[----:B------:R-:W4:Y:S04]  /*5b310*/  LDL R37, [R1+0x14f0] ;  /* 0x0014f00001257983 */ /* 0x000f280000100800 */
[----:B------:R-:W4:Y:S04]  /*5b320*/  LDL R38, [R1+0x14ec] ;  /* 0x0014ec0001267983 */ /* 0x000f280000100800 */
[----:B------:R-:W4:Y:S01]  /*5b330*/  LDL R0, [R1+0x1500] ;  /* 0x0015000001007983 */ /* 0x000f220000100800 */
[----:B------:R-:W-:Y:S01]  /*5b340*/  PRMT R43, RZ, 0x7610, R43 ;  /* 0x00007610ff2b7816 */ /* 0x000fe2000000002b */
[----:B------:R-:W-:Y:S01]  /*5b350*/  @!P5 IMAD.MOV.U32 R45, RZ, RZ, R52 ;  /* 0x000000ffff2dd224 */ /* 0x000fe200078e0034 */
[----:B------:R-:W-:Y:S01]  /*5b360*/  PRMT R42, RZ, 0x7610, R42 ;  /* 0x00007610ff2a7816 */ /* 0x000fe2000000002a */
[----:B-1----:R-:W4:Y:S04]  /*5b370*/  LDL R40, [R1+0x1510] ;  /* 0x0015100001287983 */ /* 0x002f280000100800 */
[----:B------:R0:W4:Y:S04]  /*5b380*/  @!P5 LDG.E.U16 R43, desc[UR16][R46.64] ;  /* 0x000000102e2bd981 */ /* 0x000128000c1e1500 */
[----:B------:R1:W4:Y:S01]  /*5b390*/  @!P5 LDG.E.U16 R42, desc[UR16][R44.64] ;  /* 0x000000102c2ad981 */ /* 0x000322000c1e1500 */
[----:B------:R-:W-:-:S02]  /*5b3a0*/  PRMT R49, RZ, 0x7610, R49 ;  /* 0x00007610ff317816 */ /* 0x000fc40000000031 */
[----:B------:R-:W-:Y:S01]  /*5b3b0*/  PRMT R51, RZ, 0x7610, R51 ;  /* 0x00007610ff337816 */ /* 0x000fe20000000033 */
[----:B------:R-:W4:Y:S01]  /*5b3c0*/  LDL R60, [R1+0x158c] ;  /* 0x00158c00013c7983 */ /* 0x000f220000100800 */
[----:B0-----:R-:W-:-:S03]  /*5b3d0*/  @!P5 IMAD.MOV.U32 R46, RZ, RZ, R36 ;  /* 0x000000ffff2ed224 */ /* 0x001fc600078e0024 */
[----:B------:R-:W4:Y:S01]  /*5b3e0*/  LDL R36, [R1+0x14fc] ;  /* 0x0014fc0001247983 */ /* 0x000f220000100800 */
[----:B-1----:R-:W-:Y:S02]  /*5b3f0*/  PRMT R44, RZ, 0x7610, R44 ;  /* 0x00007610ff2c7816 */ /* 0x002fe4000000002c */
[----:B------:R-:W-:Y:S01]  /*5b400*/  PRMT R45, RZ, 0x7610, R45 ;  /* 0x00007610ff2d7816 */ /* 0x000fe2000000002d */
[----:B------:R-:W4:Y:S01]  /*5b410*/  LDL R56, [R1+0x159c] ;  /* 0x00159c0001387983 */ /* 0x000f220000100800 */
[----:B------:R-:W-:Y:S02]  /*5b420*/  PRMT R53, RZ, 0x7610, R53 ;  /* 0x00007610ff357816 */ /* 0x000fe40000000035 */
[----:B------:R-:W-:Y:S01]  /*5b430*/  PRMT R55, RZ, 0x7610, R55 ;  /* 0x00007610ff377816 */ /* 0x000fe20000000037 */
[----:B------:R-:W4:Y:S01]  /*5b440*/  LDL R52, [R1+0x15a0] ;  /* 0x0015a00001347983 */ /* 0x000f220000100800 */
[----:B--2---:R-:W-:-:S03]  /*5b450*/  @!P5 IMAD.MOV.U32 R47, RZ, RZ, R48 ;  /* 0x000000ffff2fd224 */ /* 0x004fc600078e0030 */
[----:B------:R-:W2:Y:S04]  /*5b460*/  LDL R48, [R1+0x150c] ;  /* 0x00150c0001307983 */ /* 0x000ea80000100800 */
[----:B------:R3:W2:Y:S02]  /*5b470*/  @!P5 LDG.E.U16 R44, desc[UR16][R46.64] ;  /* 0x000000102e2cd981 */ /* 0x0006a4000c1e1500 */
[----:B---3--:R-:W-:Y:S02]  /*5b480*/  @!P5 IMAD.MOV.U32 R46, RZ, RZ, R34 ;  /* 0x000000ffff2ed224 */ /* 0x008fe400078e0022 */
[----:B------:R-:W-:Y:S01]  /*5b490*/  @!P5 IMAD.MOV.U32 R47, RZ, RZ, R35 ;  /* 0x000000ffff2fd224 */ /* 0x000fe200078e0023 */
[----:B------:R-:W3:Y:S04]  /*5b4a0*/  LDL R34, [R1+0x1520] ;  /* 0x0015200001227983 */ /* 0x000ee80000100800 */
[----:B------:R-:W3:Y:S04]  /*5b4b0*/  LDL R35, [R1+0x151c] ;  /* 0x00151c0001237983 */ /* 0x000ee80000100800 */
[----:B------:R0:W3:Y:S02]  /*5b4c0*/  @!P5 LDG.E.U16 R45, desc[UR16][R46.64] ;  /* 0x000000102e2dd981 */ /* 0x0000e4000c1e1500 */
[----:B0-----:R-:W-:-:S02]  /*5b4d0*/  @!P5 IMAD.MOV.U32 R46, RZ, RZ, R3 ;  /* 0x000000ffff2ed224 */ /* 0x001fc400078e0003 */
[----:B----4-:R-:W-:Y:S01]  /*5b4e0*/  @!P5 IMAD.MOV.U32 R47, RZ, RZ, R33 ;  /* 0x000000ffff2fd224 */ /* 0x010fe200078e0021 */
[----:B------:R-:W4:Y:S04]  /*5b4f0*/  LDL R3, [R1+0x1530] ;  /* 0x0015300001037983 */ /* 0x000f280000100800 */
[----:B------:R-:W4:Y:S04]  /*5b500*/  LDL R33, [R1+0x152c] ;  /* 0x00152c0001217983 */ /* 0x000f280000100800 */
[----:B------:R0:W4:Y:S02]  /*5b510*/  @!P5 LDG.E.U16 R49, desc[UR16][R46.64] ;  /* 0x000000102e31d981 */ /* 0x000124000c1e1500 */
[----:B0-----:R-:W-:-:S02]  /*5b520*/  @!P5 IMAD.MOV.U32 R46, RZ, RZ, R4 ;  /* 0x000000ffff2ed224 */ /* 0x001fc400078e0004 */
[----:B------:R-:W4:Y:S01]  /*5b530*/  LDL R4, [R1+0x1540] ;  /* 0x0015400001047983 */ /* 0x000f220000100800 */
[----:B------:R-:W-:-:S03]  /*5b540*/  @!P5 IMAD.MOV.U32 R47, RZ, RZ, R39 ;  /* 0x000000ffff2fd224 */ /* 0x000fc600078e0027 */
[----:B------:R-:W4:Y:S04]  /*5b550*/  LDL R39, [R1+0x153c] ;  /* 0x00153c0001277983 */ /* 0x000f280000100800 */
[----:B------:R0:W4:Y:S02]  /*5b560*/  @!P5 LDG.E.U16 R51, desc[UR16][R46.64] ;  /* 0x000000102e33d981 */ /* 0x000124000c1e1500 */
[----:B0-----:R-:W-:Y:S02]  /*5b570*/  @!P5 IMAD.MOV.U32 R46, RZ, RZ, R37 ;  /* 0x000000ffff2ed224 */ /* 0x001fe400078e0025 */
[----:B------:R-:W-:Y:S01]  /*5b580*/  @!P5 IMAD.MOV.U32 R47, RZ, RZ, R38 ;  /* 0x000000ffff2fd224 */ /* 0x000fe200078e0026 */
[----:B------:R-:W4:Y:S04]  /*5b590*/  LDL R37, [R1+0x1550] ;  /* 0x0015500001257983 */ /* 0x000f280000100800 */
[----:B------:R-:W4:Y:S04]  /*5b5a0*/  LDL R38, [R1+0x154c] ;  /* 0x00154c0001267983 */ /* 0x000f280000100800 */
[----:B------:R0:W4:Y:S02]  /*5b5b0*/  @!P5 LDG.E.U16 R53, desc[UR16][R46.64] ;  /* 0x000000102e35d981 */ /* 0x000124000c1e1500 */
[----:B0-----:R-:W-:-:S02]  /*5b5c0*/  @!P5 IMAD.MOV.U32 R46, RZ, RZ, R0 ;  /* 0x000000ffff2ed224 */ /* 0x001fc400078e0000 */
[----:B------:R-:W4:Y:S01]  /*5b5d0*/  LDL R0, [R1+0x1560] ;  /* 0x0015600001007983 */ /* 0x000f220000100800 */
[----:B------:R-:W-:Y:S01]  /*5b5e0*/  @!P5 IMAD.MOV.U32 R47, RZ, RZ, R36 ;  /* 0x000000ffff2fd224 */ /* 0x000fe200078e0024 */
[----:B------:R-:W-:Y:S02]  /*5b5f0*/  PRMT R57, RZ, 0x7610, R57 ;  /* 0x00007610ff397816 */ /* 0x000fe40000000039 */
[----:B------:R-:W4:Y:S04]  /*5b600*/  LDL R36, [R1+0x155c] ;  /* 0x00155c0001247983 */ /* 0x000f280000100800 */
[----:B------:R0:W4:Y:S01]  /*5b610*/  @!P5 LDG.E.U16 R55, desc[UR16][R46.64] ;  /* 0x000000102e37d981 */ /* 0x000122000c1e1500 */
[----:B------:R-:W-:Y:S01]  /*5b620*/  PRMT R59, RZ, 0x7610, R59 ;  /* 0x00007610ff3b7816 */ /* 0x000fe2000000003b */
[----:B0-----:R-:W-:Y:S01]  /*5b630*/  @!P5 IMAD.MOV.U32 R46, RZ, RZ, R40 ;  /* 0x000000ffff2ed224 */ /* 0x001fe200078e0028 */
[----:B------:R-:W-:Y:S01]  /*5b640*/  PRMT R61, RZ, 0x7610, R61 ;  /* 0x00007610ff3d7816 */ /* 0x000fe2000000003d */
[----:B------:R-:W4:Y:S01]  /*5b650*/  LDL R40, [R1+0x15b0] ;  /* 0x0015b00001287983 */ /* 0x000f220000100800 */
[----:B------:R-:W-:-:S02]  /*5b660*/  PRMT R63, RZ, 0x7610, R63 ;  /* 0x00007610ff3f7816 */ /* 0x000fc4000000003f */
[----:B------:R-:W-:Y:S01]  /*5b670*/  PRMT R65, RZ, 0x7610, R65 ;  /* 0x00007610ff417816 */ /* 0x000fe20000000041 */
[----:B--2---:R-:W-:Y:S02]  /*5b680*/  @!P5 IMAD.MOV.U32 R47, RZ, RZ, R48 ;  /* 0x000000ffff2fd224 */ /* 0x004fe400078e0030 */
[----:B------:R-:W2:Y:S04]  /*5b690*/  LDL R48, [R1+0x15ac] ;  /* 0x0015ac0001307983 */ /* 0x000ea80000100800 */
[----:B------:R3:W2:Y:S02]  /*5b6a0*/  @!P5 LDG.E.U16 R57, desc[UR16][R46.64] ;  /* 0x000000102e39d981 */ /* 0x0006a4000c1e1500 */
[----:B---3--:R-:W-:Y:S02]  /*5b6b0*/  @!P5 IMAD.MOV.U32 R46, RZ, RZ, R34 ;  /* 0x000000ffff2ed224 */ /* 0x008fe400078e0022 */
[----:B------:R-:W3:Y:S01]  /*5b6c0*/  LDL R34, [R1+0x1570] ;  /* 0x0015700001227983 */ /* 0x000ee20000100800 */
[----:B------:R-:W-:-:S03]  /*5b6d0*/  @!P5 IMAD.MOV.U32 R47, RZ, RZ, R35 ;  /* 0x000000ffff2fd224 */ /* 0x000fc600078e0023 */
[----:B------:R-:W2:Y:S04]  /*5b6e0*/  LDL R35, [R1+0x156c] ;  /* 0x00156c0001237983 */ /* 0x000ea80000100800 */
[----:B------:R4:W2:Y:S02]  /*5b6f0*/  @!P5 LDG.E.U16 R59, desc[UR16][R46.64] ;  /* 0x000000102e3bd981 */ /* 0x0008a4000c1e1500 */
[----:B----4-:R-:W-:Y:S02]  /*5b700*/  @!P5 IMAD.MOV.U32 R46, RZ, RZ, R3 ;  /* 0x000000ffff2ed224 */ /* 0x010fe400078e0003 */
[----:B------:R-:W4:Y:S01]  /*5b710*/  LDL R3, [R1+0x1580] ;  /* 0x0015800001037983 */ /* 0x000f220000100800 */
[----:B------:R-:W-:-:S03]  /*5b720*/  @!P5 IMAD.MOV.U32 R47, RZ, RZ, R33 ;  /* 0x000000ffff2fd224 */ /* 0x000fc600078e0021 */
[----:B------:R-:W4:Y:S04]  /*5b730*/  LDL R33, [R1+0x157c] ;  /* 0x00157c0001217983 */ /* 0x000f280000100800 */
[----:B------:R0:W4:Y:S02]  /*5b740*/  @!P5 LDG.E.U16 R61, desc[UR16][R46.64] ;  /* 0x000000102e3dd981 */ /* 0x000124000c1e1500 */
[----:B0-----:R-:W-:Y:S02]  /*5b750*/  @!P5 IMAD.MOV.U32 R46, RZ, RZ, R4 ;  /* 0x000000ffff2ed224 */ /* 0x001fe400078e0004 */
[----:B------:R-:W4:Y:S01]  /*5b760*/  LDL R4, [R1+0x1590] ;  /* 0x0015900001047983 */ /* 0x000f220000100800 */
[----:B------:R-:W-:-:S03]  /*5b770*/  @!P5 IMAD.MOV.U32 R47, RZ, RZ, R39 ;  /* 0x000000ffff2fd224 */ /* 0x000fc600078e0027 */
[----:B------:R-:W4:Y:S04]  /*5b780*/  LDL R39, [R1+0x5c4] ;  /* 0x0005c40001277983 */ /* 0x000f280000100800 */
[----:B------:R0:W4:Y:S02]  /*5b790*/  @!P5 LDG.E.U16 R63, desc[UR16][R46.64] ;  /* 0x000000102e3fd981 */ /* 0x000124000c1e1500 */
[----:B0-----:R-:W-:Y:S01]  /*5b7a0*/  @!P5 IMAD.MOV.U32 R46, RZ, RZ, R37 ;  /* 0x000000ffff2ed224 */ /* 0x001fe200078e0025 */
[----:B------:R-:W-:Y:S01]  /*5b7b0*/  PRMT R67, RZ, 0x7610, R67 ;  /* 0x00007610ff437816 */ /* 0x000fe20000000043 */
[----:B------:R-:W4:Y:S01]  /*5b7c0*/  LDL R37, [R1+0x11a8] ;  /* 0x0011a80001257983 */ /* 0x000f220000100800 */
[----:B------:R-:W-:-:S03]  /*5b7d0*/  @!P5 IMAD.MOV.U32 R47, RZ, RZ, R38 ;  /* 0x000000ffff2fd224 */ /* 0x000fc600078e0026 */
[----:B------:R-:W4:Y:S04]  /*5b7e0*/  LDL R38, [R1+0x5c8] ;  /* 0x0005c80001267983 */ /* 0x000f280000100800 */
[----:B------:R0:W4:Y:S02]  /*5b7f0*/  @!P5 LDG.E.U16 R65, desc[UR16][R46.64] ;  /* 0x000000102e41d981 */ /* 0x000124000c1e1500 */
[----:B0-----:R-:W-:Y:S02]  /*5b800*/  @!P5 IMAD.MOV.U32 R46, RZ, RZ, R0 ;  /* 0x000000ffff2ed224 */ /* 0x001fe400078e0000 */
[----:B------:R-:W4:Y:S01]  /*5b810*/  LDL R0, [R1+0x11ac] ;  /* 0x0011ac0001007983 */ /* 0x000f220000100800 */
[----:B------:R-:W-:Y:S01]  /*5b820*/  @!P5 IMAD.MOV.U32 R47, RZ, RZ, R36 ;  /* 0x000000ffff2fd224 */ /* 0x000fe200078e0024 */
[----:B------:R-:W-:-:S02]  /*5b830*/  PRMT R69, RZ, 0x7610, R69 ;  /* 0x00007610ff457816 */ /* 0x000fc40000000045 */
[----:B------:R-:W4:Y:S04]  /*5b840*/  LDL R36, [R1+0x11c0] ;  /* 0x0011c00001247983 */ /* 0x000f280000100800 */
[----:B------:R3:W4:Y:S01]  /*5b850*/  @!P5 LDG.E.U16 R67, desc[UR16][R46.64] ;  /* 0x000000102e43d981 */ /* 0x000722000c1e1500 */
[----:B------:R-:W-:Y:S02]  /*5b860*/  PRMT R71, RZ, 0x7610, R71 ;  /* 0x00007610ff477816 */ /* 0x000fe40000000047 */
[----:B------:R-:W-:Y:S02]  /*5b870*/  PRMT R73, RZ, 0x7610, R73 ;  /* 0x00007610ff497816 */ /* 0x000fe40000000049 */
[----:B------:R-:W-:Y:S02]  /*5b880*/  PRMT R75, RZ, 0x7610, R75 ;  /* 0x00007610ff4b7816 */ /* 0x000fe4000000004b */
[----:B------:R-:W-:-:S02]  /*5b890*/  PRMT R77, RZ, 0x7610, R77 ;  /* 0x00007610ff4d7816 */ /* 0x000fc4000000004d */
[----:B------:R-:W-:Y:S01]  /*5b8a0*/  PRMT R79, RZ, 0x7610, R79 ;  /* 0x00007610ff4f7816 */ /* 0x000fe2000000004f */
[----:B---3--:R-:W-:Y:S02]  /*5b8b0*/  @!P5 IMAD.MOV.U32 R46, RZ, RZ, R34 ;  /* 0x000000ffff2ed224 */ /* 0x008fe400078e0022 */
[----:B------:R-:W3:Y:S01]  /*5b8c0*/  LDL R34, [R1+0x11d8] ;  /* 0x0011d80001227983 */ /* 0x000ee20000100800 */
[----:B--2---:R-:W-:-:S03]  /*5b8d0*/  @!P5 IMAD.MOV.U32 R47, RZ, RZ, R35 ;  /* 0x000000ffff2fd224 */ /* 0x004fc600078e0023 */
[----:B------:R-:W2:Y:S04]  /*5b8e0*/  LDL R35, [R1+0x11c4] ;  /* 0x0011c40001237983 */ /* 0x000ea80000100800 */
[----:B------:R4:W3:Y:S02]  /*5b8f0*/  @!P5 LDG.E.U16 R69, desc[UR16][R46.64] ;  /* 0x000000102e45d981 */ /* 0x0008e4000c1e1500 */
[----:B----4-:R-:W-:Y:S02]  /*5b900*/  @!P5 IMAD.MOV.U32 R46, RZ, RZ, R3 ;  /* 0x000000ffff2ed224 */ /* 0x010fe400078e0003 */
[----:B------:R-:W4:Y:S01]  /*5b910*/  LDL R3, [R1+0x11f4] ;  /* 0x0011f40001037983 */ /* 0x000f220000100800 */
[----:B------:R-:W-:-:S03]  /*5b920*/  @!P5 IMAD.MOV.U32 R47, RZ, RZ, R33 ;  /* 0x000000ffff2fd224 */ /* 0x000fc600078e0021 */
[----:B------:R-:W4:Y:S04]  /*5b930*/  LDL R33, [R1+0x11dc] ;  /* 0x0011dc0001217983 */ /* 0x000f280000100800 */
[----:B------:R0:W4:Y:S02]  /*5b940*/  @!P5 LDG.E.U16 R71, desc[UR16][R46.64] ;  /* 0x000000102e47d981 */ /* 0x000124000c1e1500 */
[----:B0-----:R-:W-:Y:S02]  /*5b950*/  @!P5 IMAD.MOV.U32 R46, RZ, RZ, R4 ;  /* 0x000000ffff2ed224 */ /* 0x001fe400078e0004 */
[----:B------:R-:W4:Y:S01]  /*5b960*/  LDL R4, [R1+0x11f0] ;  /* 0x0011f00001047983 */ /* 0x000f220000100800 */
[----:B------:R-:W-:-:S05]  /*5b970*/  @!P5 IMAD.MOV.U32 R47, RZ, RZ, R60 ;  /* 0x000000ffff2fd224 */ /* 0x000fca00078e003c */
[----:B------:R0:W4:Y:S02]  /*5b980*/  @!P5 LDG.E.U16 R73, desc[UR16][R46.64] ;  /* 0x000000102e49d981 */ /* 0x000124000c1e1500 */
[----:B0-----:R-:W-:Y:S02]  /*5b990*/  @!P5 IMAD.MOV.U32 R46, RZ, RZ, R52 ;  /* 0x000000ffff2ed224 */ /* 0x001fe400078e0034 */
        /* <DEDUP_REMOVED lines=9> */
[----:B------:R-:W4:Y:S01]  /*5ba30*/  LDL R0, [R1+0x120c] ;  /* 0x00120c0001007983 */ /* 0x000f220000100800 */
[----:B------:R-:W-:Y:S01]  /*5ba40*/  PRMT R81, RZ, 0x7610, R81 ;  /* 0x00007610ff517816 */ /* 0x000fe20000000051 */
[----:B------:R-:W-:Y:S01]  /*5ba50*/  @!P5 IMAD.MOV.U32 R47, RZ, RZ, R37 ;  /* 0x000000ffff2fd224 */ /* 0x000fe200078e0025 */
[----:B------:R-:W-:Y:S01]  /*5ba60*/  PRMT R83, RZ, 0x7610, R83 ;  /* 0x00007610ff537816 */ /* 0x000fe20000000053 */
[----:B------:R-:W4:Y:S04]  /*5ba70*/  LDL R37, [R1+0x1208] ;  /* 0x0012080001257983 */ /* 0x000f280000100800 */
[----:B------:R0:W4:Y:S01]  /*5ba80*/  @!P5 LDG.E.U16 R81, desc[UR16][R46.64] ;  /* 0x000000102e51d981 */ /* 0x000122000c1e1500 */
[----:B------:R-:W-:Y:S01]  /*5ba90*/  PRMT R85, RZ, 0x7610, R85 ;  /* 0x00007610ff557816 */ /* 0x000fe20000000055 */
[----:B0-----:R-:W-:-:S02]  /*5baa0*/  @!P5 IMAD.MOV.U32 R47, RZ, RZ, R36 ;  /* 0x000000ffff2fd224 */ /* 0x001fc400078e0024 */
[----:B------:R-:W4:Y:S01]  /*5bab0*/  LDL R36, [R1+0x6e4] ;  /* 0x0006e40001247983 */ /* 0x000f220000100800 */
[----:B------:R-:W-:Y:S01]  /*5bac0*/  PRMT R87, RZ, 0x7610, R87 ;  /* 0x00007610ff577816 */ /* 0x000fe20000000057 */
[----:B--2---:R-:W-:-:S05]  /*5bad0*/  @!P5 IMAD.MOV.U32 R46, RZ, RZ, R35 ;  /* 0x000000ffff2ed224 */ /* 0x004fca00078e0023 */
[----:B------:R3:W2:Y:S02]  /*5bae0*/  @!P5 LDG.E.U16 R83, desc[UR16][R46.64] ;  /* 0x000000102e53d981 */ /* 0x0006a4000c1e1500 */
[----:B---3--:R-:W-:Y:S02]  /*5baf0*/  @!P5 IMAD.MOV.U32 R47, RZ, RZ, R34 ;  /* 0x000000ffff2fd224 */ /* 0x008fe400078e0022 */
[----:B----4-:R-:W-:-:S05]  /*5bb00*/  @!P5 IMAD.MOV.U32 R46, RZ, RZ, R33 ;  /* 0x000000ffff2ed224 */ /* 0x010fca00078e0021 */
[----:B------:R0:W3:Y:S02]  /*5bb10*/  @!P5 LDG.E.U16 R85, desc[UR16][R46.64] ;  /* 0x000000102e55d981 */ /* 0x0000e4000c1e1500 */
[----:B0-----:R-:W-:Y:S02]  /*5bb20*/  @!P5 IMAD.MOV.U32 R47, RZ, RZ, R4 ;  /* 0x000000ffff2fd224 */ /* 0x001fe400078e0004 */
[----:B------:R-:W4:Y:S04]  /*5bb30*/  LDL R4, [R1+0x1220] ;  /* 0x0012200001047983 */ /* 0x000f280000100800 */
[----:B------:R-:W2:Y:S04]  /*5bb40*/  LDL.LU R35, [R1+0x1bc] ;  /* 0x0001bc0001237983 */ /* 0x000ea80000300800 */
        /* <DEDUP_REMOVED lines=9> */
[----:B------:R-:W3:Y:S01]  /*5bbe0*/  LDL.LU R76, [R1+0x11c] ;  /* 0x00011c00014c7983 */ /* 0x000ee20000300800 */
[----:B------:R-:W-:-:S03]  /*5bbf0*/  @!P5 IMAD.MOV.U32 R46, RZ, RZ, R3 ;  /* 0x000000ffff2ed224 */ /* 0x000fc600078e0003 */
        /* <DEDUP_REMOVED lines=11> */
[----:B------:R0:W3:Y:S04]  /*5bcb0*/  @!P5 LDG.E.U16 R87, desc[UR16][R46.64] ;  /* 0x000000102e57d981 */ /* 0x0000e8000c1e1500 */
[----:B------:R-:W3:Y:S04]  /*5bcc0*/  LDL.LU R91, [R1+0x158] ;  /* 0x00015800015b7983 */ /* 0x000ee80000300800 */
[----:B------:R-:W3:Y:S01]  /*5bcd0*/  LDL.LU R93, [R1+0x148] ;  /* 0x00014800015d7983 */ /* 0x000ee20000300800 */
[----:B0-----:R-:W-:-:S03]  /*5bce0*/  @!P5 IMAD.MOV.U32 R46, RZ, RZ, R0 ;  /* 0x000000ffff2ed224 */ /* 0x001fc600078e0000 */
[----:B------:R-:W3:Y:S01]  /*5bcf0*/  LDL.LU R0, [R1+0x138] ;  /* 0x0001380001007983 */ /* 0x000ee20000300800 */
[----:B------:R-:W-:Y:S01]  /*5bd00*/  PRMT R88, RZ, 0x7610, R88 ;  /* 0x00007610ff587816 */ /* 0x000fe20000000058 */
[----:B------:R-:W-:-:S05]  /*5bd10*/  @!P5 IMAD.MOV.U32 R47, RZ, RZ, R37 ;  /* 0x000000ffff2fd224 */ /* 0x000fca00078e0025 */
[----:B------:R0:W3:Y:S02]  /*5bd20*/  @!P5 LDG.E.U16 R88, desc[UR16][R46.64] ;  /* 0x000000102e58d981 */ /* 0x0000e4000c1e1500 */
[----:B0-----:R-:W-:Y:S01]  /*5bd30*/  @!P5 IMAD.MOV.U32 R47, RZ, RZ, R36 ;  /* 0x000000ffff2fd224 */ /* 0x001fe200078e0024 */
[----:B------:R-:W-:Y:S01]  /*5bd40*/  LOP3.LUT R36, R2, 0x20, RZ, 0x3c, !PT ;  /* 0x0000002002247812 */ /* 0x000fe200078e3cff */
[----:B----4-:R-:W-:Y:S02]  /*5bd50*/  @!P5 IMAD.MOV.U32 R46, RZ, RZ, R4 ;  /* 0x000000ffff2ed224 */ /* 0x010fe400078e0004 */
[----:B------:R-:W4:Y:S04]  /*5bd60*/  LDL.LU R4, [R1+0x128] ;  /* 0x0001280001047983 */ /* 0x000f280000300800 */
[----:B------:R-:W-:Y:S04]  /*5bd70*/  STL [R1+0x17c8], R2 ;  /* 0x0017c80201007387 */ /* 0x000fe80000100800 */
[----:B------:R-:W4:Y:S04]  /*5bd80*/  LDL.LU R40, [R1+0x118] ;  /* 0x0001180001287983 */ /* 0x000f280000300800 */
[----:B--2---:R-:W-:Y:S04]  /*5bd90*/  STS.U16 [R2+UR5+0x44000], R35 ;  /* 0x0440002302007988 */ /* 0x004fe80008000405 */
        /* <DEDUP_REMOVED lines=22> */
[----:B------:R-:W3:Y:S04]  /*5bf00*/  LDL.LU R39, [R1+0xf8] ;  /* 0x0000f80001277983 */ /* 0x000ee80000300800 */
[----:B------:R0:W-:Y:S04]  /*5bf10*/  STS.U16 [R36+UR5+0x45900], R91 ;  /* 0x0459005b24007988 */ /* 0x0001e80008000405 */
[----:B------:R-:W3:Y:S04]  /*5bf20*/  LDL.LU R38, [R1+0xe8] ;  /* 0x0000e80001267983 */ /* 0x000ee80000300800 */
[----:B------:R-:W-:Y:S04]  /*5bf30*/  STS.U16 [R36+UR5+0x45d00], R93 ;  /* 0x045d005d24007988 */ /* 0x000fe80008000405 */
[----:B------:R-:W3:Y:S04]  /*5bf40*/  LDL.LU R37, [R1+0xd8] ;  /* 0x0000d80001257983 */ /* 0x000ee80000300800 */
[----:B------:R1:W-:Y:S04]  /*5bf50*/  STS.U16 [R36+UR5+0x46100], R0 ;  /* 0x0461000024007988 */ /* 0x0003e80008000405 */
[----:B0-----:R-:W3:Y:S04]  /*5bf60*/  LDL.LU R91, [R1+0xc8] ;  /* 0x0000c800015b7983 */ /* 0x001ee80000300800 */
[----:B-1----:R-:W3:Y:S01]  /*5bf70*/  LDL.LU R0, [R1+0x1b4] ;  /* 0x0001b40001007983 */ /* 0x002ee20000300800 */
[----:B------:R-:W0:Y:S03]  /*5bf80*/  S2R R33, SR_TID.X ;  /* 0x0000000000217919 */ /* 0x000e260000002100 */
        /* <DEDUP_REMOVED lines=21> */
[----:B----4-:R1:W-:Y:S04]  /*5c0e0*/  STS.U16 [R36+UR5+0x46500], R4 ;  /* 0x0465000424007988 */ /* 0x0103e80008000405 */
[----:B------:R-:W-:Y:S04]  /*5c0f0*/  STS.U16 [R36+UR5+0x46900], R40 ;  /* 0x0469002824007988 */ /* 0x000fe80008000405 */
[----:B-1----:R-:W4:Y:S04]  /*5c100*/  LDL.LU R4, [R1+0x150] ;  /* 0x0001500001047983 */ /* 0x002f280000300800 */
[----:B--2---:R0:W-:Y:S02]  /*5c110*/  STS.U16 [R36+UR5+0x46d00], R3 ;  /* 0x046d000324007988 */ /* 0x0041e40008000405 */
[----:B0-----:R-:W-:-:S02]  /*5c120*/  LOP3.LUT R3, R33, 0x3f, RZ, 0xc0, !PT ;  /* 0x0000003f21037812 */ /* 0x001fc400078ec0ff */
[----:B------:R-:W-:-:S03]  /*5c130*/  SHF.R.S32.HI R33, RZ, 0x6, R33 ;  /* 0x00000006ff217819 */ /* 0x000fc60000011421 */
[----:B------:R-:W-:Y:S01]  /*5c140*/  IMAD.SHL.U32 R3, R3, 0x2, RZ ;  /* 0x0000000203037824 */ /* 0x000fe200078e00ff */
[----:B------:R-:W-:-:S04]  /*5c150*/  SGXT R33, R33, 0x1 ;  /* 0x000000012121781a */ /* 0x000fc80000000200 */
[----:B------:R-:W-:-:S04]  /*5c160*/  LOP3.LUT R3, R3, 0x90, R33, 0x78, !PT ;  /* 0x0000009003037812 */ /* 0x000fc800078e7821 */
[----:B------:R-:W-:Y:S01]  /*5c170*/  LOP3.LUT R3, R3, 0x40, RZ, 0x3c, !PT ;  /* 0x0000004003037812 */ /* 0x000fe200078e3cff */
[----:B---3--:R-:W-:Y:S04]  /*5c180*/  STS.U16 [R36+UR5+0x47100], R39 ;  /* 0x0471002724007988 */ /* 0x008fe80008000405 */
[----:B------:R-:W-:Y:S04]  /*5c190*/  STS.U16 [R36+UR5+0x47500], R38 ;  /* 0x0475002624007988 */ /* 0x000fe80008000405 */
[----:B------:R-:W-:Y:S04]  /*5c1a0*/  STS.U16 [R36+UR5+0x47900], R37 ;  /* 0x0479002524007988 */ /* 0x000fe80008000405 */
[----:B------:R-:W-:Y:S04]  /*5c1b0*/  STS.U16 [R36+UR5+0x47d00], R91 ;  /* 0x047d005b24007988 */ /* 0x000fe80008000405 */
[----:B------:R0:W-:Y:S04]  /*5c1c0*/  STS.U16 [R3+UR5+0x44200], R0 ;  /* 0x0442000003007988 */ /* 0x0001e80008000405 */
[----:B0-----:R-:W2:Y:S04]  /*5c1d0*/  LDL.LU R0, [R1+0x140] ;  /* 0x0001400001007983 */ /* 0x001ea80000300800 */
[----:B------:R-:W3:Y:S04]  /*5c1e0*/  LDL R91, [R1+0x17a4] ;  /* 0x0017a400015b7983 */ /* 0x000ee80000100800 */
        /* <DEDUP_REMOVED lines=16> */
[----:B---3--:R0:W-:Y:S04]  /*5c2f0*/  STS.U16 [R91+UR5+0x44300], R70 ;  /* 0x044300465b007988 */ /* 0x0081e80008000405 */
[----:B------:R1:W-:Y:S04]  /*5c300*/  STS.U16 [R91+UR5+0x44700], R74 ;  /* 0x0447004a5b007988 */ /* 0x0003e80008000405 */
[----:B------:R3:W-:Y:S04]  /*5c310*/  STS.U16 [R91+UR5+0x44b00], R78 ;  /* 0x044b004e5b007988 */ /* 0x0007e80008000405 */
[----:B0-----:R-:W2:Y:S04]  /*5c320*/  LDL.LU R70, [R1+0x120] ;  /* 0x0001200001467983 */ /* 0x001ea80000300800 */
[----:B------:R0:W-:Y:S04]  /*5c330*/  STS.U16 [R91+UR5+0x44f00], R82 ;  /* 0x044f00525b007988 */ /* 0x0001e80008000405 */
[----:B-1----:R-:W2:Y:S04]  /*5c340*/  LDL.LU R74, [R1+0x110] ;  /* 0x00011000014a7983 */ /* 0x002ea80000300800 */
[----:B------:R1:W-:Y:S04]  /*5c350*/  STS.U16 [R91+UR5+0x45300], R86 ;  /* 0x045300565b007988 */ /* 0x0003e80008000405 */
[----:B---3--:R-:W3:Y:S04]  /*5c360*/  LDL.LU R78, [R1+0x100] ;  /* 0x00010000014e7983 */ /* 0x008ee80000300800 */
[----:B------:R-:W-:Y:S04]  /*5c370*/  STS.U16 [R91+UR5+0x45700], R93 ;  /* 0x0457005d5b007988 */ /* 0x000fe80008000405 */
[----:B0-----:R-:W3:Y:S04]  /*5c380*/  LDL.LU R82, [R1+0xf0] ;  /* 0x0000f00001527983 */ /* 0x001ee80000300800 */
[----:B----4-:R0:W-:Y:S04]  /*5c390*/  STS.U16 [R91+UR5+0x45b00], R4 ;  /* 0x045b00045b007988 */ /* 0x0101e80008000405 */
[----:B-1----:R-:W4:Y:S04]  /*5c3a0*/  LDL.LU R86, [R1+0xe0] ;  /* 0x0000e00001567983 */ /* 0x002f280000300800 */
[----:B0-----:R-:W4:Y:S04]  /*5c3b0*/  LDL.LU R4, [R1+0xd0] ;  /* 0x0000d00001047983 */ /* 0x001f280000300800 */
[----:B--2---:R0:W-:Y:S04]  /*5c3c0*/  STS.U16 [R91+UR5+0x45f00], R0 ;  /* 0x045f00005b007988 */ /* 0x0041e80008000405 */
        /* <DEDUP_REMOVED lines=23> */
[----:B------:R0:W-:Y:S04]  /*5c540*/  STS.U16 [R91+UR5+0x46300], R66 ;  /* 0x046300425b007988 */ /* 0x0001e80008000405 */
[----:B0-----:R-:W2:Y:S04]  /*5c550*/  LDL.LU R66, [R1+0x1ca4] ;  /* 0x001ca40001427983 */ /* 0x001ea80000300800 */
[----:B------:R0:W-:Y:S04]  /*5c560*/  STS.U16 [R91+UR5+0x46700], R70 ;  /* 0x046700465b007988 */ /* 0x0001e80008000405 */
[----:B------:R1:W-:Y:S04]  /*5c570*/  STS.U16 [R91+UR5+0x46b00], R74 ;  /* 0x046b004a5b007988 */ /* 0x0003e80008000405 */
[----:B0-----:R-:W2:Y:S04]  /*5c580*/  LDL.LU R70, [R1+0x1ca0] ;  /* 0x001ca00001467983 */ /* 0x001ea80000300800 */
[----:B---3--:R0:W-:Y:S04]  /*5c590*/  STS.U16 [R91+UR5+0x46f00], R78 ;  /* 0x046f004e5b007988 */ /* 0x0081e80008000405 */
[----:B-1----:R-:W3:Y:S04]  /*5c5a0*/  LDL.LU R74, [R1+0x1c9c] ;  /* 0x001c9c00014a7983 */ /* 0x002ee80000300800 */
[----:B------:R1:W-:Y:S04]  /*5c5b0*/  STS.U16 [R91+UR5+0x47300], R82 ;  /* 0x047300525b007988 */ /* 0x0003e80008000405 */
[----:B0-----:R-:W2:Y:S04]  /*5c5c0*/  LDL.LU R78, [R1+0x1c98] ;  /* 0x001c9800014e7983 */ /* 0x001ea80000300800 */
[----:B----4-:R0:W-:Y:S04]  /*5c5d0*/  STS.U16 [R91+UR5+0x47700], R86 ;  /* 0x047700565b007988 */ /* 0x0101e80008000405 */
[----:B-1----:R-:W4:Y:S04]  /*5c5e0*/  LDL.LU R82, [R1+0x1c94] ;  /* 0x001c940001527983 */ /* 0x002f280000300800 */
[----:B------:R1:W-:Y:S04]  /*5c5f0*/  STS.U16 [R91+UR5+0x47b00], R4 ;  /* 0x047b00045b007988 */ /* 0x0003e80008000405 */
[----:B0-----:R-:W2:Y:S04]  /*5c600*/  LDL.LU R86, [R1+0x1c90] ;  /* 0x001c900001567983 */ /* 0x001ea80000300800 */
[----:B-1----:R-:W2:Y:S04]  /*5c610*/  LDL.LU R4, [R1+0x1c8c] ;  /* 0x001c8c0001047983 */ /* 0x002ea80000300800 */
[----:B--2---:R0:W-:Y:S04]  /*5c620*/  STS.U16 [R91+UR5+0x47f00], R4 ;  /* 0x047f00045b007988 */ /* 0x0041e80008000405 */
[----:B0-----:R-:W2:Y:S04]  /*5c630*/  LDL.LU R91, [R1+0x1c88] ;  /* 0x001c8800015b7983 */ /* 0x001ea80000300800 */
[----:B------:R-:W2:Y:S04]  /*5c640*/  LDL.LU R4, [R1+0x1c84] ;  /* 0x001c840001047983 */ /* 0x000ea80000300800 */
[----:B--2---:R0:W-:Y:S04]  /*5c650*/  STS.U16 [R4+UR5+0x20000], R93 ;  /* 0x0200005d04007988 */ /* 0x0041e80008000405 */
[----:B------:R1:W-:Y:S04]  /*5c660*/  STS.U16 [R4+UR5+0x20400], R0 ;  /* 0x0204000004007988 */ /* 0x0003e80008000405 */
[----:B0-----:R-:W2:Y:S04]  /*5c670*/  LDL.LU R93, [R1+0x1c80] ;  /* 0x001c8000015d7983 */ /* 0x001ea80000300800 */
[----:B-1----:R-:W2:Y:S04]  /*5c680*/  LDL.LU R0, [R1+0x1c7c] ;  /* 0x001c7c0001007983 */ /* 0x002ea80000300800 */
[----:B------:R0:W-:Y:S04]  /*5c690*/  STS.U16 [R4+UR5+0x20800], R40 ;  /* 0x0208002804007988 */ /* 0x0001e80008000405 */
[----:B------:R1:W-:Y:S04]  /*5c6a0*/  STS.U16 [R4+UR5+0x20c00], R39 ;  /* 0x020c002704007988 */ /* 0x0003e80008000405 */
[----:B------:R3:W-:Y:S04]  /*5c6b0*/  STS.U16 [R4+UR5+0x21000], R38 ;  /* 0x0210002604007988 */ /* 0x0007e80008000405 */
[----:B0-----:R-:W2:Y:S04]  /*5c6c0*/  LDL.LU R40, [R1+0x60] ;  /* 0x0000600001287983 */ /* 0x001ea80000300800 */
[----:B-1----:R-:W2:Y:S04]  /*5c6d0*/  LDL.LU R39, [R1+0x5c] ;  /* 0x00005c0001277983 */ /* 0x002ea80000300800 */
[----:B------:R0:W-:Y:S04]  /*5c6e0*/  STS.U16 [R4+UR5+0x21400], R37 ;  /* 0x0214002504007988 */ /* 0x0001e80008000405 */
[----:B---3--:R-:W3:Y:S04]  /*5c6f0*/  LDL.LU R38, [R1+0x58] ;  /* 0x0000580001267983 */ /* 0x008ee80000300800 */
[----:B------:R1:W-:Y:S04]  /*5c700*/  STS.U16 [R4+UR5+0x21800], R36 ;  /* 0x0218002404007988 */ /* 0x0003e80008000405 */
[----:B0-----:R-:W3:Y:S04]  /*5c710*/  LDL.LU R37, [R1+0x54] ;  /* 0x0000540001257983 */ /* 0x001ee80000300800 */
[----:B------:R0:W-:Y:S04]  /*5c720*/  STS.U16 [R4+UR5+0x21c00], R35 ;  /* 0x021c002304007988 */ /* 0x0001e80008000405 */
[----:B-1----:R-:W3:Y:S04]  /*5c730*/  LDL.LU R36, [R1+0x50] ;  /* 0x0000500001247983 */ /* 0x002ee80000300800 */
        /* <DEDUP_REMOVED lines=30> */
[----:B-1----:R-:W3:Y:S04]  /*5c920*/  LDL.LU R3, [R1+0x10] ;  /* 0x0000100001037983 */ /* 0x002ee80000300800 */
[----:B------:R0:W-:Y:S04]  /*5c930*/  STS.U16 [R4+UR5+0x37400], R7 ;  /* 0x0374000704007988 */ /* 0x0001e80008000405 */
[----:B------:R-:W-:Y:S04]  /*5c940*/  STS.U16 [R4+UR5+0x37800], R6 ;  /* 0x0378000604007988 */ /* 0x000fe80008000405 */
[----:B------:R-:W-:Y:S04]  /*5c950*/  STS.U16 [R4+UR5+0x26400], R91 ;  /* 0x0264005b04007988 */ /* 0x000fe80008000405 */
[----:B0-----:R-:W3:Y:S04]  /*5c960*/  LDL.LU R7, [R1+0x8] ;  /* 0x0000080001077983 */ /* 0x001ee80000300800 */
[----:B------:R-:W-:Y:S04]  /*5c970*/  STS.U16 [R4+UR5+0x26800], R86 ;  /* 0x0268005604007988 */ /* 0x000fe80008000405 */
        /* <DEDUP_REMOVED lines=28> */
[----:B------:R-:W-:Y:S04]  /*5cb40*/  STS.U16 [R4+UR5+0x35400], R15 ;  /* 0x0354000f04007988 */ /* 0x000fe80008000405 */
[----:B------:R-:W-:Y:S01]  /*5cb50*/  STS.U16 [R4+UR5+0x35800], R14 ;  /* 0x0358000e04007988 */ /* 0x000fe20008000405 */
[----:B0-----:R-:W-:-:S03]  /*5cb60*/  LOP3.LUT R0, R4, 0x10, RZ, 0x3c, !PT ;  /* 0x0000001004007812 */ /* 0x001fc600078e3cff */
[----:B------:R-:W-:Y:S04]  /*5cb70*/  STS.U16 [R4+UR5+0x35c00], R13 ;  /* 0x035c000d04007988 */ /* 0x000fe80008000405 */
[----:B------:R-:W-:Y:S04]  /*5cb80*/  STS.U16 [R4+UR5+0x36000], R12 ;  /* 0x0360000c04007988 */ /* 0x000fe80008000405 */
[----:B------:R-:W-:Y:S04]  /*5cb90*/  STS.U16 [R4+UR5+0x36400], R11 ;  /* 0x0364000b04007988 */ /* 0x000fe80008000405 */
[----:B------:R-:W-:Y:S04]  /*5cba0*/  STS.U16 [R4+UR5+0x36800], R10 ;  /* 0x0368000a04007988 */ /* 0x000fe80008000405 */
[----:B------:R-:W-:Y:S04]  /*5cbb0*/  STS.U16 [R4+UR5+0x36c00], R9 ;  /* 0x036c000904007988 */ /* 0x000fe80008000405 */
[----:B------:R-:W-:Y:S04]  /*5cbc0*/  STS.U16 [R4+UR5+0x37000], R8 ;  /* 0x0370000804007988 */ /* 0x000fe80008000405 */
[----:B------:R-:W2:Y:S04]  /*5cbd0*/  LDL.LU R6, [R1+0xc] ;  /* 0x00000c0001067983 */ /* 0x000ea80000300800 */
[----:B------:R-:W-:Y:S04]  /*5cbe0*/  STS.U16 [R4+UR5+0x37c00], R5 ;  /* 0x037c000504007988 */ /* 0x000fe80008000405 */
[----:B------:R-:W-:Y:S04]  /*5cbf0*/  STL [R1+0x17e0], R4 ;  /* 0x0017e00401007387 */ /* 0x000fe80000100800 */
[----:B------:R0:W-:Y:S04]  /*5cc00*/  STS.U16 [R0+UR5+0x20080], R40 ;  /* 0x0200802800007988 */ /* 0x0001e80008000405 */
[----:B------:R1:W-:Y:S04]  /*5cc10*/  STS.U16 [R0+UR5+0x20480], R39 ;  /* 0x0204802700007988 */ /* 0x0003e80008000405 */
[----:B---3--:R3:W-:Y:S04]  /*5cc20*/  STS.U16 [R0+UR5+0x20880], R38 ;  /* 0x0208802600007988 */ /* 0x0087e80008000405 */
[----:B0-----:R-:W4:Y:S04]  /*5cc30*/  LDL.LU R40, [R1+0x1c78] ;  /* 0x001c780001287983 */ /* 0x001f280000300800 */
[----:B-1----:R-:W4:Y:S04]  /*5cc40*/  LDL.LU R39, [R1+0x1c74] ;  /* 0x001c740001277983 */ /* 0x002f280000300800 */
[----:B---3--:R-:W3:Y:S04]  /*5cc50*/  LDL.LU R38, [R1+0x1c70] ;  /* 0x001c700001267983 */ /* 0x008ee80000300800 */
[----:B------:R0:W-:Y:S04]  /*5cc60*/  STS.U16 [R0+UR5+0x20c80], R37 ;  /* 0x020c802500007988 */ /* 0x0001e80008000405 */
[----:B------:R1:W-:Y:S04]  /*5cc70*/  STS.U16 [R0+UR5+0x21080], R36 ;  /* 0x0210802400007988 */ /* 0x0003e80008000405 */
[----:B------:R1:W-:Y:S04]  /*5cc80*/  STS.U16 [R0+UR5+0x21480], R35 ;  /* 0x0214802300007988 */ /* 0x0003e80008000405 */
[----:B0-----:R-:W3:Y:S04]  /*5cc90*/  LDL.LU R37, [R1+0x1c6c] ;  /* 0x001c6c0001257983 */ /* 0x001ee80000300800 */
[----:B-1----:R-:W3:Y:S04]  /*5cca0*/  LDL.LU R36, [R1+0x1c68] ;  /* 0x001c680001247983 */ /* 0x002ee80000300800 */
[----:B------:R-:W3:Y:S04]  /*5ccb0*/  LDL.LU R35, [R1+0x1c64] ;  /* 0x001c640001237983 */ /* 0x000ee80000300800 */
        /* <DEDUP_REMOVED lines=30> */
[----:B--2---:R0:W-:Y:S04]  /*5cea0*/  STS.U16 [R0+UR5+0x25480], R6 ;  /* 0x0254800600007988 */ /* 0x0041e80008000405 */
[----:B------:R1:W-:Y:S04]  /*5ceb0*/  STS.U16 [R0+UR5+0x25880], R7 ;  /* 0x0258800700007988 */ /* 0x0003e80008000405 */
[----:B0-----:R-:W2:Y:S04]  /*5cec0*/  LDL R6, [R1+0x5d0] ;  /* 0x0005d00001067983 */ /* 0x001ea80000100800 */
[----:B-1----:R-:W2:Y:S04]  /*5ced0*/  LDL R7, [R1+0x5cc] ;  /* 0x0005cc0001077983 */ /* 0x002ea80000100800 */
        /* <DEDUP_REMOVED lines=40> */
[----:B0-----:R-:W3:Y:S04]  /*5d160*/  LDL R3, [R1+0x169c] ;  /* 0x00169c0001037983 */ /* 0x001ee80000100800 */
[----:B------:R0:W-:Y:S04]  /*5d170*/  STS.U16 [R0+UR5+0x37c80], R77 ;  /* 0x037c804d00007988 */ /* 0x0001e80008000405 */
[----:B0-----:R-:W4:Y:S01]  /*5d180*/  LDL.LU R0, [R1+0x1c24] ;  /* 0x001c240001007983 */ /* 0x001f220000300800 */
[----:B------:R-:W-:-:S06]  /*5d190*/  PRMT R89, RZ, 0x7610, R89 ;  /* 0x00007610ff597816 */ /* 0x000fcc0000000059 */
[----:B------:R-:W3:Y:S01]  /*5d1a0*/  @!P5 LDG.E.U16 R89, desc[UR16][R46.64] ;  /* 0x000000102e59d981 */ /* 0x000ee2000c1e1500 */
[----:B----4-:R-:W-:-:S06]  /*5d1b0*/  PRMT R0, RZ, 0x7610, R0 ;  /* 0x00007610ff007816 */ /* 0x010fcc0000000000 */
[----:B--2---:R-:W2:Y:S04]  /*5d1c0*/  @!P5 LDG.E.U16 R0, desc[UR16][R6.64] ;  /* 0x000000100600d981 */ /* 0x004ea8000c1e1500 */
[----:B---3--:R-:W-:Y:S04]  /*5d1d0*/  STS.U16 [R3+UR5+0x20100], R79 ;  /* 0x0201004f03007988 */ /* 0x008fe80008000405 */
[----:B------:R-:W-:Y:S04]  /*5d1e0*/  STS.U16 [R3+UR5+0x20500], R81 ;  /* 0x0205005103007988 */ /* 0x000fe80008000405 */
[----:B------:R-:W-:Y:S04]  /*5d1f0*/  STS.U16 [R3+UR5+0x20900], R83 ;  /* 0x0209005303007988 */ /* 0x000fe80008000405 */
[----:B------:R-:W-:Y:S04]  /*5d200*/  STS.U16 [R3+UR5+0x20d00], R85 ;  /* 0x020d005503007988 */ /* 0x000fe80008000405 */
[----:B------:R-:W-:Y:S04]  /*5d210*/  STS.U16 [R3+UR5+0x21100], R87 ;  /* 0x0211005703007988 */ /* 0x000fe80008000405 */
[----:B------:R-:W-:Y:S04]  /*5d220*/  STS.U16 [R3+UR5+0x21500], R88 ;  /* 0x0215005803007988 */ /* 0x000fe80008000405 */
[----:B------:R0:W-:Y:S04]  /*5d230*/  STS.U16 [R3+UR5+0x21900], R89 ;  /* 0x0219005903007988 */ /* 0x0001e80008000405 */
[----:B0-----:R-:W3:Y:S04]  /*5d240*/  LDL.LU R3, [R1+0x1c20] ;  /* 0x001c200001037983 */ /* 0x001ee80000300800 */
[----:B--2---:R0:W-:Y:S04]  /*5d250*/  STL [R1+0x484], R0 ;  /* 0x0004840001007387 */ /* 0x0041e80000100800 */
[----:B0-----:R-:W2:Y:S04]  /*5d260*/  LDL.LU R0, [R1+0x1c1c] ;  /* 0x001c1c0001007983 */ /* 0x001ea80000300800 */
[----:B------:R-:W4:Y:S04]  /*5d270*/  LDL R6, [R1+0x5d4] ;  /* 0x0005d40001067983 */ /* 0x000f280000100800 */
[----:B------:R-:W4:Y:S01]  /*5d280*/  LDL R7, [R1+0x5d8] ;  /* 0x0005d80001077983 */ /* 0x000f220000100800 */
[----:B---3--:R-:W-:-:S02]  /*5d290*/  PRMT R3, RZ, 0x7610, R3 ;  /* 0x00007610ff037816 */ /* 0x008fc40000000003 */
[----:B----4-:R-:W-:-:S04]  /*5d2a0*/  @!P5 LOP3.LUT R7, R7, R6, RZ, 0x3c, !PT ;  /* 0x000000060707d212 */ /* 0x010fc800078e3cff */
[----:B------:R-:W-:-:S04]  /*5d2b0*/  @!P5 LOP3.LUT R6, R7, R6, RZ, 0x3c, !PT ;  /* 0x000000060706d212 */ /* 0x000fc800078e3cff */
[----:B------:R-:W-:-:S05]  /*5d2c0*/  @!P5 LOP3.LUT R7, R7, R6, RZ, 0x3c, !PT ;  /* 0x000000060707d212 */ /* 0x000fca00078e3cff */
[----:B------:R-:W3:Y:S04]  /*5d2d0*/  @!P5 LDG.E.U16 R3, desc[UR16][R6.64] ;  /* 0x000000100603d981 */ /* 0x000ee8000c1e1500 */
[----:B---3--:R0:W-:Y:S04]  /*5d2e0*/  STL [R1+0x480], R3 ;  /* 0x0004800301007387 */ /* 0x0081e80000100800 */
[----:B0-----:R-:W3:Y:S04]  /*5d2f0*/  LDL.LU R3, [R1+0x1c18] ;  /* 0x001c180001037983 */ /* 0x001ee80000300800 */
[----:B------:R-:W4:Y:S04]  /*5d300*/  LDL R6, [R1+0x5fc] ;  /* 0x0005fc0001067983 */ /* 0x000f280000100800 */
[----:B------:R-:W4:Y:S01]  /*5d310*/  LDL R7, [R1+0x600] ;  /* 0x0006000001077983 */ /* 0x000f220000100800 */
[----:B--2---:R-:W-:-:S02]  /*5d320*/  PRMT R0, RZ, 0x7610, R0 ;  /* 0x00007610ff007816 */ /* 0x004fc40000000000 */
[----:B----4-:R-:W-:-:S04]  /*5d330*/  @!P5 LOP3.LUT R7, R7, R6, RZ, 0x3c, !PT ;  /* 0x000000060707d212 */ /* 0x010fc800078e3cff */
[----:B------:R-:W-:-:S04]  /*5d340*/  @!P5 LOP3.LUT R6, R7, R6, RZ, 0x3c, !PT ;  /* 0x000000060706d212 */ /* 0x000fc800078e3cff */
[----:B------:R-:W-:-:S05]  /*5d350*/  @!P5 LOP3.LUT R7, R7, R6, RZ, 0x3c, !PT ;  /* 0x000000060707d212 */ /* 0x000fca00078e3cff */
[----:B------:R-:W2:Y:S04]  /*5d360*/  @!P5 LDG.E.U16 R0, desc[UR16][R6.64] ;  /* 0x000000100600d981 */ /* 0x000ea8000c1e1500 */
        /* <DEDUP_REMOVED lines=2065> */
[----:B------:R-:W-:-:S02]  /*65480*/  PRMT R45, RZ, 0x7610, R45 ;  /* 0x00007610ff2d7816 */ /* 0x000fc4000000002d */
[----:B----4-:R-:W-:-:S04]  /*65490*/  @!P5 LOP3.LUT R7, R7, R6, RZ, 0x3c, !PT ;  /* 0x000000060707d212 */ /* 0x010fc800078e3cff */
[----:B------:R-:W-:-:S04]  /*654a0*/  @!P5 LOP3.LUT R6, R7, R6, RZ, 0x3c, !PT ;  /* 0x000000060706d212 */ /* 0x000fc800078e3cff */
[----:B------:R-:W-:-:S05]  /*654b0*/  @!P5 LOP3.LUT R7, R7, R6, RZ, 0x3c, !PT ;  /* 0x000000060707d212 */ /* 0x000fca00078e3cff */
[----:B------:R0:W4:Y:S04]  /*654c0*/  @!P5 LDG.E.U16 R45, desc[UR16][R6.64] ;  /* 0x00000010062dd981 */ /* 0x000128000c1e1500 */
[----:B------:R-:W0:Y:S04]  /*654d0*/  LDL R6, [R1+0xd40] ;  /* 0x000d400001067983 */ /* 0x000e280000100800 */
[----:B------:R-:W0:Y:S01]  /*654e0*/  LDL R7, [R1+0xd44] ;  /* 0x000d440001077983 */ /* 0x000e220000100800 */
[----:B---3--:R-:W-:Y:S02]  /*654f0*/  PRMT R3, RZ, 0x7610, R3 ;  /* 0x00007610ff037816 */ /* 0x008fe40000000003 */
[----:B0-----:R-:W-:-:S04]  /*65500*/  @!P5 LOP3.LUT R7, R7, R6, RZ, 0x3c, !PT ;  /* 0x000000060707d212 */ /* 0x001fc800078e3cff */
[----:B------:R-:W-:-:S04]  /*65510*/  @!P5 LOP3.LUT R6, R7, R6, RZ, 0x3c, !PT ;  /* 0x000000060706d212 */ /* 0x000fc800078e3cff */
[----:B------:R-:W-:-:S05]  /*65520*/  @!P5 LOP3.LUT R7, R7, R6, RZ, 0x3c, !PT ;  /* 0x000000060707d212 */ /* 0x000fca00078e3cff */
[----:B------:R-:W3:Y:S04]  /*65530*/  @!P5 LDG.E.U16 R3, desc[UR16][R6.64] ;  /* 0x000000100603d981 */ /* 0x000ee8000c1e1500 */
[----:B----4-:R0:W-:Y:S04]  /*65540*/  STL [R1+0xe4], R45 ;  /* 0x0000e42d01007387 */ /* 0x0101e80000100800 */
[----:B0-----:R-:W4:Y:S04]  /*65550*/  LDL R45, [R1+0xd6c] ;  /* 0x000d6c00012d7983 */ /* 0x001f280000100800 */
[----:B---3--:R0:W-:Y:S04]  /*65560*/  STL [R1+0xe0], R3 ;  /* 0x0000e00301007387 */ /* 0x0081e80000100800 */
[----:B0-----:R-:W3:Y:S04]  /*65570*/  LDL.LU R3, [R1+0x187c] ;  /* 0x00187c0001037983 */ /* 0x001ee80000300800 */
[----:B------:R-:W3:Y:S04]  /*65580*/  LDL R6, [R1+0xd48] ;  /* 0x000d480001067983 */ /* 0x000ee80000100800 */
[----:B------:R-:W3:Y:S01]  /*65590*/  LDL R7, [R1+0xd4c] ;  /* 0x000d4c0001077983 */ /* 0x000ee20000100800 */
[----:B--2---:R-:W-:-:S02]  /*655a0*/  PRMT R0, RZ, 0x7610, R0 ;  /* 0x00007610ff007816 */ /* 0x004fc40000000000 */
[----:B---3--:R-:W-:-:S04]  /*655b0*/  @!P5 LOP3.LUT R7, R7, R6, RZ, 0x3c, !PT ;  /* 0x000000060707d212 */ /* 0x008fc800078e3cff */
[----:B------:R-:W-:-:S04]  /*655c0*/  @!P5 LOP3.LUT R6, R7, R6, RZ, 0x3c, !PT ;  /* 0x000000060706d212 */ /* 0x000fc800078e3cff */
[----:B------:R-:W-:-:S05]  /*655d0*/  @!P5 LOP3.LUT R7, R7, R6, RZ, 0x3c, !PT ;  /* 0x000000060707d212 */ /* 0x000fca00078e3cff */
[----:B------:R-:W2:Y:S04]  /*655e0*/  @!P5 LDG.E.U16 R0, desc[UR16][R6.64] ;  /* 0x000000100600d981 */ /* 0x000ea8000c1e1500 */
[----:B--2---:R0:W-:Y:S04]  /*655f0*/  STL [R1+0xdc], R0 ;  /* 0x0000dc0001007387 */ /* 0x0041e80000100800 */
        /* <DEDUP_REMOVED lines=25> */
[----:B------:R-:W3:Y:S01]  /*65790*/  @!P5 LDG.E.U16 R3, desc[UR16][R6.64] ;  /* 0x000000100603d981 */ /* 0x000ee2000c1e1500 */
[----:B--2---:R-:W-:-:S03]  /*657a0*/  PRMT R0, RZ, 0x7610, R0 ;  /* 0x00007610ff007816 */ /* 0x004fc60000000000 */
[----:B---3--:R0:W-:Y:S04]  /*657b0*/  STL [R1+0xd0], R3 ;  /* 0x0000d00301007387 */ /* 0x0081e80000100800 */
[----:B0-----:R-:W2:Y:S04]  /*657c0*/  LDL.LU R3, [R1+0x186c] ;  /* 0x00186c0001037983 */ /* 0x001ea80000300800 */
[----:B------:R-:W3:Y:S01]  /*657d0*/  LDL R7, [R1+0xd68] ;  /* 0x000d680001077983 */ /* 0x000ee20000100800 */
[----:B----4-:R-:W-:-:S03]  /*657e0*/  @!P5 IMAD.MOV.U32 R6, RZ, RZ, R45 ;  /* 0x000000ffff06d224 */ /* 0x010fc600078e002d */
[----:B------:R-:W4:Y:S04]  /*657f0*/  LDL R45, [R1+0xd94] ;  /* 0x000d9400012d7983 */ /* 0x000f280000100800 */
[----:B---3--:R-:W3:Y:S04]  /*65800*/  @!P5 LDG.E.U16 R0, desc[UR16][R6.64] ;  /* 0x000000100600d981 */ /* 0x008ee8000c1e1500 */
        /* <DEDUP_REMOVED lines=23> */
[----:B------:R-:W-:Y:S01]  /*65980*/  @!P5 LOP3.LUT R7, R7, R6, RZ, 0x3c, !PT ;  /* 0x000000060707d212 */ /* 0x000fe200078e3cff */
[----:B---3--:R0:W-:Y:S04]  /*65990*/  STL [R1+0xc4], R47 ;  /* 0x0000c42f01007387 */ /* 0x0081e80000100800 */
[----:B------:R1:W3:Y:S01]  /*659a0*/  @!P5 LDG.E.U16 R46, desc[UR16][R6.64] ;  /* 0x00000010062ed981 */ /* 0x0002e2000c1e1500 */
[----:B------:R-:W-:-:S03]  /*659b0*/  PRMT R0, RZ, 0x7610, R0 ;  /* 0x00007610ff007816 */ /* 0x000fc60000000000 */
[----:B0-----:R-:W2:Y:S04]  /*659c0*/  LDL R47, [R1+0xda4] ;  /* 0x000da400012f7983 */ /* 0x001ea80000100800 */
[----:B------:R-:W1:Y:S04]  /*659d0*/  LDL R6, [R1+0xd88] ;  /* 0x000d880001067983 */ /* 0x000e680000100800 */
[----:B------:R-:W1:Y:S02]  /*659e0*/  LDL R7, [R1+0xd8c] ;  /* 0x000d8c0001077983 */ /* 0x000e640000100800 */
[----:B-1----:R-:W-:-:S04]  /*659f0*/  @!P5 LOP3.LUT R7, R7, R6, RZ, 0x3c, !PT ;  /* 0x000000060707d212 */ /* 0x002fc800078e3cff */
        /* <DEDUP_REMOVED lines=40> */
[----:B------:R-:W-:Y:S02]  /*65c80*/  PRMT R9, RZ, 0x7610, R9 ;  /* 0x00007610ff097816 */ /* 0x000fe40000000009 */
[----:B------:R-:W-:Y:S01]  /*65c90*/  PRMT R11, RZ, 0x7610, R11 ;  /* 0x00007610ff0b7816 */ /* 0x000fe2000000000b */
[----:B------:R-:W2:Y:S04]  /*65ca0*/  LDL R45, [R1+0xdd0] ;  /* 0x000dd000012d7983 */ /* 0x000ea80000100800 */
[----:B---3--:R1:W3:Y:S04]  /*65cb0*/  @!P5 LDG.E.U16 R17, desc[UR16][R6.64] ;  /* 0x000000100611d981 */ /* 0x0082e8000c1e1500 */
[----:B0-----:R-:W4:Y:S04]  /*65cc0*/  LDL R42, [R1+0xdcc] ;  /* 0x000dcc00012a7983 */ /* 0x001f280000100800 */
[----:B------:R-:W2:Y:S01]  /*65cd0*/  LDL R7, [R1+0xdb8] ;  /* 0x000db80001077983 */ /* 0x000ea20000100800 */
[----:B-1----:R-:W-:-:S05]  /*65ce0*/  @!P5 IMAD.MOV.U32 R6, RZ, RZ, R44 ;  /* 0x000000ffff06d224 */ /* 0x002fca00078e002c */
        /* <DEDUP_REMOVED lines=15> */
[----:B0-----:R-:W2:Y:S01]  /*65de0*/  LDL R9, [R1+0xde4] ;  /* 0x000de40001097983 */ /* 0x001ea20000100800 */
[----:B------:R-:W-:-:S03]  /*65df0*/  PRMT R16, RZ, 0x7610, R16 ;  /* 0x00007610ff107816 */ /* 0x000fc60000000010 */
[----:B----4-:R0:W-:Y:S01]  /*65e00*/  STL [R1+0x9c], R11 ;  /* 0x00009c0b01007387 */ /* 0x0101e20000100800 */
[----:B------:R-:W-:-:S03]  /*65e10*/  @!P5 IMAD.MOV.U32 R7, RZ, RZ, R45 ;  /* 0x000000ffff07d224 */ /* 0x000fc600078e002d */
[----:B0-----:R-:W4:Y:S01]  /*65e20*/  LDL R11, [R1+0xdec] ;  /* 0x000dec00010b7983 */ /* 0x001f220000100800 */
[----:B---3--:R-:W-:Y:S01]  /*65e30*/  @!P5 IMAD.MOV.U32 R6, RZ, RZ, R17 ;  /* 0x000000ffff06d224 */ /* 0x008fe200078e0011 */
[----:B------:R-:W-:Y:S02]  /*65e40*/  PRMT R15, RZ, 0x7610, R15 ;  /* 0x00007610ff0f7816 */ /* 0x000fe4000000000f */
[----:B------:R-:W-:Y:S02]  /*65e50*/  PRMT R8, RZ, 0x7610, R8 ;  /* 0x00007610ff087816 */ /* 0x000fe40000000008 */
[----:B------:R-:W-:Y:S01]  /*65e60*/  PRMT R12, RZ, 0x7610, R12 ;  /* 0x00007610ff0c7816 */ /* 0x000fe2000000000c */
[----:B------:R-:W3:Y:S04]  /*65e70*/  LDL R17, [R1+0xdf0] ;  /* 0x000df00001117983 */ /* 0x000ee80000100800 */
[----:B------:R0:W3:Y:S02]  /*65e80*/  @!P5 LDG.E.U16 R16, desc[UR16][R6.64] ;  /* 0x000000100610d981 */ /* 0x0000e4000c1e1500 */
[----:B0-----:R-:W-:-:S02]  /*65e90*/  @!P5 IMAD.MOV.U32 R7, RZ, RZ, R44 ;  /* 0x000000ffff07d224 */ /* 0x001fc400078e002c */
        /* <DEDUP_REMOVED lines=20> */
[----:B------:R-:W4:Y:S04]  /*65fe0*/  LDL R17, [R1+0xe10] ;  /* 0x000e100001117983 */ /* 0x000f280000100800 */
[----:B0-----:R-:W4:Y:S01]  /*65ff0*/  LDL R12, [R1+0xe08] ;  /* 0x000e0800010c7983 */ /* 0x001f220000100800 */
[----:B---3--:R-:W-:-:S03]  /*66000*/  @!P5 IMAD.MOV.U32 R6, RZ, RZ, R16 ;  /* 0x000000ffff06d224 */ /* 0x008fc600078e0010 */
[----:B------:R-:W3:Y:S04]  /*66010*/  LDL R16, [R1+0xe14] ;  /* 0x000e140001107983 */ /* 0x000ee80000100800 */
[----:B------:R0:W3:Y:S02]  /*66020*/  @!P5 LDG.E.U16 R41, desc[UR16][R6.64] ;  /* 0x000000100629d981 */ /* 0x0000e4000c1e1500 */
[----:B0-----:R-:W-:Y:S02]  /*66030*/  @!P5 IMAD.MOV.U32 R7, RZ, RZ, R20 ;  /* 0x000000ffff07d224 */ /* 0x001fe400078e0014 */
[----:B------:R-:W3:Y:S01]  /*66040*/  LDL R20, [R1+0xe18] ;  /* 0x000e180001147983 */ /* 0x000ee20000100800 */
[----:B--2---:R-:W-:-:S03]  /*66050*/  @!P5 IMAD.MOV.U32 R6, RZ, RZ, R15 ;  /* 0x000000ffff06d224 */ /* 0x004fc600078e000f */
[----:B------:R-:W2:Y:S01]  /*66060*/  LDL R15, [R1+0xe1c] ;  /* 0x000e1c00010f7983 */ /* 0x000ea20000100800 */
[----:B------:R-:W-:Y:S02]  /*66070*/  PRMT R40, RZ, 0x7610, R40 ;  /* 0x00007610ff287816 */ /* 0x000fe40000000028 */
[----:B------:R-:W-:-:S04]  /*66080*/  PRMT R39, RZ, 0x7610, R39 ;  /* 0x00007610ff277816 */ /* 0x000fc80000000027 */
[----:B------:R0:W2:Y:S01]  /*66090*/  @!P5 LDG.E.U16 R40, desc[UR16][R6.64] ;  /* 0x000000100628d981 */ /* 0x0000a2000c1e1500 */
[----:B------:R-:W-:Y:S01]  /*660a0*/  PRMT R38, RZ, 0x7610, R38 ;  /* 0x00007610ff267816 */ /* 0x000fe20000000026 */
[----:B0-----:R-:W-:Y:S02]  /*660b0*/  @!P5 IMAD.MOV.U32 R6, RZ, RZ, R8 ;  /* 0x000000ffff06d224 */ /* 0x001fe400078e0008 */
[----:B------:R-:W-:Y:S01]  /*660c0*/  @!P5 IMAD.MOV.U32 R7, RZ, RZ, R9 ;  /* 0x000000ffff07d224 */ /* 0x000fe200078e0009 */
[----:B------:R-:W2:Y:S04]  /*660d0*/  LDL R8, [R1+0xe24] ;  /* 0x000e240001087983 */ /* 0x000ea80000100800 */
[----:B------:R-:W2:Y:S04]  /*660e0*/  LDL R9, [R1+0xe20] ;  /* 0x000e200001097983 */ /* 0x000ea80000100800 */
[----:B------:R0:W2:Y:S01]  /*660f0*/  @!P5 LDG.E.U16 R39, desc[UR16][R6.64] ;  /* 0x000000100627d981 */ /* 0x0000a2000c1e1500 */
[----:B------:R-:W-:Y:S01]  /*66100*/  PRMT R37, RZ, 0x7610, R37 ;  /* 0x00007610ff257816 */ /* 0x000fe20000000025 */
[----:B0-----:R-:W-:-:S02]  /*66110*/  @!P5 IMAD.MOV.U32 R6, RZ, RZ, R11 ;  /* 0x000000ffff06d224 */ /* 0x001fc400078e000b */
[----:B----4-:R-:W-:Y:S01]  /*66120*/  @!P5 IMAD.MOV.U32 R7, RZ, RZ, R12 ;  /* 0x000000ffff07d224 */ /* 0x010fe200078e000c */
[----:B------:R-:W4:Y:S04]  /*66130*/  LDL R11, [R1+0xe2c] ;  /* 0x000e2c00010b7983 */ /* 0x000f280000100800 */
[----:B------:R-:W4:Y:S04]  /*66140*/  LDL R12, [R1+0xe28] ;  /* 0x000e2800010c7983 */ /* 0x000f280000100800 */
[----:B------:R3:W4:Y:S02]  /*66150*/  @!P5 LDG.E.U16 R38, desc[UR16][R6.64] ;  /* 0x000000100626d981 */ /* 0x000724000c1e1500 */
[----:B---3--:R-:W-:-:S02]  /*66160*/  @!P5 IMAD.MOV.U32 R6, RZ, RZ, R16 ;  /* 0x000000ffff06d224 */ /* 0x008fc400078e0010 */
[----:B------:R-:W-:Y:S01]  /*66170*/  @!P5 IMAD.MOV.U32 R7, RZ, RZ, R17 ;  /* 0x000000ffff07d224 */ /* 0x000fe200078e0011 */
[----:B------:R-:W3:Y:S04]  /*66180*/  LDL R16, [R1+0xe34] ;  /* 0x000e340001107983 */ /* 0x000ee80000100800 */
[----:B------:R-:W3:Y:S04]  /*66190*/  LDL R17, [R1+0xe30] ;  /* 0x000e300001117983 */ /* 0x000ee80000100800 */
[----:B------:R0:W3:Y:S02]  /*661a0*/  @!P5 LDG.E.U16 R37, desc[UR16][R6.64] ;  /* 0x000000100625d981 */ /* 0x0000e4000c1e1500 */
[----:B0-----:R-:W-:-:S02]  /*661b0*/  @!P5 IMAD.MOV.U32 R7, RZ, RZ, R20 ;  /* 0x000000ffff07d224 */ /* 0x001fc400078e0014 */
        /* <DEDUP_REMOVED lines=11> */
[----:B------:R4:W2:Y:S04]  /*66270*/  @!P5 LDG.E.U16 R35, desc[UR16][R6.64] ;  /* 0x000000100623d981 */ /* 0x0008a8000c1e1500 */
[----:B------:R-:W-:Y:S01]  /*66280*/  STL [R1+0x88], R41 ;  /* 0x0000882901007387 */ /* 0x000fe20000100800 */
[----:B------:R-:W-:Y:S01]  /*66290*/  PRMT R33, RZ, 0x7610, R33 ;  /* 0x00007610ff217816 */ /* 0x000fe20000000021 */
[----:B----4-:R-:W-:-:S02]  /*662a0*/  @!P5 IMAD.MOV.U32 R6, RZ, RZ, R11 ;  /* 0x000000ffff06d224 */ /* 0x010fc400078e000b */
[----:B------:R-:W-:Y:S01]  /*662b0*/  @!P5 IMAD.MOV.U32 R7, RZ, RZ, R12 ;  /* 0x000000ffff07d224 */ /* 0x000fe200078e000c */
[----:B------:R-:W4:Y:S04]  /*662c0*/  LDL R11, [R1+0xe4c] ;  /* 0x000e4c00010b7983 */ /* 0x000f280000100800 */
[----:B------:R-:W4:Y:S04]  /*662d0*/  LDL R12, [R1+0xe48] ;  /* 0x000e4800010c7983 */ /* 0x000f280000100800 */
[----:B------:R3:W4:Y:S04]  /*662e0*/  @!P5 LDG.E.U16 R34, desc[UR16][R6.64] ;  /* 0x000000100622d981 */ /* 0x000728000c1e1500 */
[----:B------:R-:W-:Y:S01]  /*662f0*/  STL [R1+0x84], R40 ;  /* 0x0000842801007387 */ /* 0x000fe20000100800 */
[----:B---3--:R-:W-:-:S02]  /*66300*/  @!P5 IMAD.MOV.U32 R6, RZ, RZ, R16 ;  /* 0x000000ffff06d224 */ /* 0x008fc400078e0010 */
[----:B------:R-:W-:Y:S01]  /*66310*/  @!P5 IMAD.MOV.U32 R7, RZ, RZ, R17 ;  /* 0x000000ffff07d224 */ /* 0x000fe200078e0011 */
[----:B------:R-:W3:Y:S04]  /*66320*/  LDL R16, [R1+0xe54] ;  /* 0x000e540001107983 */ /* 0x000ee80000100800 */
[----:B------:R-:W3:Y:S04]  /*66330*/  LDL R17, [R1+0xe50] ;  /* 0x000e500001117983 */ /* 0x000ee80000100800 */
[----:B------:R0:W3:Y:S04]  /*66340*/  @!P5 LDG.E.U16 R33, desc[UR16][R6.64] ;  /* 0x000000100621d981 */ /* 0x0000e8000c1e1500 */
[----:B------:R-:W-:Y:S01]  /*66350*/  STL [R1+0x80], R39 ;  /* 0x0000802701007387 */ /* 0x000fe20000100800 */
[----:B0-----:R-:W-:-:S03]  /*66360*/  @!P5 IMAD.MOV.U32 R7, RZ, RZ, R20 ;  /* 0x000000ffff07d224 */ /* 0x001fc600078e0014 */
        /* <DEDUP_REMOVED lines=8> */
[----:B------:R-:W-:-:S05]  /*663f0*/  @!P5 IMAD.MOV.U32 R7, RZ, RZ, R9 ;  /* 0x000000ffff07d224 */ /* 0x000fca00078e0009 */
[----:B------:R4:W2:Y:S01]  /*66400*/  @!P5 LDG.E.U16 R31, desc[UR16][R6.64] ;  /* 0x00000010061fd981 */ /* 0x0008a2000c1e1500 */
[----:B------:R-:W-:-:S03]  /*66410*/  PRMT R29, RZ, 0x7610, R29 ;  /* 0x00007610ff1d7816 */ /* 0x000fc6000000001d */
[----:B------:R-:W-:Y:S04]  /*66420*/  STL [R1+0x7c], R38 ;  /* 0x00007c2601007387 */ /* 0x000fe80000100800 */
[----:B------:R-:W2:Y:S04]  /*66430*/  LDL R9, [R1+0xe60] ;  /* 0x000e600001097983 */ /* 0x000ea80000100800 */
[----:B------:R-:W2:Y:S01]  /*66440*/  LDL R8, [R1+0xe64] ;  /* 0x000e640001087983 */ /* 0x000ea20000100800 */
[----:B----4-:R-:W-:Y:S02]  /*66450*/  @!P5 IMAD.MOV.U32 R6, RZ, RZ, R11 ;  /* 0x000000ffff06d224 */ /* 0x010fe400078e000b */
[----:B------:R-:W-:-:S05]  /*66460*/  @!P5 IMAD.MOV.U32 R7, RZ, RZ, R12 ;  /* 0x000000ffff07d224 */ /* 0x000fca00078e000c */
[----:B------:R3:W4:Y:S01]  /*66470*/  @!P5 LDG.E.U16 R30, desc[UR16][R6.64] ;  /* 0x00000010061ed981 */ /* 0x000722000c1e1500 */
[----:B------:R-:W-:Y:S01]  /*66480*/  PRMT R10, RZ, 0x7610, R10 ;  /* 0x00007610ff0a7816 */ /* 0x000fe2000000000a */
[----:B---3--:R-:W-:Y:S02]  /*66490*/  @!P5 IMAD.MOV.U32 R6, RZ, RZ, R16 ;  /* 0x000000ffff06d224 */ /* 0x008fe400078e0010 */
[----:B------:R-:W-:-:S05]  /*664a0*/  @!P5 IMAD.MOV.U32 R7, RZ, RZ, R17 ;  /* 0x000000ffff07d224 */ /* 0x000fca00078e0011 */
[----:B------:R0:W3:Y:S04]  /*664b0*/  @!P5 LDG.E.U16 R29, desc[UR16][R6.64] ;  /* 0x00000010061dd981 */ /* 0x0000e8000c1e1500 */
[----:B------:R-:W-:Y:S04]  /*664c0*/  STL [R1+0x78], R37 ;  /* 0x0000782501007387 */ /* 0x000fe80000100800 */
[----:B------:R-:W3:Y:S04]  /*664d0*/  LDL R11, [R1+0xe6c] ;  /* 0x000e6c00010b7983 */ /* 0x000ee80000100800 */
[----:B------:R-:W4:Y:S01]  /*664e0*/  LDL R12, [R1+0xe68] ;  /* 0x000e6800010c7983 */ /* 0x000f220000100800 */
[----:B0-----:R-:W-:-:S02]  /*664f0*/  @!P5 IMAD.MOV.U32 R7, RZ, RZ, R20 ;  /* 0x000000ffff07d224 */ /* 0x001fc400078e0014 */
[----:B--2---:R-:W-:-:S05]  /*66500*/  @!P5 IMAD.MOV.U32 R6, RZ, RZ, R15 ;  /* 0x000000ffff06d224 */ /* 0x004fca00078e000f */
[----:B------:R0:W2:Y:S04]  /*66510*/  @!P5 LDG.E.U16 R10, desc[UR16][R6.64] ;  /* 0x00000010060ad981 */ /* 0x0000a8000c1e1500 */
[----:B------:R-:W-:Y:S04]  /*66520*/  STL [R1+0x74], R36 ;  /* 0x0000742401007387 */ /* 0x000fe80000100800 */
[----:B------:R-:W4:Y:S04]  /*66530*/  LDL R17, [R1+0xe70] ;  /* 0x000e700001117983 */ /* 0x000f280000100800 */
[----:B------:R-:W4:Y:S01]  /*66540*/  LDL R16, [R1+0xe74] ;  /* 0x000e740001107983 */ /* 0x000f220000100800 */
[----:B------:R-:W-:-:S03]  /*66550*/  PRMT R13, RZ, 0x7610, R13 ;  /* 0x00007610ff0d7816 */ /* 0x000fc6000000000d */
[----:B------:R-:W-:Y:S04]  /*66560*/  STL [R1+0x70], R35 ;  /* 0x0000702301007387 */ /* 0x000fe80000100800 */
[----:B------:R-:W4:Y:S04]  /*66570*/  LDL R20, [R1+0xe78] ;  /* 0x000e780001147983 */ /* 0x000f280000100800 */
[----:B------:R-:W4:Y:S04]  /*66580*/  LDL R15, [R1+0xe7c] ;  /* 0x000e7c00010f7983 */ /* 0x000f280000100800 */
[----:B------:R-:W-:Y:S01]  /*66590*/  STL [R1+0x6c], R34 ;  /* 0x00006c2201007387 */ /* 0x000fe20000100800 */
[----:B0-----:R-:W-:-:S02]  /*665a0*/  @!P5 IMAD.MOV.U32 R7, RZ, RZ, R9 ;  /* 0x000000ffff07d224 */ /* 0x001fc400078e0009 */
[----:B------:R-:W-:Y:S01]  /*665b0*/  @!P5 IMAD.MOV.U32 R6, RZ, RZ, R8 ;  /* 0x000000ffff06d224 */ /* 0x000fe200078e0008 */
[----:B------:R-:W4:Y:S04]  /*665c0*/  LDL R9, [R1+0xe80] ;  /* 0x000e800001097983 */ /* 0x000f280000100800 */
[----:B------:R-:W4:Y:S04]  /*665d0*/  LDL R8, [R1+0xe84] ;  /* 0x000e840001087983 */ /* 0x000f280000100800 */
[----:B------:R3:W4:Y:S02]  /*665e0*/  @!P5 LDG.E.U16 R13, desc[UR16][R6.64] ;  /* 0x00000010060dd981 */ /* 0x000724000c1e1500 */
[----:B---3--:R-:W-:-:S02]  /*665f0*/  @!P5 IMAD.MOV.U32 R6, RZ, RZ, R11 ;  /* 0x000000ffff06d224 */ /* 0x008fc400078e000b */
[----:B--2---:R0:W-:Y:S04]  /*66600*/  STL [R1+0x54], R10 ;  /* 0x0000540a01007387 */ /* 0x0041e80000100800 */
[----:B0-----:R-:W2:Y:S04]  /*66610*/  LDL R10, [R1+0xe8c] ;  /* 0x000e8c00010a7983 */ /* 0x001ea80000100800 */
[----:B------:R-:W-:Y:S04]  /*66620*/  STL [R1+0x68], R33 ;  /* 0x0000682101007387 */ /* 0x000fe80000100800 */
[----:B------:R-:W3:Y:S01]  /*66630*/  LDL R11, [R1+0xe88] ;  /* 0x000e8800010b7983 */ /* 0x000ee20000100800 */
[----:B------:R-:W-:Y:S01]  /*66640*/  PRMT R28, RZ, 0x7610, R28 ;  /* 0x00007610ff1c7816 */ /* 0x000fe2000000001c */
[----:B----4-:R-:W-:Y:S01]  /*66650*/  @!P5 IMAD.MOV.U32 R7, RZ, RZ, R12 ;  /* 0x000000ffff07d224 */ /* 0x010fe200078e000c */
[----:B------:R-:W-:-:S04]  /*66660*/  PRMT R27, RZ, 0x7610, R27 ;  /* 0x00007610ff1b7816 */ /* 0x000fc8000000001b */
[----:B------:R0:W4:Y:S01]  /*66670*/  @!P5 LDG.E.U16 R28, desc[UR16][R6.64] ;  /* 0x00000010061cd981 */ /* 0x000122000c1e1500 */
[----:B------:R-:W-:Y:S01]  /*66680*/  PRMT R26, RZ, 0x7610, R26 ;  /* 0x00007610ff1a7816 */ /* 0x000fe2000000001a */
[----:B0-----:R-:W-:Y:S02]  /*66690*/  @!P5 IMAD.MOV.U32 R6, RZ, RZ, R16 ;  /* 0x000000ffff06d224 */ /* 0x001fe400078e0010 */
[----:B------:R-:W-:-:S05]  /*666a0*/  @!P5 IMAD.MOV.U32 R7, RZ, RZ, R17 ;  /* 0x000000ffff07d224 */ /* 0x000fca00078e0011 */
[----:B------:R0:W4:Y:S04]  /*666b0*/  @!P5 LDG.E.U16 R27, desc[UR16][R6.64] ;  /* 0x00000010061bd981 */ /* 0x000128000c1e1500 */
[----:B------:R1:W-:Y:S01]  /*666c0*/  STL [R1+0x50], R13 ;  /* 0x0000500d01007387 */ /* 0x0003e20000100800 */
[----:B------:R-:W-:-:S03]  /*666d0*/  PRMT R19, RZ, 0x7610, R19 ;  /* 0x00007610ff137816 */ /* 0x000fc60000000013 */
[----:B------:R-:W-:Y:S04]  /*666e0*/  STL [R1+0x64], R32 ;  /* 0x0000642001007387 */ /* 0x000fe80000100800 */
[----:B------:R-:W4:Y:S01]  /*666f0*/  LDL R12, [R1+0xe94] ;  /* 0x000e9400010c7983 */ /* 0x000f220000100800 */
[----:B0-----:R-:W-:Y:S02]  /*66700*/  @!P5 IMAD.MOV.U32 R6, RZ, RZ, R15 ;  /* 0x000000ffff06d224 */ /* 0x001fe400078e000f */
[----:B------:R-:W-:Y:S01]  /*66710*/  @!P5 IMAD.MOV.U32 R7, RZ, RZ, R20 ;  /* 0x000000ffff07d224 */ /* 0x000fe200078e0014 */
[----:B-1----:R-:W4:Y:S04]  /*66720*/  LDL R13, [R1+0xe90] ;  /* 0x000e9000010d7983 */ /* 0x002f280000100800 */
[----:B------:R0:W4:Y:S01]  /*66730*/  @!P5 LDG.E.U16 R26, desc[UR16][R6.64] ;  /* 0x00000010061ad981 */ /* 0x000122000c1e1500 */
[----:B------:R-:W-:Y:S01]  /*66740*/  PRMT R2, RZ, 0x7610, R2 ;  /* 0x00007610ff027816 */ /* 0x000fe20000000002 */
[----:B0-----:R-:W-:-:S02]  /*66750*/  @!P5 IMAD.MOV.U32 R6, RZ, RZ, R8 ;  /* 0x000000ffff06d224 */ /* 0x001fc400078e0008 */
[----:B------:R-:W-:-:S05]  /*66760*/  @!P5 IMAD.MOV.U32 R7, RZ, RZ, R9 ;  /* 0x000000ffff07d224 */ /* 0x000fca00078e0009 */
[----:B------:R2:W4:Y:S02]  /*66770*/  @!P5 LDG.E.U16 R19, desc[UR16][R6.64] ;  /* 0x000000100613d981 */ /* 0x000524000c1e1500 */
[----:B--2---:R-:W-:Y:S02]  /*66780*/  @!P5 IMAD.MOV.U32 R6, RZ, RZ, R10 ;  /* 0x000000ffff06d224 */ /* 0x004fe400078e000a */
[----:B---3--:R-:W-:-:S05]  /*66790*/  @!P5 IMAD.MOV.U32 R7, RZ, RZ, R11 ;  /* 0x000000ffff07d224 */ /* 0x008fca00078e000b */
[----:B------:R4:W2:Y:S04]  /*667a0*/  @!P5 LDG.E.U16 R2, desc[UR16][R6.64] ;  /* 0x000000100602d981 */ /* 0x0008a8000c1e1500 */
[----:B------:R-:W-:Y:S04]  /*667b0*/  STL [R1+0x60], R31 ;  /* 0x0000601f01007387 */ /* 0x000fe80000100800 */
[----:B------:R-:W3:Y:S04]  /*667c0*/  LDL R17, [R1+0xe98] ;  /* 0x000e980001117983 */ /* 0x000ee80000100800 */
[----:B------:R-:W3:Y:S04]  /*667d0*/  LDL R16, [R1+0xe9c] ;  /* 0x000e9c0001107983 */ /* 0x000ee80000100800 */
[----:B------:R-:W-:Y:S04]  /*667e0*/  STL [R1+0x5c], R30 ;  /* 0x00005c1e01007387 */ /* 0x000fe80000100800 */
[----:B------:R-:W3:Y:S04]  /*667f0*/  LDL R20, [R1+0xea0] ;  /* 0x000ea00001147983 */ /* 0x000ee80000100800 */
[----:B------:R-:W3:Y:S04]  /*66800*/  LDL R15, [R1+0xea4] ;  /* 0x000ea400010f7983 */ /* 0x000ee80000100800 */
[----:B------:R-:W-:Y:S04]  /*66810*/  STL [R1+0x58], R29 ;  /* 0x0000581d01007387 */ /* 0x000fe80000100800 */
[----:B------:R-:W3:Y:S04]  /*66820*/  LDL R9, [R1+0xea8] ;  /* 0x000ea80001097983 */ /* 0x000ee80000100800 */
[----:B------:R-:W3:Y:S01]  /*66830*/  LDL R8, [R1+0xeac] ;  /* 0x000eac0001087983 */ /* 0x000ee20000100800 */
[----:B------:R-:W-:-:S03]  /*66840*/  PRMT R18, RZ, 0x7610, R18 ;  /* 0x00007610ff127816 */ /* 0x000fc60000000012 */
[----:B------:R-:W3:Y:S04]  /*66850*/  LDL R11, [R1+0xeb0] ;  /* 0x000eb000010b7983 */ /* 0x000ee80000100800 */
[----:B------:R-:W3:Y:S01]  /*66860*/  LDL R10, [R1+0xeb4] ;  /* 0x000eb400010a7983 */ /* 0x000ee20000100800 */
[----:B----4-:R-:W-:Y:S02]  /*66870*/  @!P5 IMAD.MOV.U32 R6, RZ, RZ, R12 ;  /* 0x000000ffff06d224 */ /* 0x010fe400078e000c */
[----:B------:R-:W-:-:S05]  /*66880*/  @!P5 IMAD.MOV.U32 R7, RZ, RZ, R13 ;  /* 0x000000ffff07d224 */ /* 0x000fca00078e000d */
[----:B------:R3:W4:Y:S04]  /*66890*/  @!P5 LDG.E.U16 R18, desc[UR16][R6.64] ;  /* 0x000000100612d981 */ /* 0x000728000c1e1500 */
[----:B--2---:R-:W-:Y:S04]  /*668a0*/  STL [R1+0x17cc], R2 ;  /* 0x0017cc0201007387 */ /* 0x004fe80000100800 */
[----:B------:R-:W2:Y:S04]  /*668b0*/  LDL R13, [R1+0xeb8] ;  /* 0x000eb800010d7983 */ /* 0x000ea80000100800 */
[----:B------:R-:W2:Y:S01]  /*668c0*/  LDL R12, [R1+0xebc] ;  /* 0x000ebc00010c7983 */ /* 0x000ea20000100800 */
[----:B------:R-:W-:Y:S01]  /*668d0*/  PRMT R25, RZ, 0x7610, R25 ;  /* 0x00007610ff197816 */ /* 0x000fe20000000019 */
[----:B---3--:R-:W-:-:S02]  /*668e0*/  @!P5 IMAD.MOV.U32 R6, RZ, RZ, R16 ;  /* 0x000000ffff06d224 */ /* 0x008fc400078e0010 */
[----:B------:R-:W-:Y:S01]  /*668f0*/  @!P5 IMAD.MOV.U32 R7, RZ, RZ, R17 ;  /* 0x000000ffff07d224 */ /* 0x000fe200078e0011 */
[----:B------:R-:W-:-:S04]  /*66900*/  PRMT R24, RZ, 0x7610, R24 ;  /* 0x00007610ff187816 */ /* 0x000fc80000000018 */
[----:B------:R0:W3:Y:S01]  /*66910*/  @!P5 LDG.E.U16 R25, desc[UR16][R6.64] ;  /* 0x000000100619d981 */ /* 0x0000e2000c1e1500 */
[----:B------:R-:W-:-:S03]  /*66920*/  PRMT R23, RZ, 0x7610, R23 ;  /* 0x00007610ff177816 */ /* 0x000fc60000000017 */
[----:B------:R1:W-:Y:S04]  /*66930*/  STL [R1+0x40], R19 ;  /* 0x0000401301007387 */ /* 0x0003e80000100800 */
[----:B------:R-:W3:Y:S01]  /*66940*/  LDL R17, [R1+0xec4] ;  /* 0x000ec40001117983 */ /* 0x000ee20000100800 */
[----:B0-----:R-:W-:Y:S02]  /*66950*/  @!P5 IMAD.MOV.U32 R6, RZ, RZ, R15 ;  /* 0x000000ffff06d224 */ /* 0x001fe400078e000f */
[----:B------:R-:W-:Y:S01]  /*66960*/  @!P5 IMAD.MOV.U32 R7, RZ, RZ, R20 ;  /* 0x000000ffff07d224 */ /* 0x000fe200078e0014 */
[----:B-1----:R-:W3:Y:S04]  /*66970*/  LDL R19, [R1+0xec0] ;  /* 0x000ec00001137983 */ /* 0x002ee80000100800 */
[----:B------:R0:W3:Y:S04]  /*66980*/  @!P5 LDG.E.U16 R24, desc[UR16][R6.64] ;  /* 0x000000100618d981 */ /* 0x0000e8000c1e1500 */
[----:B------:R-:W-:Y:S01]  /*66990*/  STL [R1+0x4c], R28 ;  /* 0x00004c1c01007387 */ /* 0x000fe20000100800 */
[----:B------:R-:W-:Y:S01]  /*669a0*/  PRMT R22, RZ, 0x7610, R22 ;  /* 0x00007610ff167816 */ /* 0x000fe20000000016 */
[----:B0-----:R-:W-:-:S02]  /*669b0*/  @!P5 IMAD.MOV.U32 R6, RZ, RZ, R8 ;  /* 0x000000ffff06d224 */ /* 0x001fc400078e0008 */
[----:B------:R-:W-:Y:S01]  /*669c0*/  @!P5 IMAD.MOV.U32 R7, RZ, RZ, R9 ;  /* 0x000000ffff07d224 */ /* 0x000fe200078e0009 */
[----:B----4-:R0:W-:Y:S04]  /*669d0*/  STL [R1+0x38], R18 ;  /* 0x0000381201007387 */ /* 0x0101e80000100800 */
[----:B------:R-:W4:Y:S04]  /*669e0*/  LDL R16, [R1+0xecc] ;  /* 0x000ecc0001107983 */ /* 0x000f280000100800 */
[----:B------:R1:W4:Y:S01]  /*669f0*/  @!P5 LDG.E.U16 R23, desc[UR16][R6.64] ;  /* 0x000000100617d981 */ /* 0x000322000c1e1500 */
[----:B------:R-:W-:-:S03]  /*66a00*/  PRMT R3, RZ, 0x7610, R3 ;  /* 0x00007610ff037816 */ /* 0x000fc60000000003 */
[----:B0-----:R-:W4:Y:S01]  /*66a10*/  LDL R18, [R1+0xec8] ;  /* 0x000ec80001127983 */ /* 0x001f220000100800 */
[----:B-1----:R-:W-:Y:S02]  /*66a20*/  @!P5 IMAD.MOV.U32 R6, RZ, RZ, R10 ;  /* 0x000000ffff06d224 */ /* 0x002fe400078e000a */
[----:B------:R-:W-:Y:S01]  /*66a30*/  @!P5 IMAD.MOV.U32 R7, RZ, RZ, R11 ;  /* 0x000000ffff07d224 */ /* 0x000fe200078e000b */
[----:B------:R-:W-:Y:S04]  /*66a40*/  STL [R1+0x48], R27 ;  /* 0x0000481b01007387 */ /* 0x000fe80000100800 */
[----:B------:R-:W4:Y:S04]  /*66a50*/  LDL R20, [R1+0xed0] ;  /* 0x000ed00001147983 */ /* 0x000f280000100800 */
[----:B------:R-:W4:Y:S04]  /*66a60*/  LDL R15, [R1+0xed4] ;  /* 0x000ed400010f7983 */ /* 0x000f280000100800 */
[----:B------:R2:W4:Y:S04]  /*66a70*/  @!P5 LDG.E.U16 R22, desc[UR16][R6.64] ;  /* 0x000000100616d981 */ /* 0x000528000c1e1500 */
[----:B------:R-:W-:Y:S04]  /*66a80*/  STL [R1+0x44], R26 ;  /* 0x0000441a01007387 */ /* 0x000fe80000100800 */
[----:B------:R-:W4:Y:S04]  /*66a90*/  LDL R9, [R1+0xed8] ;  /* 0x000ed80001097983 */ /* 0x000f280000100800 */
[----:B------:R-:W4:Y:S04]  /*66aa0*/  LDL R8, [R1+0xedc] ;  /* 0x000edc0001087983 */ /* 0x000f280000100800 */
[----:B------:R-:W4:Y:S04]  /*66ab0*/  LDL R11, [R1+0xee0] ;  /* 0x000ee000010b7983 */ /* 0x000f280000100800 */
[----:B------:R-:W4:Y:S01]  /*66ac0*/  LDL R10, [R1+0xee4] ;  /* 0x000ee400010a7983 */ /* 0x000f220000100800 */
[----:B--2---:R-:W-:-:S02]  /*66ad0*/  @!P5 IMAD.MOV.U32 R7, RZ, RZ, R13 ;  /* 0x000000ffff07d224 */ /* 0x004fc400078e000d */
[----:B------:R-:W-:Y:S01]  /*66ae0*/  @!P5 IMAD.MOV.U32 R6, RZ, RZ, R12 ;  /* 0x000000ffff06d224 */ /* 0x000fe200078e000c */
[----:B------:R-:W2:Y:S04]  /*66af0*/  LDL R13, [R1+0xee8] ;  /* 0x000ee800010d7983 */ /* 0x000ea80000100800 */
[----:B------:R-:W2:Y:S04]  /*66b00*/  LDL R12, [R1+0xeec] ;  /* 0x000eec00010c7983 */ /* 0x000ea80000100800 */
[----:B------:R3:W2:Y:S01]  /*66b10*/  @!P5 LDG.E.U16 R3, desc[UR16][R6.64] ;  /* 0x000000100603d981 */ /* 0x0006a2000c1e1500 */
[----:B------:R-:W-:-:S02]  /*66b20*/  PRMT R4, RZ, 0x7610, R4 ;  /* 0x00007610ff047816 */ /* 0x000fc40000000004 */
[----:B------:R-:W-:Y:S01]  /*66b30*/  PRMT R21, RZ, 0x7610, R21 ;  /* 0x00007610ff157816 */ /* 0x000fe20000000015 */
[----:B---3--:R-:W-:Y:S02]  /*66b40*/  @!P5 IMAD.MOV.U32 R6, RZ, RZ, R17 ;  /* 0x000000ffff06d224 */ /* 0x008fe400078e0011 */
[----:B------:R-:W-:-:S05]  /*66b50*/  @!P5 IMAD.MOV.U32 R7, RZ, RZ, R19 ;  /* 0x000000ffff07d224 */ /* 0x000fca00078e0013 */
[----:B------:R4:W3:Y:S01]  /*66b60*/  @!P5 LDG.E.U16 R4, desc[UR16][R6.64] ;  /* 0x000000100604d981 */ /* 0x0008e2000c1e1500 */
[----:B------:R-:W-:Y:S01]  /*66b70*/  PRMT R14, RZ, 0x7610, R14 ;  /* 0x00007610ff0e7816 */ /* 0x000fe2000000000e */
[----:B----4-:R-:W-:Y:S02]  /*66b80*/  @!P5 IMAD.MOV.U32 R6, RZ, RZ, R16 ;  /* 0x000000ffff06d224 */ /* 0x010fe400078e0010 */
[----:B------:R-:W-:-:S05]  /*66b90*/  @!P5 IMAD.MOV.U32 R7, RZ, RZ, R18 ;  /* 0x000000ffff07d224 */ /* 0x000fca00078e0012 */
[----:B------:R0:W4:Y:S02]  /*66ba0*/  @!P5 LDG.E.U16 R21, desc[UR16][R6.64] ;  /* 0x000000100615d981 */ /* 0x000124000c1e1500 */
[----:B0-----:R-:W-:Y:S02]  /*66bb0*/  @!P5 IMAD.MOV.U32 R6, RZ, RZ, R15 ;  /* 0x000000ffff06d224 */ /* 0x001fe400078e000f */
[----:B------:R-:W-:-:S05]  /*66bc0*/  @!P5 IMAD.MOV.U32 R7, RZ, RZ, R20 ;  /* 0x000000ffff07d224 */ /* 0x000fca00078e0014 */
[----:B------:R0:W4:Y:S01]  /*66bd0*/  @!P5 LDG.E.U16 R14, desc[UR16][R6.64] ;  /* 0x00000010060ed981 */ /* 0x000122000c1e1500 */
[----:B------:R-:W-:Y:S01]  /*66be0*/  PRMT R2, RZ, 0x7610, R2 ;  /* 0x00007610ff027816 */ /* 0x000fe20000000002 */
[----:B0-----:R-:W-:Y:S02]  /*66bf0*/  @!P5 IMAD.MOV.U32 R6, RZ, RZ, R8 ;  /* 0x000000ffff06d224 */ /* 0x001fe400078e0008 */
[----:B------:R-:W-:Y:S01]  /*66c00*/  @!P5 IMAD.MOV.U32 R7, RZ, RZ, R9 ;  /* 0x000000ffff07d224 */ /* 0x000fe200078e0009 */
[----:B------:R-:W-:Y:S01]  /*66c10*/  PRMT R0, RZ, 0x7610, R0 ;  /* 0x00007610ff007816 */ /* 0x000fe20000000000 */
[----:B--2---:R0:W-:Y:S04]  /*66c20*/  STL [R1+0x17d0], R3 ;  /* 0x0017d00301007387 */ /* 0x0041e80000100800 */
[----:B------:R-:W2:Y:S04]  /*66c30*/  LDL R19, [R1+0xef0] ;  /* 0x000ef00001137983 */ /* 0x000ea80000100800 */
[----:B------:R-:W2:Y:S01]  /*66c40*/  LDL R17, [R1+0xef4] ;  /* 0x000ef40001117983 */ /* 0x000ea20000100800 */
[----:B0-----:R-:W-:-:S06]  /*66c50*/  PRMT R3, RZ, 0x7610, R3 ;  /* 0x00007610ff037816 */ /* 0x001fcc0000000003 */
[----:B------:R0:W2:Y:S02]  /*66c60*/  @!P5 LDG.E.U16 R3, desc[UR16][R6.64] ;  /* 0x000000100603d981 */ /* 0x0000a4000c1e1500 */
[----:B0-----:R-:W-:Y:S02]  /*66c70*/  @!P5 IMAD.MOV.U32 R6, RZ, RZ, R10 ;  /* 0x000000ffff06d224 */ /* 0x001fe400078e000a */
[----:B------:R-:W-:-:S05]  /*66c80*/  @!P5 IMAD.MOV.U32 R7, RZ, RZ, R11 ;  /* 0x000000ffff07d224 */ /* 0x000fca00078e000b */
[----:B------:R0:W2:Y:S02]  /*66c90*/  @!P5 LDG.E.U16 R2, desc[UR16][R6.64] ;  /* 0x000000100602d981 */ /* 0x0000a4000c1e1500 */
[----:B0-----:R-:W-:Y:S02]  /*66ca0*/  @!P5 IMAD.MOV.U32 R6, RZ, RZ, R12 ;  /* 0x000000ffff06d224 */ /* 0x001fe400078e000c */
[----:B------:R-:W-:-:S05]  /*66cb0*/  @!P5 IMAD.MOV.U32 R7, RZ, RZ, R13 ;  /* 0x000000ffff07d224 */ /* 0x000fca00078e000d */
[----:B------:R2:W2:Y:S04]  /*66cc0*/  @!P5 LDG.E.U16 R0, desc[UR16][R6.64] ;  /* 0x000000100600d981 */ /* 0x0004a8000c1e1500 */
[----:B---3--:R-:W-:Y:S04]  /*66cd0*/  STL [R1+0x1820], R4 ;  /* 0x0018200401007387 */ /* 0x008fe80000100800 */
[----:B------:R-:W3:Y:S04]  /*66ce0*/  LDL R18, [R1+0xef8] ;  /* 0x000ef80001127983 */ /* 0x000ee80000100800 */
[----:B------:R-:W3:Y:S04]  /*66cf0*/  LDL R16, [R1+0xefc] ;  /* 0x000efc0001107983 */ /* 0x000ee80000100800 */
[----:B------:R-:W-:Y:S04]  /*66d00*/  STL [R1+0x34], R25 ;  /* 0x0000341901007387 */ /* 0x000fe80000100800 */
[----:B------:R-:W3:Y:S04]  /*66d10*/  LDL R15, [R1+0xf00] ;  /* 0x000f0000010f7983 */ /* 0x000ee80000100800 */
[----:B----4-:R0:W-:Y:S04]  /*66d20*/  STL [R1+0x18], R14 ;  /* 0x0000180e01007387 */ /* 0x0101e80000100800 */
[----:B------:R-:W-:Y:S04]  /*66d30*/  STL [R1+0x30], R24 ;  /* 0x0000301801007387 */ /* 0x000fe80000100800 */
[----:B------:R-:W4:Y:S04]  /*66d40*/  LDL R9, [R1+0xf08] ;  /* 0x000f080001097983 */ /* 0x000f280000100800 */
[----:B------:R-:W4:Y:S04]  /*66d50*/  LDL R8, [R1+0xf0c] ;  /* 0x000f0c0001087983 */ /* 0x000f280000100800 */
[----:B0-----:R-:W4:Y:S04]  /*66d60*/  LDL R14, [R1+0xf04] ;  /* 0x000f0400010e7983 */ /* 0x001f280000100800 */
[----:B------:R-:W-:Y:S01]  /*66d70*/  STL [R1+0x2c], R23 ;  /* 0x00002c1701007387 */ /* 0x000fe20000100800 */
[----:B--2---:R-:W-:-:S02]  /*66d80*/  @!P5 IMAD.MOV.U32 R7, RZ, RZ, R19 ;  /* 0x000000ffff07d224 */ /* 0x004fc400078e0013 */
[----:B------:R-:W-:Y:S01]  /*66d90*/  @!P5 IMAD.MOV.U32 R6, RZ, RZ, R17 ;  /* 0x000000ffff06d224 */ /* 0x000fe200078e0011 */
[----:B------:R-:W-:Y:S04]  /*66da0*/  STL [R1+0x17d4], R3 ;  /* 0x0017d40301007387 */ /* 0x000fe80000100800 */
[----:B------:R-:W2:Y:S04]  /*66db0*/  LDL R11, [R1+0xf10] ;  /* 0x000f1000010b7983 */ /* 0x000ea80000100800 */
[----:B------:R-:W-:Y:S04]  /*66dc0*/  STL [R1+0x28], R22 ;  /* 0x0000281601007387 */ /* 0x000fe80000100800 */
[----:B------:R-:W2:Y:S04]  /*66dd0*/  LDL R10, [R1+0xf14] ;  /* 0x000f1400010a7983 */ /* 0x000ea80000100800 */
[----:B------:R0:W-:Y:S04]  /*66de0*/  STL [R1+0x17d8], R2 ;  /* 0x0017d80201007387 */ /* 0x0001e80000100800 */
[----:B------:R-:W2:Y:S04]  /*66df0*/  LDL R13, [R1+0xf18] ;  /* 0x000f1800010d7983 */ /* 0x000ea80000100800 */
[----:B------:R-:W2:Y:S01]  /*66e00*/  LDL R12, [R1+0xf1c] ;  /* 0x000f1c00010c7983 */ /* 0x000ea20000100800 */
[----:B0-----:R-:W-:-:S06]  /*66e10*/  PRMT R2, RZ, 0x7610, R2 ;  /* 0x00007610ff027816 */ /* 0x001fcc0000000002 */
[----:B------:R3:W2:Y:S04]  /*66e20*/  @!P5 LDG.E.U16 R2, desc[UR16][R6.64] ;  /* 0x000000100602d981 */ /* 0x0006a8000c1e1500 */
[----:B------:R0:W-:Y:S04]  /*66e30*/  STL [R1+0x17dc], R0 ;  /* 0x0017dc0001007387 */ /* 0x0001e80000100800 */
[----:B------:R-:W2:Y:S04]  /*66e40*/  LDL R17, [R1+0xf20] ;  /* 0x000f200001117983 */ /* 0x000ea80000100800 */
[----:B------:R-:W2:Y:S01]  /*66e50*/  LDL R4, [R1+0xf24] ;  /* 0x000f240001047983 */ /* 0x000ea20000100800 */
[----:B------:R-:W-:Y:S01]  /*66e60*/  PRMT R3, RZ, 0x7610, R3 ;  /* 0x00007610ff037816 */ /* 0x000fe20000000003 */
[----:B---3--:R-:W-:Y:S01]  /*66e70*/  @!P5 IMAD.MOV.U32 R6, RZ, RZ, R16 ;  /* 0x000000ffff06d224 */ /* 0x008fe200078e0010 */
[----:B0-----:R-:W-:Y:S01]  /*66e80*/  PRMT R0, RZ, 0x7610, R0 ;  /* 0x00007610ff007816 */ /* 0x001fe20000000000 */
        /* <DEDUP_REMOVED lines=9> */
[----:B------:R-:W-:Y:S02]  /*66f20*/  PRMT R90, RZ, 0x7610, R90 ;  /* 0x00007610ff5a7816 */ /* 0x000fe4000000005a */
[----:B------:R-:W-:Y:S02]  /*66f30*/  PRMT R88, RZ, 0x7610, R88 ;  /* 0x00007610ff587816 */ /* 0x000fe40000000058 */
[----:B------:R-:W-:Y:S01]  /*66f40*/  PRMT R86, RZ, 0x7610, R86 ;  /* 0x00007610ff567816 */ /* 0x000fe20000000056 */
[----:B--2---:R-:W-:Y:S02]  /*66f50*/  @!P5 IMAD.MOV.U32 R7, RZ, RZ, R11 ;  /* 0x000000ffff07d224 */ /* 0x004fe400078e000b */
[----:B------:R-:W-:-:S05]  /*66f60*/  @!P5 IMAD.MOV.U32 R6, RZ, RZ, R10 ;  /* 0x000000ffff06d224 */ /* 0x000fca00078e000a */
[----:B------:R0:W2:Y:S04]  /*66f70*/  @!P5 LDG.E.U16 R90, desc[UR16][R6.64] ;  /* 0x00000010065ad981 */ /* 0x0000a8000c1e1500 */
[----:B------:R1:W-:Y:S04]  /*66f80*/  STL [R1+0x1824], R2 ;  /* 0x0018240201007387 */ /* 0x0003e80000100800 */
[----:B------:R-:W-:Y:S04]  /*66f90*/  STL [R1+0x1c], R21 ;  /* 0x00001c1501007387 */ /* 0x000fe80000100800 */
[----:B------:R-:W2:Y:S04]  /*66fa0*/  LDL R16, [R1+0xf28] ;  /* 0x000f280001107983 */ /* 0x000ea80000100800 */
[----:B-1----:R-:W2:Y:S01]  /*66fb0*/  LDL R2, [R1+0xf2c] ;  /* 0x000f2c0001027983 */ /* 0x002ea20000100800 */
[----:B0-----:R-:W-:-:S02]  /*66fc0*/  @!P5 IMAD.MOV.U32 R6, RZ, RZ, R12 ;  /* 0x000000ffff06d224 */ /* 0x001fc400078e000c */
[----:B------:R-:W-:-:S05]  /*66fd0*/  @!P5 IMAD.MOV.U32 R7, RZ, RZ, R13 ;  /* 0x000000ffff07d224 */ /* 0x000fca00078e000d */
[----:B------:R0:W2:Y:S02]  /*66fe0*/  @!P5 LDG.E.U16 R88, desc[UR16][R6.64] ;  /* 0x000000100658d981 */ /* 0x0000a4000c1e1500 */
[----:B0-----:R-:W-:Y:S02]  /*66ff0*/  @!P5 IMAD.MOV.U32 R6, RZ, RZ, R4 ;  /* 0x000000ffff06d224 */ /* 0x001fe400078e0004 */
[----:B------:R-:W-:-:S05]  /*67000*/  @!P5 IMAD.MOV.U32 R7, RZ, RZ, R17 ;  /* 0x000000ffff07d224 */ /* 0x000fca00078e0011 */
[----:B------:R2:W2:Y:S04]  /*67010*/  @!P5 LDG.E.U16 R86, desc[UR16][R6.64] ;  /* 0x000000100656d981 */ /* 0x0004a8000c1e1500 */
[----:B---3--:R-:W-:Y:S04]  /*67020*/  STL [R1+0x17e4], R0 ;  /* 0x0017e40001007387 */ /* 0x008fe80000100800 */
[----:B------:R-:W3:Y:S04]  /*67030*/  LDL R15, [R1+0xf30] ;  /* 0x000f3000010f7983 */ /* 0x000ee80000100800 */
[----:B------:R-:W3:Y:S01]  /*67040*/  LDL R14, [R1+0xf34] ;  /* 0x000f3400010e7983 */ /* 0x000ee20000100800 */
[----:B------:R-:W-:-:S03]  /*67050*/  PRMT R84, RZ, 0x7610, R84 ;  /* 0x00007610ff547816 */ /* 0x000fc60000000054 */
[----:B----4-:R0:W-:Y:S04]  /*67060*/  STL [R1+0x17e8], R3 ;  /* 0x0017e80301007387 */ /* 0x0101e80000100800 */
[----:B------:R-:W4:Y:S04]  /*67070*/  LDL R9, [R1+0xf38] ;  /* 0x000f380001097983 */ /* 0x000f280000100800 */
[----:B------:R-:W4:Y:S04]  /*67080*/  LDL R8, [R1+0xf3c] ;  /* 0x000f3c0001087983 */ /* 0x000f280000100800 */
[----:B------:R-:W-:Y:S04]  /*67090*/  STL [R1+0x17ec], R92 ;  /* 0x0017ec5c01007387 */ /* 0x000fe80000100800 */
[----:B------:R-:W4:Y:S04]  /*670a0*/  LDL R11, [R1+0xf40] ;  /* 0x000f4000010b7983 */ /* 0x000f280000100800 */
[----:B------:R-:W4:Y:S01]  /*670b0*/  LDL R10, [R1+0xf44] ;  /* 0x000f4400010a7983 */ /* 0x000f220000100800 */
[----:B--2---:R-:W-:-:S02]  /*670c0*/  @!P5 IMAD.MOV.U32 R7, RZ, RZ, R16 ;  /* 0x000000ffff07d224 */ /* 0x004fc400078e0010 */
[----:B------:R-:W-:-:S05]  /*670d0*/  @!P5 IMAD.MOV.U32 R6, RZ, RZ, R2 ;  /* 0x000000ffff06d224 */ /* 0x000fca00078e0002 */
[----:B------:R3:W2:Y:S04]  /*670e0*/  @!P5 LDG.E.U16 R84, desc[UR16][R6.64] ;  /* 0x000000100654d981 */ /* 0x0006a8000c1e1500 */
[----:B------:R-:W-:Y:S04]  /*670f0*/  STL [R1+0x17f0], R90 ;  /* 0x0017f05a01007387 */ /* 0x000fe80000100800 */
[----:B------:R-:W2:Y:S04]  /*67100*/  LDL R13, [R1+0xf48] ;  /* 0x000f4800010d7983 */ /* 0x000ea80000100800 */
[----:B------:R-:W2:Y:S04]  /*67110*/  LDL R12, [R1+0xf4c] ;  /* 0x000f4c00010c7983 */ /* 0x000ea80000100800 */
[----:B------:R-:W-:Y:S04]  /*67120*/  STL [R1+0x17f4], R88 ;  /* 0x0017f45801007387 */ /* 0x000fe80000100800 */
[----:B------:R-:W2:Y:S04]  /*67130*/  LDL R4, [R1+0xf50] ;  /* 0x000f500001047983 */ /* 0x000ea80000100800 */
[----:B0-----:R-:W2:Y:S04]  /*67140*/  LDL R3, [R1+0xf54] ;  /* 0x000f540001037983 */ /* 0x001ea80000100800 */
[----:B------:R-:W-:Y:S04]  /*67150*/  STL [R1+0x1828], R86 ;  /* 0x0018285601007387 */ /* 0x000fe80000100800 */
[----:B------:R-:W2:Y:S04]  /*67160*/  LDL R2, [R1+0xf58] ;  /* 0x000f580001027983 */ /* 0x000ea80000100800 */
[----:B------:R-:W2:Y:S01]  /*67170*/  LDL R0, [R1+0xf5c] ;  /* 0x000f5c0001007983 */ /* 0x000ea20000100800 */
[----:B------:R-:W-:Y:S01]  /*67180*/  PRMT R82, RZ, 0x7610, R82 ;  /* 0x00007610ff527816 */ /* 0x000fe20000000052 */
[----:B---3--:R-:W-:-:S02]  /*67190*/  @!P5 IMAD.MOV.U32 R6, RZ, RZ, R14 ;  /* 0x000000ffff06d224 */ /* 0x008fc400078e000e */
[----:B------:R-:W-:Y:S01]  /*671a0*/  @!P5 IMAD.MOV.U32 R7, RZ, RZ, R15 ;  /* 0x000000ffff07d224 */ /* 0x000fe200078e000f */
[----:B------:R-:W-:-:S04]  /*671b0*/  PRMT R80, RZ, 0x7610, R80 ;  /* 0x00007610ff507816 */ /* 0x000fc80000000050 */
        /* <DEDUP_REMOVED lines=11> */
[----:B--2---:R-:W-:Y:S04]  /*67270*/  STL [R1+0x17f8], R84 ;  /* 0x0017f85401007387 */ /* 0x004fe80000100800 */
[----:B------:R-:W2:Y:S04]  /*67280*/  LDL R15, [R1+0xf60] ;  /* 0x000f6000010f7983 */ /* 0x000ea80000100800 */
[----:B------:R-:W2:Y:S01]  /*67290*/  LDL R14, [R1+0xf64] ;  /* 0x000f6400010e7983 */ /* 0x000ea20000100800 */
[----:B0-----:R-:W-:-:S02]  /*672a0*/  @!P5 IMAD.MOV.U32 R6, RZ, RZ, R12 ;  /* 0x000000ffff06d224 */ /* 0x001fc400078e000c */
[----:B------:R-:W-:-:S05]  /*672b0*/  @!P5 IMAD.MOV.U32 R7, RZ, RZ, R13 ;  /* 0x000000ffff07d224 */ /* 0x000fca00078e000d */
        /* <DEDUP_REMOVED lines=11> */
[----:B----4-:R-:W-:Y:S04]  /*67370*/  STL [R1+0x1800], R80 ;  /* 0x0018005001007387 */ /* 0x010fe80000100800 */
        /* <DEDUP_REMOVED lines=13> */
[----:B------:R-:W2:Y:S04]  /*67450*/  LDL R0, [R1+0xf8c] ;  /* 0x000f8c0001007983 */ /* 0x000ea80000100800 */
        /* <DEDUP_REMOVED lines=75> */
[----:B0-----:R-:W-:-:S06]  /*67910*/  PRMT R6, RZ, 0x7610, R6 ;  /* 0x00007610ff067816 */ /* 0x001fcc0000000006 */
[----:B------:R2:W2:Y:S01]  /*67920*/  @!P5 LDG.E.U16 R6, desc[UR16][R8.64] ;  /* 0x000000100806d981 */ /* 0x0004a2000c1e1500 */
[----:B------:R-:W-:-:S03]  /*67930*/  PRMT R7, RZ, 0x7610, R7 ;  /* 0x00007610ff077816 */ /* 0x000fc60000000007 */
[----:B---3--:R-:W-:Y:S04]  /*67940*/  STL [R1+0x1840], R54 ;  /* 0x0018403601007387 */ /* 0x008fe80000100800 */
[----:B----4-:R-:W-:Y:S04]  /*67950*/  STL [R1+0x1844], R52 ;  /* 0x0018443401007387 */ /* 0x010fe80000100800 */
[----:B------:R-:W3:Y:S04]  /*67960*/  LDL R4, [R1+0xfd8] ;  /* 0x000fd80001047983 */ /* 0x000ee80000100800 */
[----:B------:R-:W4:Y:S04]  /*67970*/  LDL R3, [R1+0xfdc] ;  /* 0x000fdc0001037983 */ /* 0x000f280000100800 */
[----:B------:R-:W-:Y:S04]  /*67980*/  STL [R1+0x1848], R50 ;  /* 0x0018483201007387 */ /* 0x000fe80000100800 */
[----:B------:R-:W4:Y:S04]  /*67990*/  LDL R2, [R1+0xfe0] ;  /* 0x000fe00001027983 */ /* 0x000f280000100800 */
[----:B------:R-:W4:Y:S04]  /*679a0*/  LDL R0, [R1+0xfe4] ;  /* 0x000fe40001007983 */ /* 0x000f280000100800 */
        /* <DEDUP_REMOVED lines=8> */
[----:B------:R1:W-:Y:S04]  /*67a30*/  STL [R1+0x1850], R5 ;  /* 0x0018500501007387 */ /* 0x0003e80000100800 */
[----:B------:R-:W2:Y:S04]  /*67a40*/  LDL R15, [R1+0xff8] ;  /* 0x000ff800010f7983 */ /* 0x000ea80000100800 */
[----:B------:R-:W2:Y:S04]  /*67a50*/  LDL R14, [R1+0xffc] ;  /* 0x000ffc00010e7983 */ /* 0x000ea80000100800 */
[----:B------:R0:W-:Y:S04]  /*67a60*/  STL [R1+0x1854], R6 ;  /* 0x0018540601007387 */ /* 0x0001e80000100800 */
[----:B-1----:R-:W2:Y:S04]  /*67a70*/  LDL R5, [R1+0x1004] ;  /* 0x0010040001057983 */ /* 0x002ea80000100800 */
[----:B------:R-:W2:Y:S04]  /*67a80*/  LDL R17, [R1+0x1008] ;  /* 0x0010080001117983 */ /* 0x000ea80000100800 */
[----:B------:R-:W2:Y:S04]  /*67a90*/  LDL R16, [R1+0x100c] ;  /* 0x00100c0001107983 */ /* 0x000ea80000100800 */
[----:B0-----:R-:W2:Y:S01]  /*67aa0*/  LDL R6, [R1+0x1000] ;  /* 0x0010000001067983 */ /* 0x001ea20000100800 */
[----:B------:R-:W-:Y:S01]  /*67ab0*/  PRMT R8, RZ, 0x7610, R8 ;  /* 0x00007610ff087816 */ /* 0x000fe20000000008 */
[----:B---3--:R-:W-:-:S02]  /*67ac0*/  @!P5 IMAD.MOV.U32 R11, RZ, RZ, R4 ;  /* 0x000000ffff0bd224 */ /* 0x008fc400078e0004 */
[----:B----4-:R-:W-:-:S05]  /*67ad0*/  @!P5 IMAD.MOV.U32 R10, RZ, RZ, R3 ;  /* 0x000000ffff0ad224 */ /* 0x010fca00078e0003 */
[----:B------:R0:W3:Y:S01]  /*67ae0*/  @!P5 LDG.E.U16 R8, desc[UR16][R10.64] ;  /* 0x000000100a08d981 */ /* 0x0000e2000c1e1500 */
[----:B------:R-:W-:Y:S01]  /*67af0*/  PRMT R9, RZ, 0x7610, R9 ;  /* 0x00007610ff097816 */ /* 0x000fe20000000009 */
[----:B0-----:R-:W-:Y:S02]  /*67b00*/  @!P5 IMAD.MOV.U32 R11, RZ, RZ, R2 ;  /* 0x000000ffff0bd224 */ /* 0x001fe400078e0002 */
[----:B------:R-:W-:-:S05]  /*67b10*/  @!P5 IMAD.MOV.U32 R10, RZ, RZ, R0 ;  /* 0x000000ffff0ad224 */ /* 0x000fca00078e0000 */
[----:B------:R0:W4:Y:S02]  /*67b20*/  @!P5 LDG.E.U16 R9, desc[UR16][R10.64] ;  /* 0x000000100a09d981 */ /* 0x000124000c1e1500 */
[----:B0-----:R-:W-:Y:S02]  /*67b30*/  PRMT R10, RZ, 0x7610, R10 ;  /* 0x00007610ff0a7816 */ /* 0x001fe4000000000a */
[----:B------:R-:W-:-:S04]  /*67b40*/  PRMT R11, RZ, 0x7610, R11 ;  /* 0x00007610ff0b7816 */ /* 0x000fc8000000000b */
[----:B------:R0:W3:Y:S04]  /*67b50*/  @!P5 LDG.E.U16 R10, desc[UR16][R12.64] ;  /* 0x000000100c0ad981 */ /* 0x0000e8000c1e1500 */
[----:B--2---:R1:W-:Y:S04]  /*67b60*/  STL [R1+0x1858], R7 ;  /* 0x0018580701007387 */ /* 0x0043e80000100800 */
[----:B------:R-:W2:Y:S04]  /*67b70*/  LDL R4, [R1+0x1010] ;  /* 0x0010100001047983 */ /* 0x000ea80000100800 */
[----:B------:R-:W3:Y:S04]  /*67b80*/  LDL R3, [R1+0x1014] ;  /* 0x0010140001037983 */ /* 0x000ee80000100800 */
[----:B------:R-:W4:Y:S04]  /*67b90*/  LDL R2, [R1+0x1018] ;  /* 0x0010180001027983 */ /* 0x000f280000100800 */
[----:B------:R-:W4:Y:S04]  /*67ba0*/  LDL R0, [R1+0x101c] ;  /* 0x00101c0001007983 */ /* 0x000f280000100800 */
[----:B------:R-:W4:Y:S04]  /*67bb0*/  LDL R26, [R1+0x1020] ;  /* 0x00102000011a7983 */ /* 0x000f280000100800 */
[----:B------:R-:W4:Y:S01]  /*67bc0*/  LDL R23, [R1+0x1024] ;  /* 0x0010240001177983 */ /* 0x000f220000100800 */
[----:B0-----:R-:W-:-:S02]  /*67bd0*/  @!P5 IMAD.MOV.U32 R12, RZ, RZ, R18 ;  /* 0x000000ffff0cd224 */ /* 0x001fc400078e0012 */
[----:B------:R-:W-:Y:S01]  /*67be0*/  @!P5 IMAD.MOV.U32 R13, RZ, RZ, R19 ;  /* 0x000000ffff0dd224 */ /* 0x000fe200078e0013 */
[----:B------:R-:W4:Y:S04]  /*67bf0*/  LDL R21, [R1+0x1028] ;  /* 0x0010280001157983 */ /* 0x000f280000100800 */
[----:B------:R-:W4:Y:S04]  /*67c00*/  LDL R20, [R1+0x102c] ;  /* 0x00102c0001147983 */ /* 0x000f280000100800 */
[----:B-1----:R-:W4:Y:S04]  /*67c10*/  LDL R7, [R1+0x1034] ;  /* 0x0010340001077983 */ /* 0x002f280000100800 */
[----:B------:R0:W4:Y:S04]  /*67c20*/  @!P5 LDG.E.U16 R11, desc[UR16][R12.64] ;  /* 0x000000100c0bd981 */ /* 0x000128000c1e1500 */
[----:B------:R-:W4:Y:S04]  /*67c30*/  LDL R22, [R1+0x1030] ;  /* 0x0010300001167983 */ /* 0x000f280000100800 */
[----:B------:R-:W4:Y:S04]  /*67c40*/  LDL R25, [R1+0x1070] ;  /* 0x0010700001197983 */ /* 0x000f280000100800 */
[----:B------:R-:W4:Y:S04]  /*67c50*/  LDL R24, [R1+0x1074] ;  /* 0x0010740001187983 */ /* 0x000f280000100800 */
[----:B------:R-:W4:Y:S04]  /*67c60*/  LDL R27, [R1+0x1100] ;  /* 0x00110000011b7983 */ /* 0x000f280000100800 */
[----:B------:R-:W4:Y:S04]  /*67c70*/  LDL R29, [R1+0x1134] ;  /* 0x00113400011d7983 */ /* 0x000f280000100800 */
[----:B------:R-:W4:Y:S04]  /*67c80*/  LDL R32, [R1+0x1130] ;  /* 0x0011300001207983 */ /* 0x000f280000100800 */
[----:B------:R-:W4:Y:S04]  /*67c90*/  LDL R28, [R1+0x1160] ;  /* 0x00116000011c7983 */ /* 0x000f280000100800 */
[----:B------:R-:W4:Y:S04]  /*67ca0*/  LDL R31, [R1+0x1038] ;  /* 0x00103800011f7983 */ /* 0x000f280000100800 */
[----:B------:R-:W4:Y:S01]  /*67cb0*/  LDL R30, [R1+0x103c] ;  /* 0x00103c00011e7983 */ /* 0x000f220000100800 */
[----:B0-----:R-:W-:-:S03]  /*67cc0*/  PRMT R12, RZ, 0x7610, R12 ;  /* 0x00007610ff0c7816 */ /* 0x001fc6000000000c */
[----:B------:R-:W4:Y:S04]  /*67cd0*/  LDL R40, [R1+0x1058] ;  /* 0x0010580001287983 */ /* 0x000f280000100800 */
[----:B------:R-:W4:Y:S04]  /*67ce0*/  LDL R37, [R1+0x105c] ;  /* 0x00105c0001257983 */ /* 0x000f280000100800 */
[----:B------:R-:W4:Y:S04]  /*67cf0*/  LDL R35, [R1+0x1078] ;  /* 0x0010780001237983 */ /* 0x000f280000100800 */
        /* <DEDUP_REMOVED lines=10> */
[----:B0-----:R-:W-:-:S03]  /*67da0*/  @!P5 IMAD.MOV.U32 R14, RZ, RZ, R5 ;  /* 0x000000ffff0ed224 */ /* 0x001fc600078e0005 */
[----:B------:R-:W4:Y:S04]  /*67db0*/  LDL R5, [R1+0x1044] ;  /* 0x0010440001057983 */ /* 0x000f280000100800 */
[----:B------:R-:W4:Y:S04]  /*67dc0*/  LDL R46, [R1+0x10e4] ;  /* 0x0010e400012e7983 */ /* 0x000f280000100800 */
[----:B------:R-:W4:Y:S04]  /*67dd0*/  LDL R48, [R1+0x1110] ;  /* 0x0011100001307983 */ /* 0x000f280000100800 */
[----:B------:R-:W4:Y:S04]  /*67de0*/  LDL R56, [R1+0x1140] ;  /* 0x0011400001387983 */ /* 0x000f280000100800 */
[----:B------:R-:W4:Y:S04]  /*67df0*/  LDL R54, [R1+0x1144] ;  /* 0x0011440001367983 */ /* 0x000f280000100800 */
[----:B------:R-:W4:Y:S04]  /*67e00*/  LDL R52, [R1+0x1098] ;  /* 0x0010980001347983 */ /* 0x000f280000100800 */
[----:B------:R-:W4:Y:S01]  /*67e10*/  LDL R50, [R1+0x109c] ;  /* 0x00109c0001327983 */ /* 0x000f220000100800 */
[----:B------:R-:W-:-:S03]  /*67e20*/  @!P5 IMAD.MOV.U32 R15, RZ, RZ, R6 ;  /* 0x000000ffff0fd224 */ /* 0x000fc600078e0006 */
[----:B------:R-:W4:Y:S01]  /*67e30*/  LDL R6, [R1+0x1040] ;  /* 0x0010400001067983 */ /* 0x000f220000100800 */
[----:B------:R-:W-:Y:S02]  /*67e40*/  PRMT R13, RZ, 0x7610, R13 ;  /* 0x00007610ff0d7816 */ /* 0x000fe4000000000d */
[----:B------:R-:W-:Y:S02]  /*67e50*/  PRMT R49, RZ, 0x7610, R49 ;  /* 0x00007610ff317816 */ /* 0x000fe40000000031 */
[----:B------:R-:W-:Y:S02]  /*67e60*/  PRMT R51, RZ, 0x7610, R51 ;  /* 0x00007610ff337816 */ /* 0x000fe40000000033 */
[----:B------:R-:W-:Y:S01]  /*67e70*/  PRMT R53, RZ, 0x7610, R53 ;  /* 0x00007610ff357816 */ /* 0x000fe20000000035 */
[----:B------:R-:W4:Y:S04]  /*67e80*/  LDL R60, [R1+0x10f0] ;  /* 0x0010f000013c7983 */ /* 0x000f280000100800 */
[----:B------:R0:W4:Y:S04]  /*67e90*/  @!P5 LDG.E.U16 R13, desc[UR16][R14.64] ;  /* 0x000000100e0dd981 */ /* 0x000128000c1e1500 */
[----:B------:R-:W4:Y:S01]  /*67ea0*/  LDL R58, [R1+0x10f4] ;  /* 0x0010f400013a7983 */ /* 0x000f220000100800 */
        /* <DEDUP_REMOVED lines=8> */
[----:B0-----:R-:W-:Y:S02]  /*67f30*/  PRMT R14, RZ, 0x7610, R14 ;  /* 0x00007610ff0e7816 */ /* 0x001fe4000000000e */
[----:B------:R-:W-:Y:S02]  /*67f40*/  PRMT R15, RZ, 0x7610, R15 ;  /* 0x00007610ff0f7816 */ /* 0x000fe4000000000f */
[----:B------:R-:W-:Y:S02]  /*67f50*/  PRMT R71, RZ, 0x7610, R71 ;  /* 0x00007610ff477816 */ /* 0x000fe40000000047 */
[----:B------:R-:W-:Y:S01]  /*67f60*/  PRMT R73, RZ, 0x7610, R73 ;  /* 0x00007610ff497816 */ /* 0x000fe20000000049 */
[----:B------:R-:W4:Y:S04]  /*67f70*/  LDL R62, [R1+0x1154] ;  /* 0x00115400013e7983 */ /* 0x000f280000100800 */
[----:B------:R2:W4:Y:S04]  /*67f80*/  @!P5 LDG.E.U16 R14, desc[UR16][R16.64] ;  /* 0x00000010100ed981 */ /* 0x000528000c1e1500 */
[----:B------:R-:W4:Y:S01]  /*67f90*/  LDL R66, [R1+0x1150] ;  /* 0x0011500001427983 */ /* 0x000f220000100800 */
[----:B------:R-:W-:-:S03]  /*67fa0*/  PRMT R75, RZ, 0x7610, R75 ;  /* 0x00007610ff4b7816 */ /* 0x000fc6000000004b */
[----:B------:R-:W4:Y:S01]  /*67fb0*/  LDL R64, [R1+0x169c] ;  /* 0x00169c0001407983 */ /* 0x000f220000100800 */
[----:B--2---:R-:W-:Y:S02]  /*67fc0*/  @!P5 IMAD.MOV.U32 R17, RZ, RZ, R4 ;  /* 0x000000ffff11d224 */ /* 0x004fe400078e0004 */
[----:B---3--:R-:W-:Y:S01]  /*67fd0*/  @!P5 IMAD.MOV.U32 R16, RZ, RZ, R3 ;  /* 0x000000ffff10d224 */ /* 0x008fe200078e0003 */
[----:B------:R-:W2:Y:S04]  /*67fe0*/  LDL R4, [R1+0x10a0] ;  /* 0x0010a00001047983 */ /* 0x000ea80000100800 */
[----:B------:R-:W3:Y:S04]  /*67ff0*/  LDL R3, [R1+0x10a4] ;  /* 0x0010a40001037983 */ /* 0x000ee80000100800 */
[----:B------:R0:W3:Y:S01]  /*68000*/  @!P5 LDG.E.U16 R15, desc[UR16][R16.64] ;  /* 0x00000010100fd981 */ /* 0x0000e2000c1e1500 */
[----:B----4-:R-:W-:-:S02]  /*68010*/  @!P5 IMAD.MOV.U32 R18, RZ, RZ, R0 ;  /* 0x000000ffff12d224 */ /* 0x010fc400078e0000 */
[----:B------:R-:W-:Y:S01]  /*68020*/  @!P5 IMAD.MOV.U32 R19, RZ, RZ, R2 ;  /* 0x000000ffff13d224 */ /* 0x000fe200078e0002 */
[----:B------:R-:W4:Y:S04]  /*68030*/  LDL R0, [R1+0x10d4] ;  /* 0x0010d40001007983 */ /* 0x000f280000100800 */
[----:B------:R-:W4:Y:S01]  /*68040*/  LDL R2, [R1+0x10d0] ;  /* 0x0010d00001027983 */ /* 0x000f220000100800 */
[----:B0-----:R-:W-:Y:S02]  /*68050*/  PRMT R16, RZ, 0x7610, R16 ;  /* 0x00007610ff107816 */ /* 0x001fe40000000010 */
[----:B------:R-:W-:-:S04]  /*68060*/  PRMT R17, RZ, 0x7610, R17 ;  /* 0x00007610ff117816 */ /* 0x000fc80000000011 */
[----:B------:R0:W4:Y:S02]  /*68070*/  @!P5 LDG.E.U16 R16, desc[UR16][R18.64] ;  /* 0x000000101210d981 */ /* 0x000124000c1e1500 */
[----:B0-----:R-:W-:Y:S02]  /*68080*/  @!P5 IMAD.MOV.U32 R18, RZ, RZ, R23 ;  /* 0x000000ffff12d224 */ /* 0x001fe400078e0017 */
[----:B------:R-:W-:Y:S02]  /*68090*/  @!P5 IMAD.MOV.U32 R19, RZ, RZ, R26 ;  /* 0x000000ffff13d224 */ /* 0x000fe400078e001a */
[----:B------:R-:W4:Y:S04]  /*680a0*/  LDL R26, [R1+0x1104] ;  /* 0x00110400011a7983 */ /* 0x000f280000100800 */
[----:B------:R0:W4:Y:S02]  /*680b0*/  @!P5 LDG.E.U16 R17, desc[UR16][R18.64] ;  /* 0x000000101211d981 */ /* 0x000124000c1e1500 */
[----:B0-----:R-:W-:-:S06]  /*680c0*/  PRMT R18, RZ, 0x7610, R18 ;  /* 0x00007610ff127816 */ /* 0x001fcc0000000012 */
[----:B------:R0:W4:Y:S02]  /*680d0*/  @!P5 LDG.E.U16 R18, desc[UR16][R20.64] ;  /* 0x000000101412d981 */ /* 0x000124000c1e1500 */
[----:B0-----:R-:W-:Y:S02]  /*680e0*/  @!P5 IMAD.MOV.U32 R20, RZ, RZ, R7 ;  /* 0x000000ffff14d224 */ /* 0x001fe400078e0007 */
[----:B------:R-:W4:Y:S01]  /*680f0*/  LDL R7, [R1+0x1164] ;  /* 0x0011640001077983 */ /* 0x000f220000100800 */
[----:B------:R-:W-:Y:S02]  /*68100*/  @!P5 IMAD.MOV.U32 R21, RZ, RZ, R22 ;  /* 0x000000ffff15d224 */ /* 0x000fe400078e0016 */
[----:B------:R-:W-:Y:S02]  /*68110*/  @!P5 IMAD.MOV.U32 R23, RZ, RZ, R6 ;  /* 0x000000ffff17d224 */ /* 0x000fe400078e0006 */
[----:B------:R-:W-:Y:S01]  /*68120*/  @!P5 IMAD.MOV.U32 R22, RZ, RZ, R5 ;  /* 0x000000ffff16d224 */ /* 0x000fe200078e0005 */
[----:B------:R-:W4:Y:S04]  /*68130*/  LDL R6, [R1+0x1180] ;  /* 0x0011800001067983 */ /* 0x000f280000100800 */
[----:B------:R-:W4:Y:S01]  /*68140*/  LDL R5, [R1+0x1184] ;  /* 0x0011840001057983 */ /* 0x000f220000100800 */
[----:B------:R-:W-:-:S06]  /*68150*/  PRMT R19, RZ, 0x7610, R19 ;  /* 0x00007610ff137816 */ /* 0x000fcc0000000013 */
[----:B------:R0:W4:Y:S02]  /*68160*/  @!P5 LDG.E.U16 R19, desc[UR16][R20.64] ;  /* 0x000000101413d981 */ /* 0x000124000c1e1500 */
[----:B0-----:R-:W-:Y:S02]  /*68170*/  PRMT R20, RZ, 0x7610, R20 ;  /* 0x00007610ff147816 */ /* 0x001fe40000000014 */
[----:B------:R-:W-:-:S04]  /*68180*/  PRMT R21, RZ, 0x7610, R21 ;  /* 0x00007610ff157816 */ /* 0x000fc80000000015 */
[----:B------:R0:W4:Y:S02]  /*68190*/  @!P5 LDG.E.U16 R20, desc[UR16][R22.64] ;  /* 0x000000101614d981 */ /* 0x000124000c1e1500 */
[----:B0-----:R-:W-:Y:S02]  /*681a0*/  @!P5 IMAD.MOV.U32 R22, RZ, RZ, R24 ;  /* 0x000000ffff16d224 */ /* 0x001fe400078e0018 */
[----:B------:R-:W-:-:S05]  /*681b0*/  @!P5 IMAD.MOV.U32 R23, RZ, RZ, R25 ;  /* 0x000000ffff17d224 */ /* 0x000fca00078e0019 */
[----:B------:R0:W4:Y:S02]  /*681c0*/  @!P5 LDG.E.U16 R21, desc[UR16][R22.64] ;  /* 0x000000101615d981 */ /* 0x000124000c1e1500 */
[----:B0-----:R-:W-:Y:S02]  /*681d0*/  PRMT R22, RZ, 0x7610, R22 ;  /* 0x00007610ff167816 */ /* 0x001fe40000000016 */
[----:B------:R-:W-:Y:S01]  /*681e0*/  PRMT R23, RZ, 0x7610, R23 ;  /* 0x00007610ff177816 */ /* 0x000fe20000000017 */
[----:B--2---:R-:W-:Y:S02]  /*681f0*/  @!P5 IMAD.MOV.U32 R25, RZ, RZ, R4 ;  /* 0x000000ffff19d224 */ /* 0x004fe400078e0004 */
[----:B---3--:R-:W-:Y:S01]  /*68200*/  @!P5 IMAD.MOV.U32 R24, RZ, RZ, R3 ;  /* 0x000000ffff18d224 */ /* 0x008fe200078e0003 */
[----:B------:R-:W2:Y:S04]  /*68210*/  LDL R4, [R1+0x1048] ;  /* 0x0010480001047983 */ /* 0x000ea80000100800 */
[----:B------:R-:W3:Y:S04]  /*68220*/  LDL R3, [R1+0x104c] ;  /* 0x00104c0001037983 */ /* 0x000ee80000100800 */
[----:B------:R4:W3:Y:S02]  /*68230*/  @!P5 LDG.E.U16 R22, desc[UR16][R24.64] ;  /* 0x000000101816d981 */ /* 0x0008e4000c1e1500 */
[----:B----4-:R-:W-:-:S02]  /*68240*/  @!P5 IMAD.MOV.U32 R24, RZ, RZ, R0 ;  /* 0x000000ffff18d224 */ /* 0x010fc400078e0000 */
[----:B------:R-:W-:Y:S01]  /*68250*/  @!P5 IMAD.MOV.U32 R25, RZ, RZ, R2 ;  /* 0x000000ffff19d224 */ /* 0x000fe200078e0002 */
[----:B------:R-:W4:Y:S04]  /*68260*/  LDL R0, [R1+0x1054] ;  /* 0x0010540001007983 */ /* 0x000f280000100800 */
[----:B------:R-:W4:Y:S04]  /*68270*/  LDL R2, [R1+0x1050] ;  /* 0x0010500001027983 */ /* 0x000f280000100800 */
[----:B------:R0:W4:Y:S02]  /*68280*/  @!P5 LDG.E.U16 R23, desc[UR16][R24.64] ;  /* 0x000000101817d981 */ /* 0x000124000c1e1500 */
[----:B0-----:R-:W-:-:S02]  /*68290*/  PRMT R24, RZ, 0x7610, R24 ;  /* 0x00007610ff187816 */ /* 0x001fc40000000018 */
[----:B------:R-:W-:-:S04]  /*682a0*/  PRMT R25, RZ, 0x7610, R25 ;  /* 0x00007610ff197816 */ /* 0x000fc80000000019 */
[----:B------:R0:W4:Y:S02]  /*682b0*/  @!P5 LDG.E.U16 R24, desc[UR16][R26.64] ;  /* 0x000000101a18d981 */ /* 0x000124000c1e1500 */
[----:B0-----:R-:W-:Y:S02]  /*682c0*/  @!P5 IMAD.MOV.U32 R26, RZ, RZ, R29 ;  /* 0x000000ffff1ad224 */ /* 0x001fe400078e001d */
[----:B------:R-:W-:Y:S02]  /*682d0*/  @!P5 IMAD.MOV.U32 R27, RZ, RZ, R32 ;  /* 0x000000ffff1bd224 */ /* 0x000fe400078e0020 */
[----:B------:R-:W-:-:S03]  /*682e0*/  @!P5 IMAD.MOV.U32 R29, RZ, RZ, R28 ;  /* 0x000000ffff1dd224 */ /* 0x000fc600078e001c */
[----:B------:R0:W4:Y:S01]  /*682f0*/  @!P5 LDG.E.U16 R25, desc[UR16][R26.64] ;  /* 0x000000101a19d981 */ /* 0x000122000c1e1500 */
[----:B------:R-:W-:-:S03]  /*68300*/  @!P5 IMAD.MOV.U32 R28, RZ, RZ, R7 ;  /* 0x000000ffff1cd224 */ /* 0x000fc600078e0007 */
[----:B------:R-:W4:Y:S01]  /*68310*/  LDL R7, [R1+0x10ac] ;  /* 0x0010ac0001077983 */ /* 0x000f220000100800 */
[----:B0-----:R-:W-:-:S06]  /*68320*/  PRMT R26, RZ, 0x7610, R26 ;  /* 0x00007610ff1a7816 */ /* 0x001fcc000000001a */
[----:B------:R0:W4:Y:S02]  /*68330*/  @!P5 LDG.E.U16 R26, desc[UR16][R28.64] ;  /* 0x000000101c1ad981 */ /* 0x000124000c1e1500 */
[----:B0-----:R-:W-:Y:S02]  /*68340*/  @!P5 IMAD.MOV.U32 R29, RZ, RZ, R6 ;  /* 0x000000ffff1dd224 */ /* 0x001fe400078e0006 */
        /* <DEDUP_REMOVED lines=8> */
[----:B--2---:R-:W-:Y:S02]  /*683d0*/  @!P5 IMAD.MOV.U32 R31, RZ, RZ, R4 ;  /* 0x000000ffff1fd224 */ /* 0x004fe400078e0004 */
[----:B---3--:R-:W-:Y:S01]  /*683e0*/  @!P5 IMAD.MOV.U32 R30, RZ, RZ, R3 ;  /* 0x000000ffff1ed224 */ /* 0x008fe200078e0003 */
[----:B------:R-:W2:Y:S04]  /*683f0*/  LDL R4, [R1+0x1138] ;  /* 0x0011380001047983 */ /* 0x000ea80000100800 */
[----:B------:R-:W3:Y:S04]  /*68400*/  LDL R3, [R1+0x113c] ;  /* 0x00113c0001037983 */ /* 0x000ee80000100800 */
[----:B------:R0:W3:Y:S02]  /*68410*/  @!P5 LDG.E.U16 R29, desc[UR16][R30.64] ;  /* 0x000000101e1dd981 */ /* 0x0000e4000c1e1500 */
[----:B0-----:R-:W-:Y:S01]  /*68420*/  PRMT R30, RZ, 0x7610, R30 ;  /* 0x00007610ff1e7816 */ /* 0x001fe2000000001e */
[----:B----4-:R-:W-:-:S02]  /*68430*/  @!P5 IMAD.MOV.U32 R32, RZ, RZ, R0 ;  /* 0x000000ffff20d224 */ /* 0x010fc400078e0000 */
[----:B------:R-:W-:Y:S01]  /*68440*/  @!P5 IMAD.MOV.U32 R33, RZ, RZ, R2 ;  /* 0x000000ffff21d224 */ /* 0x000fe200078e0002 */
[----:B------:R-:W4:Y:S04]  /*68450*/  LDL R0, [R1+0x116c] ;  /* 0x00116c0001007983 */ /* 0x000f280000100800 */
[----:B------:R-:W4:Y:S04]  /*68460*/  LDL R2, [R1+0x1168] ;  /* 0x0011680001027983 */ /* 0x000f280000100800 */
[----:B------:R0:W4:Y:S01]  /*68470*/  @!P5 LDG.E.U16 R30, desc[UR16][R32.64] ;  /* 0x00000010201ed981 */ /* 0x000122000c1e1500 */
[----:B------:R-:W-:Y:S01]  /*68480*/  PRMT R31, RZ, 0x7610, R31 ;  /* 0x00007610ff1f7816 */ /* 0x000fe2000000001f */
[----:B0-----:R-:W-:-:S02]  /*68490*/  @!P5 IMAD.MOV.U32 R32, RZ, RZ, R37 ;  /* 0x000000ffff20d224 */ /* 0x001fc400078e0025 */
        /* <DEDUP_REMOVED lines=75> */
[----:B------:R-:W-:Y:S01]  /*68950*/  @!P5 IMAD.MOV.U32 R46, RZ, RZ, R5 ;  /* 0x000000ffff2ed224 */ /* 0x000fe200078e0005 */
[----:B------:R-:W4:Y:S04]  /*68960*/  LDL R6, [R1+0x10c0] ;  /* 0x0010c00001067983 */ /* 0x000f280000100800 */
[----:B------:R-:W4:Y:S04]  /*68970*/  LDL R5, [R1+0x10c4] ;  /* 0x0010c40001057983 */ /* 0x000f280000100800 */
[----:B------:R2:W4:Y:S02]  /*68980*/  @!P5 LDG.E.U16 R51, desc[UR16][R46.64] ;  /* 0x000000102e33d981 */ /* 0x000524000c1e1500 */
[----:B--2---:R-:W-:-:S02]  /*68990*/  @!P5 IMAD.MOV.U32 R47, RZ, RZ, R4 ;  /* 0x000000ffff2fd224 */ /* 0x004fc400078e0004 */
        /* <DEDUP_REMOVED lines=46> */
[----:B------:R-:W-:Y:S01]  /*68c80*/  PRMT R77, RZ, 0x7610, R77 ;  /* 0x00007610ff4d7816 */ /* 0x000fe2000000004d */
[----:B------:R-:W4:Y:S04]  /*68c90*/  LDL R52, [R1+0x5ec] ;  /* 0x0005ec0001347983 */ /* 0x000f280000100800 */
[----:B------:R0:W4:Y:S04]  /*68ca0*/  @!P5 LDG.E.U16 R71, desc[UR16][R46.64] ;  /* 0x000000102e47d981 */ /* 0x000128000c1e1500 */
[----:B------:R-:W4:Y:S01]  /*68cb0*/  LDL R50, [R1+0x5f0] ;  /* 0x0005f00001327983 */ /* 0x000f220000100800 */
[----:B0-----:R-:W-:-:S02]  /*68cc0*/  @!P5 IMAD.MOV.U32 R46, RZ, RZ, R7 ;  /* 0x000000ffff2ed224 */ /* 0x001fc400078e0007 */
[----:B------:R-:W-:-:S05]  /*68cd0*/  @!P5 IMAD.MOV.U32 R47, RZ, RZ, R48 ;  /* 0x000000ffff2fd224 */ /* 0x000fca00078e0030 */
[----:B------:R0:W4:Y:S02]  /*68ce0*/  @!P5 LDG.E.U16 R73, desc[UR16][R46.64] ;  /* 0x000000102e49d981 */ /* 0x000124000c1e1500 */
[----:B0-----:R-:W-:Y:S02]  /*68cf0*/  @!P5 IMAD.MOV.U32 R47, RZ, RZ, R6 ;  /* 0x000000ffff2fd224 */ /* 0x001fe400078e0006 */
[----:B------:R-:W-:Y:S01]  /*68d00*/  @!P5 IMAD.MOV.U32 R46, RZ, RZ, R5 ;  /* 0x000000ffff2ed224 */ /* 0x000fe200078e0005 */
[----:B------:R-:W4:Y:S04]  /*68d10*/  LDL R6, [R1+0x1128] ;  /* 0x0011280001067983 */ /* 0x000f280000100800 */
[----:B------:R-:W4:Y:S04]  /*68d20*/  LDL R5, [R1+0x112c] ;  /* 0x00112c0001057983 */ /* 0x000f280000100800 */
[----:B------:R2:W4:Y:S04]  /*68d30*/  @!P5 LDG.E.U16 R75, desc[UR16][R46.64] ;  /* 0x000000102e4bd981 */ /* 0x000528000c1e1500 */
[----:B------:R-:W4:Y:S04]  /*68d40*/  LDL.LU R82, [R1+0x3f8] ;  /* 0x0003f80001527983 */ /* 0x000f280000300800 */
[----:B------:R-:W4:Y:S04]  /*68d50*/  LDL.LU R84, [R1+0x3e0] ;  /* 0x0003e00001547983 */ /* 0x000f280000300800 */
[----:B------:R-:W4:Y:S04]  /*68d60*/  LDL.LU R86, [R1+0x3c8] ;  /* 0x0003c80001567983 */ /* 0x000f280000300800 */
[----:B------:R-:W4:Y:S04]  /*68d70*/  LDL.LU R88, [R1+0x3b0] ;  /* 0x0003b00001587983 */ /* 0x000f280000300800 */
[----:B------:R-:W4:Y:S04]  /*68d80*/  LDL.LU R90, [R1+0x398] ;  /* 0x00039800015a7983 */ /* 0x000f280000300800 */
[----:B------:R-:W4:Y:S01]  /*68d90*/  LDL.LU R92, [R1+0x380] ;  /* 0x00038000015c7983 */ /* 0x000f220000300800 */
[----:B------:R-:W-:Y:S01]  /*68da0*/  PRMT R79, RZ, 0x7610, R79 ;  /* 0x00007610ff4f7816 */ /* 0x000fe2000000004f */
[----:B--2---:R-:W-:-:S02]  /*68db0*/  @!P5 IMAD.MOV.U32 R47, RZ, RZ, R4 ;  /* 0x000000ffff2fd224 */ /* 0x004fc400078e0004 */
[----:B---3--:R-:W-:Y:S02]  /*68dc0*/  @!P5 IMAD.MOV.U32 R46, RZ, RZ, R3 ;  /* 0x000000ffff2ed224 */ /* 0x008fe400078e0003 */
[----:B------:R-:W2:Y:S04]  /*68dd0*/  LDL.LU R3, [R1+0x368] ;  /* 0x0003680001037983 */ /* 0x000ea80000300800 */
[----:B------:R4:W3:Y:S02]  /*68de0*/  @!P5 LDG.E.U16 R77, desc[UR16][R46.64] ;  /* 0x000000102e4dd981 */ /* 0x0008e4000c1e1500 */
[----:B----4-:R-:W-:Y:S02]  /*68df0*/  @!P5 IMAD.MOV.U32 R46, RZ, RZ, R0 ;  /* 0x000000ffff2ed224 */ /* 0x010fe400078e0000 */
[----:B------:R-:W-:Y:S01]  /*68e00*/  @!P5 IMAD.MOV.U32 R47, RZ, RZ, R2 ;  /* 0x000000ffff2fd224 */ /* 0x000fe200078e0002 */
[----:B------:R-:W4:Y:S04]  /*68e10*/  LDL.LU R0, [R1+0x350] ;  /* 0x0003500001007983 */ /* 0x000f280000300800 */
[----:B------:R-:W3:Y:S04]  /*68e20*/  LDL.LU R2, [R1+0x338] ;  /* 0x0003380001027983 */ /* 0x000ee80000300800 */
[----:B------:R-:W3:Y:S04]  /*68e30*/  LDL.LU R4, [R1+0x320] ;  /* 0x0003200001047983 */ /* 0x000ee80000300800 */
[----:B------:R-:W3:Y:S04]  /*68e40*/  LDL R48, [R1+0x5e4] ;  /* 0x0005e40001307983 */ /* 0x000ee80000100800 */
[----:B------:R-:W4:Y:S04]  /*68e50*/  LDL R7, [R1+0x5e8] ;  /* 0x0005e80001077983 */ /* 0x000f280000100800 */
[----:B------:R0:W4:Y:S02]  /*68e60*/  @!P5 LDG.E.U16 R79, desc[UR16][R46.64] ;  /* 0x000000102e4fd981 */ /* 0x000124000c1e1500 */
[----:B0-----:R-:W-:-:S02]  /*68e70*/  @!P5 IMAD.MOV.U32 R47, RZ, RZ, R6 ;  /* 0x000000ffff2fd224 */ /* 0x001fc400078e0006 */
[----:B------:R-:W-:Y:S01]  /*68e80*/  @!P5 IMAD.MOV.U32 R46, RZ, RZ, R5 ;  /* 0x000000ffff2ed224 */ /* 0x000fe200078e0005 */
[----:B------:R-:W4:Y:S04]  /*68e90*/  LDL R6, [R1+0x1198] ;  /* 0x0011980001067983 */ /* 0x000f280000100800 */
[----:B------:R-:W4:Y:S01]  /*68ea0*/  LDL R5, [R1+0x119c] ;  /* 0x00119c0001057983 */ /* 0x000f220000100800 */
[----:B------:R-:W-:Y:S02]  /*68eb0*/  PRMT R81, RZ, 0x7610, R81 ;  /* 0x00007610ff517816 */ /* 0x000fe40000000051 */
[----:B------:R-:W-:-:S04]  /*68ec0*/  PRMT R83, RZ, 0x7610, R83 ;  /* 0x00007610ff537816 */ /* 0x000fc80000000053 */
[----:B------:R0:W4:Y:S01]  /*68ed0*/  @!P5 LDG.E.U16 R81, desc[UR16][R46.64] ;  /* 0x000000102e51d981 */ /* 0x000122000c1e1500 */
[----:B------:R-:W-:Y:S01]  /*68ee0*/  PRMT R85, RZ, 0x7610, R85 ;  /* 0x00007610ff557816 */ /* 0x000fe20000000055 */
[----:B0-----:R-:W-:Y:S02]  /*68ef0*/  @!P5 IMAD.MOV.U32 R46, RZ, RZ, R62 ;  /* 0x000000ffff2ed224 */ /* 0x001fe400078e003e */
[----:B------:R-:W-:-:S05]  /*68f00*/  @!P5 IMAD.MOV.U32 R47, RZ, RZ, R66 ;  /* 0x000000ffff2fd224 */ /* 0x000fca00078e0042 */
        /* <DEDUP_REMOVED lines=12> */
[----:B------:R3:W4:Y:S04]  /*68fd0*/  @!P5 LDG.E.U16 R89, desc[UR16][R46.64] ;  /* 0x000000102e59d981 */ /* 0x000728000c1e1500 */
[----:B------:R-:W-:Y:S04]  /*68fe0*/  STS.U16 [R64+UR5+0x21d00], R82 ;  /* 0x021d005240007988 */ /* 0x000fe80008000405 */
[----:B------:R-:W-:Y:S04]  /*68ff0*/  STS.U16 [R64+UR5+0x22100], R84 ;  /* 0x0221005440007988 */ /* 0x000fe80008000405 */
[----:B------:R0:W-:Y:S04]  /*69000*/  STS.U16 [R64+UR5+0x22500], R86 ;  /* 0x0225005640007988 */ /* 0x0001e80008000405 */
[----:B------:R-:W-:Y:S04]  /*69010*/  STS.U16 [R64+UR5+0x22900], R88 ;  /* 0x0229005840007988 */ /* 0x000fe80008000405 */
[----:B------:R-:W-:Y:S04]  /*69020*/  STS.U16 [R64+UR5+0x22d00], R90 ;  /* 0x022d005a40007988 */ /* 0x000fe80008000405 */
[----:B------:R-:W-:Y:S04]  /*69030*/  STS.U16 [R64+UR5+0x23100], R92 ;  /* 0x0231005c40007988 */ /* 0x000fe80008000405 */
[----:B--2---:R-:W-:Y:S01]  /*69040*/  STS.U16 [R64+UR5+0x23500], R3 ;  /* 0x0235000340007988 */ /* 0x004fe20008000405 */
[----:B---3--:R-:W-:-:S02]  /*69050*/  @!P5 IMAD.MOV.U32 R47, RZ, RZ, R48 ;  /* 0x000000ffff2fd224 */ /* 0x008fc400078e0030 */
[----:B----4-:R-:W-:Y:S02]  /*69060*/  @!P5 IMAD.MOV.U32 R46, RZ, RZ, R7 ;  /* 0x000000ffff2ed224 */ /* 0x010fe400078e0007 */
[----:B------:R-:W2:Y:S04]  /*69070*/  LDL.LU R7, [R1+0x308] ;  /* 0x0003080001077983 */ /* 0x000ea80000300800 */
[----:B------:R1:W3:Y:S04]  /*69080*/  @!P5 LDG.E.U16 R91, desc[UR16][R46.64] ;  /* 0x000000102e5bd981 */ /* 0x0002e8000c1e1500 */
[----:B------:R-:W-:Y:S04]  /*69090*/  STS.U16 [R64+UR5+0x23900], R0 ;  /* 0x0239000040007988 */ /* 0x000fe80008000405 */
[----:B------:R4:W-:Y:S04]  /*690a0*/  STS.U16 [R64+UR5+0x23d00], R2 ;  /* 0x023d000240007988 */ /* 0x0009e80008000405 */
[----:B------:R0:W-:Y:S01]  /*690b0*/  STS.U16 [R64+UR5+0x24100], R4 ;  /* 0x0241000440007988 */ /* 0x0001e20008000405 */
[----:B-1----:R-:W-:-:S02]  /*690c0*/  @!P5 IMAD.MOV.U32 R47, RZ, RZ, R6 ;  /* 0x000000ffff2fd224 */ /* 0x002fc400078e0006 */
[----:B------:R-:W-:Y:S01]  /*690d0*/  @!P5 IMAD.MOV.U32 R46, RZ, RZ, R5 ;  /* 0x000000ffff2ed224 */ /* 0x000fe200078e0005 */
        /* <DEDUP_REMOVED lines=12> */
[----:B----4-:R-:W4:Y:S04]  /*691a0*/  LDL.LU R2, [R1+0x1d0] ;  /* 0x0001d00001027983 */ /* 0x010f280000300800 */
[----:B------:R-:W4:Y:S01]  /*691b0*/  LDL.LU R4, [R1+0x1b8] ;  /* 0x0001b80001047983 */ /* 0x000f220000300800 */
[----:B------:R-:W-:-:S06]  /*691c0*/  PRMT R93, RZ, 0x7610, R93 ;  /* 0x00007610ff5d7816 */ /* 0x000fcc000000005d */
[----:B------:R-:W4:Y:S04]  /*691d0*/  @!P5 LDG.E.U16 R93, desc[UR16][R46.64] ;  /* 0x000000102e5dd981 */ /* 0x000f28000c1e1500 */
        /* <DEDUP_REMOVED lines=16> */
[----:B--2---:R0:W-:Y:S04]  /*692e0*/  STS.U16 [R64+UR5+0x24500], R7 ;  /* 0x0245000740007988 */ /* 0x0041e80008000405 */
[----:B0-----:R-:W2:Y:S04]  /*692f0*/  LDL.LU R7, [R1+0x1858] ;  /* 0x0018580001077983 */ /* 0x001ea80000300800 */
[----:B---3--:R0:W-:Y:S04]  /*69300*/  STS.U16 [R64+UR5+0x24900], R6 ;  /* 0x0249000640007988 */ /* 0x0081e80008000405 */
[----:B------:R1:W-:Y:S04]  /*69310*/  STS.U16 [R64+UR5+0x24d00], R5 ;  /* 0x024d000540007988 */ /* 0x0003e80008000405 */
[----:B------:R3:W-:Y:S04]  /*69320*/  STS.U16 [R64+UR5+0x25100], R48 ;  /* 0x0251003040007988 */ /* 0x0007e80008000405 */
[----:B------:R0:W-:Y:S04]  /*69330*/  STS.U16 [R64+UR5+0x25500], R50 ;  /* 0x0255003240007988 */ /* 0x0001e80008000405 */
[----:B------:R1:W-:Y:S04]  /*69340*/  STS.U16 [R64+UR5+0x25900], R52 ;  /* 0x0259003440007988 */ /* 0x0003e80008000405 */
[----:B------:R3:W-:Y:S04]  /*69350*/  STS.U16 [R64+UR5+0x25d00], R54 ;  /* 0x025d003640007988 */ /* 0x0007e80008000405 */
[----:B0-----:R-:W2:Y:S04]  /*69360*/  LDL.LU R6, [R1+0x1854] ;  /* 0x0018540001067983 */ /* 0x001ea80000300800 */
[----:B-1----:R-:W2:Y:S04]  /*69370*/  LDL.LU R5, [R1+0x1850] ;  /* 0x0018500001057983 */ /* 0x002ea80000300800 */
[----:B---3--:R-:W3:Y:S04]  /*69380*/  LDL.LU R48, [R1+0x184c] ;  /* 0x00184c0001307983 */ /* 0x008ee80000300800 */
        /* <DEDUP_REMOVED lines=15> */
[----:B----4-:R0:W-:Y:S04]  /*69480*/  STS.U16 [R64+UR5+0x27900], R2 ;  /* 0x0279000240007988 */ /* 0x0101e80008000405 */
[----:B------:R1:W-:Y:S04]  /*69490*/  STS.U16 [R64+UR5+0x27d00], R4 ;  /* 0x027d000440007988 */ /* 0x0003e80008000405 */
[----:B0-----:R-:W4:Y:S04]  /*694a0*/  LDL.LU R2, [R1+0x1824] ;  /* 0x0018240001027983 */ /* 0x001f280000300800 */
[----:B-1----:R-:W2:Y:S04]  /*694b0*/  LDL.LU R4, [R1+0x1820] ;  /* 0x0018200001047983 */ /* 0x002ea80000300800 */
        /* <DEDUP_REMOVED lines=16> */
[----:B--2---:R0:W-:Y:S04]  /*695c0*/  STS.U16 [R64+UR5+0x34100], R4 ;  /* 0x0341000440007988 */ /* 0x0041e80008000405 */
[----:B0-----:R-:W2:Y:S04]  /*695d0*/  LDL R4, [R1+0x1698] ;  /* 0x0016980001047983 */ /* 0x001ea80000100800 */
        /* <DEDUP_REMOVED lines=15> */
[----:B----4-:R0:W-:Y:S04]  /*696d0*/  STS.U16 [R64+UR5+0x34500], R2 ;  /* 0x0345000240007988 */ /* 0x0101e80008000405 */
[----:B------:R-:W4:Y:S04]  /*696e0*/  LDL.LU R0, [R1+0x31c] ;  /* 0x00031c0001007983 */ /* 0x000f280000300800 */
[----:B------:R1:W-:Y:S04]  /*696f0*/  STS.U16 [R64+UR5+0x34900], R86 ;  /* 0x0349005640007988 */ /* 0x0003e80008000405 */
[----:B------:R3:W-:Y:S04]  /*69700*/  STS.U16 [R64+UR5+0x34d00], R74 ;  /* 0x034d004a40007988 */ /* 0x0007e80008000405 */
[----:B0-----:R-:W2:Y:S04]  /*69710*/  LDL.LU R2, [R1+0x304] ;  /* 0x0003040001027983 */ /* 0x001ea80000300800 */
[----:B-1----:R-:W2:Y:S04]  /*69720*/  LDL.LU R86, [R1+0x484] ;  /* 0x0004840001567983 */ /* 0x002ea80000300800 */
[----:B---3--:R-:W3:Y:S04]  /*69730*/  LDL.LU R64, [R1+0x181c] ;  /* 0x00181c0001407983 */ /* 0x008ee80000300800 */
[----:B------:R-:W2:Y:S04]  /*69740*/  LDL R74, [R1+0x169c] ;  /* 0x00169c00014a7983 */ /* 0x000ea80000100800 */
[----:B--2---:R-:W-:Y:S04]  /*69750*/  STS.U16 [R74+UR5+0x35100], R62 ;  /* 0x0351003e4a007988 */ /* 0x004fe80008000405 */
        /* <DEDUP_REMOVED lines=25> */
[----:B------:R0:W-:Y:S04]  /*698f0*/  STS.U16 [R4+UR5+0x22580], R80 ;  /* 0x0225805004007988 */ /* 0x0001e80008000405 */
[----:B------:R-:W2:Y:S04]  /*69900*/  LDL.LU R78, [R1+0x274] ;  /* 0x00027400014e7983 */ /* 0x000ea80000300800 */
        /* <DEDUP_REMOVED lines=10> */
[----:B------:R0:W-:Y:S04]  /*699b0*/  STS.U16 [R4+UR5+0x23d80], R3 ;  /* 0x023d800304007988 */ /* 0x0001e80008000405 */
[----:B----4-:R-:W4:Y:S04]  /*699c0*/  LDL.LU R92, [R1+0x1e4] ;  /* 0x0001e400015c7983 */ /* 0x010f280000300800 */
[----:B------:R1:W-:Y:S04]  /*699d0*/  STS.U16 [R4+UR5+0x24180], R0 ;  /* 0x0241800004007988 */ /* 0x0003e80008000405 */
[----:B0-----:R-:W4:Y:S04]  /*699e0*/  LDL.LU R3, [R1+0x1cc] ;  /* 0x0001cc0001037983 */ /* 0x001f280000300800 */
[----:B-1----:R-:W4:Y:S04]  /*699f0*/  LDL.LU R0, [R1+0x1b4] ;  /* 0x0001b40001007983 */ /* 0x002f280000300800 */
        /* <DEDUP_REMOVED lines=17> */
[----:B0-----:R-:W4:Y:S04]  /*69b10*/  LDL.LU R2, [R1+0x1c] ;  /* 0x00001c0001027983 */ /* 0x001f280000300800 */
[----:B---3--:R0:W-:Y:S04]  /*69b20*/  STS.U16 [R4+UR5+0x24980], R66 ;  /* 0x0249804204007988 */ /* 0x0081e80008000405 */
[----:B------:R1:W-:Y:S04]  /*69b30*/  STS.U16 [R4+UR5+0x24d80], R68 ;  /* 0x024d804404007988 */ /* 0x0003e80008000405 */
[----:B--2---:R2:W-:Y:S04]  /*69b40*/  STS.U16 [R4+UR5+0x25180], R70 ;  /* 0x0251804604007988 */ /* 0x0045e80008000405 */
[----:B------:R3:W-:Y:S04]  /*69b50*/  STS.U16 [R4+UR5+0x25580], R72 ;  /* 0x0255804804007988 */ /* 0x0007e80008000405 */
[----:B------:R0:W-:Y:S04]  /*69b60*/  STS.U16 [R4+UR5+0x25980], R76 ;  /* 0x0259804c04007988 */ /* 0x0001e80008000405 */
[----:B------:R2:W-:Y:S04]  /*69b70*/  STS.U16 [R4+UR5+0x25d80], R78 ;  /* 0x025d804e04007988 */ /* 0x0005e80008000405 */
[----:B0-----:R-:W4:Y:S04]  /*69b80*/  LDL.LU R66, [R1+0x1818] ;  /* 0x0018180001427983 */ /* 0x001f280000300800 */
[----:B-1----:R-:W4:Y:S04]  /*69b90*/  LDL.LU R68, [R1+0x1814] ;  /* 0x0018140001447983 */ /* 0x002f280000300800 */
[----:B--2---:R-:W2:Y:S04]  /*69ba0*/  LDL.LU R70, [R1+0x1810] ;  /* 0x0018100001467983 */ /* 0x004ea80000300800 */
[----:B---3--:R-:W3:Y:S04]  /*69bb0*/  LDL.LU R72, [R1+0x180c] ;  /* 0x00180c0001487983 */ /* 0x008ee80000300800 */
[----:B------:R-:W2:Y:S04]  /*69bc0*/  LDL.LU R76, [R1+0x1808] ;  /* 0x00180800014c7983 */ /* 0x000ea80000300800 */
[----:B------:R-:W2:Y:S04]  /*69bd0*/  LDL.LU R78, [R1+0x1804] ;  /* 0x00180400014e7983 */ /* 0x000ea80000300800 */
[----:B------:R0:W-:Y:S04]  /*69be0*/  STS.U16 [R4+UR5+0x26180], R80 ;  /* 0x0261805004007988 */ /* 0x0001e80008000405 */
[----:B------:R1:W-:Y:S04]  /*69bf0*/  STS.U16 [R4+UR5+0x26580], R82 ;  /* 0x0265805204007988 */ /* 0x0003e80008000405 */
[----:B------:R0:W-:Y:S04]  /*69c00*/  STS.U16 [R4+UR5+0x26980], R84 ;  /* 0x0269805404007988 */ /* 0x0001e80008000405 */
[----:B------:R0:W-:Y:S04]  /*69c10*/  STS.U16 [R4+UR5+0x26d80], R88 ;  /* 0x026d805804007988 */ /* 0x0001e80008000405 */
[----:B------:R1:W-:Y:S04]  /*69c20*/  STS.U16 [R4+UR5+0x27180], R90 ;  /* 0x0271805a04007988 */ /* 0x0003e80008000405 */
[----:B----4-:R4:W-:Y:S04]  /*69c30*/  STS.U16 [R4+UR5+0x27580], R92 ;  /* 0x0275805c04007988 */ /* 0x0109e80008000405 */
        /* <DEDUP_REMOVED lines=8> */
[----:B0-----:R-:W2:Y:S04]  /*69cc0*/  LDL.LU R3, [R1+0x17e8] ;  /* 0x0017e80001037983 */ /* 0x001ea80000300800 */
[----:B-1----:R-:W2:Y:S04]  /*69cd0*/  LDL.LU R0, [R1+0x17e4] ;  /* 0x0017e40001007983 */ /* 0x002ea80000300800 */
        /* <DEDUP_REMOVED lines=20> */
[----:B0-----:R-:W3:Y:S04]  /*69e20*/  LDL.LU R20, [R1+0x3f0] ;  /* 0x0003f00001147983 */ /* 0x001ee80000300800 */
[----:B-1----:R-:W3:Y:S04]  /*69e30*/  LDL.LU R15, [R1+0x3d8] ;  /* 0x0003d800010f7983 */ /* 0x002ee80000300800 */
[----:B------:R0:W-:Y:S04]  /*69e40*/  STS.U16 [R4+UR5+0x33580], R86 ;  /* 0x0335805604007988 */ /* 0x0001e80008000405 */
[----:B------:R-:W3:Y:S04]  /*69e50*/  LDL.LU R9, [R1+0x3c0] ;  /* 0x0003c00001097983 */ /* 0x000ee80000300800 */
[----:B------:R-:W3:Y:S04]  /*69e60*/  LDL.LU R50, [R1+0x3a8] ;  /* 0x0003a80001327983 */ /* 0x000ee80000300800 */
[----:B------:R-:W3:Y:S04]  /*69e70*/  LDL.LU R62, [R1+0x390] ;  /* 0x00039000013e7983 */ /* 0x000ee80000300800 */
[----:B------:R1:W-:Y:S04]  /*69e80*/  STS.U16 [R4+UR5+0x33980], R46 ;  /* 0x0339802e04007988 */ /* 0x0003e80008000405 */
[----:B------:R-:W3:Y:S04]  /*69e90*/  LDL.LU R74, [R1+0x378] ;  /* 0x00037800014a7983 */ /* 0x000ee80000300800 */
[----:B------:R1:W-:Y:S04]  /*69ea0*/  STS.U16 [R4+UR5+0x33d80], R47 ;  /* 0x033d802f04007988 */ /* 0x0003e80008000405 */
[----:B------:R-:W-:Y:S04]  /*69eb0*/  STS.U16 [R4+UR5+0x34180], R2 ;  /* 0x0341800204007988 */ /* 0x000fe80008000405 */
[----:B0-----:R-:W3:Y:S04]  /*69ec0*/  LDL.LU R86, [R1+0x360] ;  /* 0x0003600001567983 */ /* 0x001ee80000300800 */
[----:B-1----:R-:W3:Y:S04]  /*69ed0*/  LDL.LU R46, [R1+0x348] ;  /* 0x00034800012e7983 */ /* 0x002ee80000300800 */
[----:B------:R-:W3:Y:S04]  /*69ee0*/  LDL.LU R47, [R1+0x330] ;  /* 0x00033000012f7983 */ /* 0x000ee80000300800 */
[----:B--2---:R0:W-:Y:S04]  /*69ef0*/  STS.U16 [R4+UR5+0x34580], R0 ;  /* 0x0345800004007988 */ /* 0x0041e80008000405 */
[----:B------:R1:W-:Y:S04]  /*69f00*/  STS.U16 [R4+UR5+0x34980], R84 ;  /* 0x0349805404007988 */ /* 0x0003e80008000405 */
[----:B0-----:R-:W2:Y:S04]  /*69f10*/  LDL.LU R0, [R1+0x318] ;  /* 0x0003180001007983 */ /* 0x001ea80000300800 */
[----:B------:R-:W2:Y:S04]  /*69f20*/  LDL.LU R2, [R1+0x300] ;  /* 0x0003000001027983 */ /* 0x000ea80000300800 */
[----:B-1----:R-:W2:Y:S02]  /*69f30*/  LDL.LU R4, [R1+0x17e0] ;  /* 0x0017e00001047983 */ /* 0x002ea40000300800 */
[----:B--2---:R-:W-:-:S05]  /*69f40*/  LOP3.LUT R84, R4, 0x30, RZ, 0x3c, !PT ;  /* 0x0000003004547812 */ /* 0x004fca00078e3cff */
        /* <DEDUP_REMOVED lines=32> */
[----:B0-----:R-:W2:Y:S04]  /*6a150*/  LDL.LU R0, [R1+0x2e8] ;  /* 0x0002e80001007983 */ /* 0x001ea80000300800 */
[----:B-1----:R-:W3:Y:S04]  /*6a160*/  LDL.LU R2, [R1+0x2d0] ;  /* 0x0002d00001027983 */ /* 0x002ee80000300800 */
        /* <DEDUP_REMOVED lines=30> */
[----:B---3--:R1:W-:Y:S04]  /*6a350*/  STS.U16 [R72+UR5+0x24e00], R2 ;  /* 0x024e000248007988 */ /* 0x0083e80008000405 */
        /* <DEDUP_REMOVED lines=28> */
[----:B0-----:R-:W2:Y:S04]  /*6a520*/  LDL.LU R0, [R1+0x17dc] ;  /* 0x0017dc0001007983 */ /* 0x001ea80000300800 */
[----:B------:R-:W-:Y:S04]  /*6a530*/  STS.U16 [R72+UR5+0x34200], R47 ;  /* 0x0342002f48007988 */ /* 0x000fe80008000405 */
[----:B-1----:R-:W3:Y:S04]  /*6a540*/  LDL.LU R2, [R1+0x17d8] ;  /* 0x0017d80001027983 */ /* 0x002ee80000300800 */
[----:B------:R0:W-:Y:S04]  /*6a550*/  STS.U16 [R72+UR5+0x34600], R3 ;  /* 0x0346000348007988 */ /* 0x0001e80008000405 */
[----:B0-----:R-:W4:Y:S04]  /*6a560*/  LDL.LU R3, [R1+0x17d4] ;  /* 0x0017d40001037983 */ /* 0x001f280000300800 */
        /* <DEDUP_REMOVED lines=17> */
[----:B------:R-:W-:Y:S04]  /*6a680*/  STS.U16 [R72+UR5+0x34a00], R82 ;  /* 0x034a005248007988 */ /* 0x000fe80008000405 */
[----:B------:R0:W-:Y:S04]  /*6a690*/  STS.U16 [R72+UR5+0x34e00], R70 ;  /* 0x034e004648007988 */ /* 0x0001e80008000405 */
[----:B------:R-:W-:Y:S04]  /*6a6a0*/  STS.U16 [R72+UR5+0x35200], R58 ;  /* 0x0352003a48007988 */ /* 0x000fe80008000405 */
[----:B------:R-:W-:Y:S04]  /*6a6b0*/  STS.U16 [R72+UR5+0x35600], R5 ;  /* 0x0356000548007988 */ /* 0x000fe80008000405 */
[----:B------:R-:W-:Y:S04]  /*6a6c0*/  STS.U16 [R72+UR5+0x35a00], R11 ;  /* 0x035a000b48007988 */ /* 0x000fe80008000405 */
[----:B------:R-:W-:Y:S04]  /*6a6d0*/  STS.U16 [R72+UR5+0x35e00], R17 ;  /* 0x035e001148007988 */ /* 0x000fe80008000405 */
[----:B------:R-:W-:Y:S04]  /*6a6e0*/  STS.U16 [R72+UR5+0x36200], R30 ;  /* 0x0362001e48007988 */ /* 0x000fe80008000405 */
[----:B0-----:R-:W4:Y:S04]  /*6a6f0*/  LDL.LU R70, [R1+0x2fc] ;  /* 0x0002fc0001467983 */ /* 0x001f280000300800 */
[----:B------:R-:W4:Y:S04]  /*6a700*/  LDL.LU R82, [R1+0x2e4] ;  /* 0x0002e40001527983 */ /* 0x000f280000300800 */
[----:B------:R-:W4:Y:S04]  /*6a710*/  LDL.LU R38, [R1+0x2cc] ;  /* 0x0002cc0001267983 */ /* 0x000f280000300800 */
[----:B------:R-:W4:Y:S04]  /*6a720*/  LDL.LU R37, [R1+0x2b4] ;  /* 0x0002b40001257983 */ /* 0x000f280000300800 */
[----:B------:R-:W4:Y:S04]  /*6a730*/  LDL.LU R36, [R1+0x29c] ;  /* 0x00029c0001247983 */ /* 0x000f280000300800 */
[----:B------:R-:W4:Y:S04]  /*6a740*/  LDL.LU R35, [R1+0x284] ;  /* 0x0002840001237983 */ /* 0x000f280000300800 */
[----:B------:R-:W-:Y:S04]  /*6a750*/  STS.U16 [R72+UR5+0x36600], R41 ;  /* 0x0366002948007988 */ /* 0x000fe80008000405 */
[----:B------:R-:W4:Y:S04]  /*6a760*/  LDL.LU R34, [R1+0x26c] ;  /* 0x00026c0001227983 */ /* 0x000f280000300800 */
[----:B------:R-:W-:Y:S04]  /*6a770*/  STS.U16 [R72+UR5+0x36a00], R43 ;  /* 0x036a002b48007988 */ /* 0x000fe80008000405 */
[----:B------:R-:W4:Y:S04]  /*6a780*/  LDL.LU R33, [R1+0x254] ;  /* 0x0002540001217983 */ /* 0x000f280000300800 */
[----:B------:R-:W-:Y:S01]  /*6a790*/  STS.U16 [R72+UR5+0x36e00], R44 ;  /* 0x036e002c48007988 */ /* 0x000fe20008000405 */
[----:B------:R-:W-:-:S03]  /*6a7a0*/  LOP3.LUT R16, R4, 0x50, RZ, 0x3c, !PT ;  /* 0x0000005004107812 */ /* 0x000fc600078e3cff */
[----:B------:R-:W4:Y:S04]  /*6a7b0*/  LDL.LU R32, [R1+0x23c] ;  /* 0x00023c0001207983 */ /* 0x000f280000300800 */
[----:B------:R-:W-:Y:S04]  /*6a7c0*/  STS.U16 [R72+UR5+0x37200], R45 ;  /* 0x0372002d48007988 */ /* 0x000fe80008000405 */
[----:B------:R-:W4:Y:S04]  /*6a7d0*/  LDL.LU R29, [R1+0x224] ;  /* 0x00022400011d7983 */ /* 0x000f280000300800 */
[----:B------:R-:W-:Y:S04]  /*6a7e0*/  STS.U16 [R72+UR5+0x37600], R49 ;  /* 0x0376003148007988 */ /* 0x000fe80008000405 */
[----:B------:R-:W4:Y:S04]  /*6a7f0*/  LDL.LU R10, [R1+0x20c] ;  /* 0x00020c00010a7983 */ /* 0x000f280000300800 */
[----:B------:R-:W-:Y:S04]  /*6a800*/  STS.U16 [R72+UR5+0x37a00], R51 ;  /* 0x037a003348007988 */ /* 0x000fe80008000405 */
[----:B------:R-:W4:Y:S04]  /*6a810*/  LDL.LU R48, [R1+0x1f4] ;  /* 0x0001f40001307983 */ /* 0x000f280000300800 */
[----:B------:R0:W-:Y:S04]  /*6a820*/  STS.U16 [R72+UR5+0x37e00], R53 ;  /* 0x037e003548007988 */ /* 0x0001e80008000405 */
[----:B------:R-:W4:Y:S04]  /*6a830*/  LDL.LU R60, [R1+0x1dc] ;  /* 0x0001dc00013c7983 */ /* 0x000f280000300800 */
[----:B0-----:R-:W4:Y:S04]  /*6a840*/  LDL.LU R72, [R1+0x1c4] ;  /* 0x0001c40001487983 */ /* 0x001f280000300800 */
[----:B--2---:R0:W-:Y:S04]  /*6a850*/  STS.U16 [R16+UR5+0x20280], R84 ;  /* 0x0202805410007988 */ /* 0x0041e80008000405 */
[----:B---3--:R1:W-:Y:S04]  /*6a860*/  STS.U16 [R16+UR5+0x20680], R27 ;  /* 0x0206801b10007988 */ /* 0x0083e80008000405 */
[----:B----4-:R2:W-:Y:S04]  /*6a870*/  STS.U16 [R16+UR5+0x20a80], R26 ;  /* 0x020a801a10007988 */ /* 0x0105e80008000405 */
[----:B------:R3:W-:Y:S04]  /*6a880*/  STS.U16 [R16+UR5+0x20e80], R25 ;  /* 0x020e801910007988 */ /* 0x0007e80008000405 */
[----:B------:R4:W-:Y:S04]  /*6a890*/  STS.U16 [R16+UR5+0x21280], R24 ;  /* 0x0212801810007988 */ /* 0x0009e80008000405 */
[----:B------:R2:W-:Y:S04]  /*6a8a0*/  STS.U16 [R16+UR5+0x21680], R23 ;  /* 0x0216801710007988 */ /* 0x0005e80008000405 */
[----:B0-----:R-:W4:Y:S04]  /*6a8b0*/  LDL.LU R84, [R1+0x1ac] ;  /* 0x0001ac0001547983 */ /* 0x001f280000300800 */
[----:B-1----:R-:W4:Y:S04]  /*6a8c0*/  LDL.LU R27, [R1+0x194] ;  /* 0x00019400011b7983 */ /* 0x002f280000300800 */
        /* <DEDUP_REMOVED lines=96> */
[----:B------:R-:W2:Y:S01]  /*6aed0*/  LDL.LU R33, [R1+0x250] ;  /* 0x0002500001217983 */ /* 0x000ea20000300800 */
[----:B------:R-:W-:-:S03]  /*6aee0*/  LOP3.LUT R10, R4, 0x60, RZ, 0x3c, !PT ;  /* 0x00000060040a7812 */ /* 0x000fc600078e3cff */
[----:B------:R-:W-:Y:S04]  /*6aef0*/  STS.U16 [R16+UR5+0x37a80], R73 ;  /* 0x037a804910007988 */ /* 0x000fe80008000405 */
[----:B------:R-:W2:Y:S04]  /*6af00*/  LDL.LU R32, [R1+0x238] ;  /* 0x0002380001207983 */ /* 0x000ea80000300800 */
[----:B------:R0:W-:Y:S04]  /*6af10*/  STS.U16 [R16+UR5+0x37e80], R75 ;  /* 0x037e804b10007988 */ /* 0x0001e80008000405 */
[----:B------:R-:W2:Y:S04]  /*6af20*/  LDL.LU R29, [R1+0x220] ;  /* 0x00022000011d7983 */ /* 0x000ea80000300800 */
[----:B0-----:R-:W2:Y:S04]  /*6af30*/  LDL.LU R16, [R1+0x208] ;  /* 0x0002080001107983 */ /* 0x001ea80000300800 */
[----:B------:R-:W2:Y:S04]  /*6af40*/  LDL.LU R48, [R1+0x1f0] ;  /* 0x0001f00001307983 */ /* 0x000ea80000300800 */
        /* <DEDUP_REMOVED lines=108> */
[----:B------:R-:W2:Y:S01]  /*6b610*/  LDL.LU R16, [R1+0x24c] ;  /* 0x00024c0001107983 */ /* 0x000ea20000300800 */
[----:B------:R-:W-:-:S03]  /*6b620*/  LOP3.LUT R5, R4, 0x70, RZ, 0x3c, !PT ;  /* 0x0000007004057812 */ /* 0x000fc600078e3cff */
[----:B0-----:R-:W2:Y:S04]  /*6b630*/  LDL.LU R10, [R1+0x234] ;  /* 0x00023400010a7983 */ /* 0x001ea80000300800 */
[----:B------:R-:W2:Y:S04]  /*6b640*/  LDL.LU R48, [R1+0x21c] ;  /* 0x00021c0001307983 */ /* 0x000ea80000300800 */
[----:B------:R-:W2:Y:S04]  /*6b650*/  LDL.LU R60, [R1+0x204] ;  /* 0x00020400013c7983 */ /* 0x000ea80000300800 */
        /* <DEDUP_REMOVED lines=30> */
[----:B0-----:R-:W4:Y:S04]  /*6b840*/  LDL.LU R86, [R1+0x84] ;  /* 0x0000840001567983 */ /* 0x001f280000300800 */
[----:B-1----:R-:W4:Y:S04]  /*6b850*/  LDL.LU R46, [R1+0x6c] ;  /* 0x00006c00012e7983 */ /* 0x002f280000300800 */
        /* <DEDUP_REMOVED lines=34> */
[----:B0-----:R0:W5:Y:S04]  /*6ba80*/  LDL.LU R2, [R1+0x17c8] ;  /* 0x0017c80001027983 */ /* 0x0011680000300800 */
[----:B-1----:R0:W5:Y:S04]  /*6ba90*/  LDL.LU R3, [R1+0x17c4] ;  /* 0x0017c40001037983 */ /* 0x0021680000300800 */
[----:B------:R1:W-:Y:S04]  /*6baa0*/  STS.U16 [R5+UR5+0x34380], R0 ;  /* 0x0343800005007988 */ /* 0x0003e80008000405 */
        /* <DEDUP_REMOVED lines=9> */
[----:B------:R0:W-:Y:S01]  /*6bb40*/  STS.U16 [R5+UR5+0x36b80], R63 ;  /* 0x036b803f05007988 */ /* 0x0001e20008000405 */
[----:B-1----:R-:W1:Y:S03]  /*6bb50*/  S2R R0, SR_TID.X ;  /* 0x0000000000007919 */ /* 0x002e660000002100 */
[----:B------:R0:W-:Y:S04]  /*6bb60*/  STS.U16 [R5+UR5+0x36f80], R77 ;  /* 0x036f804d05007988 */ /* 0x0001e80008000405 */
[----:B------:R0:W-:Y:S04]  /*6bb70*/  STS.U16 [R5+UR5+0x37380], R81 ;  /* 0x0373805105007988 */ /* 0x0001e80008000405 */
[----:B------:R0:W-:Y:S04]  /*6bb80*/  STS.U16 [R5+UR5+0x37780], R85 ;  /* 0x0377805505007988 */ /* 0x0001e80008000405 */
[----:B------:R0:W-:Y:S04]  /*6bb90*/  STS.U16 [R5+UR5+0x37b80], R89 ;  /* 0x037b805905007988 */ /* 0x0001e80008000405 */
[----:B------:R0:W-:Y:S01]  /*6bba0*/  STS.U16 [R5+UR5+0x37f80], R93 ;  /* 0x037f805d05007988 */ /* 0x0001e20008000405 */
[----:B------:R2:W-:Y:S06]  /*6bbb0*/  MEMBAR.ALL.CTA ;  /* 0x0000000000007992 */ /* 0x0005ec0000008000 */
[----:B--2---:R-:W2:Y:S01]  /*6bbc0*/  FENCE.VIEW.ASYNC.S ;  /* 0x00000000000073c6 */ /* 0x004ea20000000000 */
[----:B------:R-:W-:-:S04]  /*6bbd0*/  ULEA UR77, UR71, UR5, 0x3 ;  /* 0x00000005474d7291 */ /* 0x000fc8000f8e18ff */
[----:B------:R-:W-:Y:S01]  /*6bbe0*/  UIADD3 UR77, UPT, UPT, UR77, 0x48000, URZ ;  /* 0x000480004d4d7890 */ /* 0x000fe2000fffe0ff */
[----:B-1----:R-:W-:Y:S01]  /*6bbf0*/  LOP3.LUT R0, R0, 0x7f, RZ, 0xc0, !PT ;  /* 0x0000007f00007812 */ /* 0x002fe200078ec0ff */
[----:B--2---:R-:W-:Y:S06]  /*6bc00*/  BAR.SYNC.DEFER_BLOCKING 0x0 ;  /* 0x0000000000007b1d */ /* 0x004fec0000010000 */
[----:B0-----:R-:W-:Y:S05]  /*6bc10*/  @P0 BRA `(.L_x_9) ;  /* 0x0000000000b80947 */ /* 0x001fea0003800000 */
[----:B------:R-:W-:Y:S01]  /*6bc20*/  UMOV UR72, UR10 ;  /* 0x0000000a00487c82 */ /* 0x000fe20008000000 */
[----:B------:R-:W-:Y:S01]  /*6bc30*/  UMOV UR73, 0x40004040 ;  /* 0x4000404000497882 */ /* 0x000fe20000000000 */
        /* <DEDUP_REMOVED lines=9> */
[----:B------:R-:W-:Y:S01]  /*6bcd0*/  UTCHMMA gdesc[UR18], gdesc[UR20], tmem[UR4], tmem[UR68], idesc[UR69], UPT ;  /* 0x00ff4414120075ea */ /* 0x000fe2000b800004 */
[----:B------:R-:W-:Y:S01]  /*6bce0*/  UTCHMMA gdesc[UR22], gdesc[UR24], tmem[UR4], tmem[UR62], idesc[UR63], UPT ;  /* 0x00ff3e18160075ea */ /* 0x000fe2000b800004 */
[----:B------:R1:W-:Y:S01]  /*6bcf0*/  UTCHMMA gdesc[UR26], gdesc[UR28], tmem[UR4], tmem[UR74], idesc[UR75], UPT ;  /* 0x00ff4a1c1a0075ea */ /* 0x0003e2000b800004 */
[----:B------:R-:W-:Y:S01]  /*6bd00*/  UMOV UR64, 0x0 ;  /* 0x0000000000407882 */ /* 0x000fe20000000000 */
[----:B------:R-:W-:Y:S01]  /*6bd10*/  UMOV UR65, 0x4408010 ;  /* 0x0440801000417882 */ /* 0x000fe20000000000 */
[----:B------:R-:W-:Y:S01]  /*6bd20*/  UIADD3 UR76, UPT, UPT, UR4, 0x100000, URZ ;  /* 0x00100000044c7890 */ /* 0x000fe2000fffe0ff */
[----:B------:R-:W-:Y:S01]  /*6bd30*/  MOV.SPILL R5, UR7 ;  /* 0x0000000700057c02 */ /* 0x000fe20009000f00 */
[----:B0-----:R-:W-:Y:S01]  /*6bd40*/  UIADD3 UR73, UPT, UPT, UR4, 0x100000, URZ ;  /* 0x0010000004497890 */ /* 0x001fe2000fffe0ff */
[----:B------:R-:W-:Y:S01]  /*6bd50*/  MOV.SPILL R6, UR6 ;  /* 0x0000000600067c02 */ /* 0x000fe20009000f00 */
[----:B------:R-:W-:Y:S01]  /*6bd60*/  UMOV UR6, 0x0 ;  /* 0x0000000000067882 */ /* 0x000fe20000000000 */
[----:B------:R-:W-:Y:S01]  /*6bd70*/  UMOV UR7, 0x4408010 ;  /* 0x0440801000077882 */ /* 0x000fe20000000000 */
[----:B------:R-:W-:Y:S01]  /*6bd80*/  UTCHMMA gdesc[UR30], gdesc[UR32], tmem[UR4], tmem[UR64], idesc[UR65], UPT ;  /* 0x00ff40201e0075ea */ /* 0x000fe2000b800004 */
[----:B-1----:R-:W-:-:S02]  /*6bd90*/  UIADD3 UR74, UPT, UPT, UR4, 0x100000, URZ ;  /* 0x00100000044a7890 */ /* 0x002fc4000fffe0ff */
[----:B------:R-:W-:Y:S01]  /*6bda0*/  UTCHMMA gdesc[UR34], gdesc[UR36], tmem[UR4], tmem[UR66], idesc[UR67], UPT ;  /* 0x00ff4224220075ea */ /* 0x000fe2000b800004 */
[----:B------:R-:W-:Y:S02]  /*6bdb0*/  UIADD3 UR75, UPT, UPT, UR4, 0x100000, URZ ;  /* 0x00100000044b7890 */ /* 0x000fe4000fffe0ff */
[----:B------:R0:W-:Y:S01]  /*6bdc0*/  UTCHMMA gdesc[UR38], gdesc[UR40], tmem[UR4], tmem[UR6], idesc[UR7], UPT ;  /* 0x00ff0628260075ea */ /* 0x0001e2000b800004 */
[----:B------:R-:W-:Y:S02]  /*6bdd0*/  UIADD3 UR72, UPT, UPT, UR4, 0x100000, URZ ;  /* 0x0010000004487890 */ /* 0x000fe4000fffe0ff */
[----:B------:R-:W-:Y:S01]  /*6bde0*/  UTCHMMA gdesc[UR42], gdesc[UR44], tmem[UR4], tmem[UR68], idesc[UR69], UPT ;  /* 0x00ff442c2a0075ea */ /* 0x000fe2000b800004 */
[----:B------:R-:W-:Y:S01]  /*6bdf0*/  UTCHMMA gdesc[UR8], gdesc[UR46], tmem[UR73], tmem[UR62], idesc[UR63], UPT ;  /* 0x00ff3e2e080075ea */ /* 0x000fe2000b800049 */
[----:B------:R-:W-:Y:S02]  /*6be00*/  UTCHMMA gdesc[UR18], gdesc[UR48], tmem[UR74], tmem[UR64], idesc[UR65], UPT ;  /* 0x00ff4030120075ea */ /* 0x000fe4000b80004a */
[----:B------:R-:W-:Y:S01]  /*6be10*/  UTCHMMA gdesc[UR22], gdesc[UR50], tmem[UR75], tmem[UR66], idesc[UR67], UPT ;  /* 0x00ff4232160075ea */ /* 0x000fe2000b80004b */
[----:B------:R1:W-:Y:S02]  /*6be20*/  UTCHMMA gdesc[UR26], gdesc[UR52], tmem[UR76], tmem[UR68], idesc[UR69], UPT ;  /* 0x00ff44341a0075ea */ /* 0x0003e4000b80004c */
[----:B------:R2:W-:Y:S01]  /*6be30*/  UTCHMMA gdesc[UR30], gdesc[UR54], tmem[UR72], tmem[UR62], idesc[UR63], UPT ;  /* 0x00ff3e361e0075ea */ /* 0x0005e2000b800048 */
[----:B------:R2:W-:Y:S01]  /*6be40*/  UTCHMMA gdesc[UR34], gdesc[UR56], tmem[UR73], tmem[UR64], idesc[UR65], UPT ;  /* 0x00ff4038220075ea */ /* 0x0005e2000b800049 */
[----:B------:R2:W-:Y:S01]  /*6be50*/  UTCHMMA gdesc[UR38], gdesc[UR58], tmem[UR74], tmem[UR66], idesc[UR67], UPT ;  /* 0x00ff423a260075ea */ /* 0x0005e2000b80004a */
[----:B0-----:R-:W-:-:S02]  /*6be60*/  R2UR.FILL UR7, R5 ;  /* 0x00000000050772ca */ /* 0x001fc400004e0000 */
[----:B------:R-:W-:Y:S01]  /*6be70*/  R2UR.FILL UR6, R6 ;  /* 0x00000000060672ca */ /* 0x000fe200004e0000 */
[----:B-1----:R-:W-:Y:S01]  /*6be80*/  UMOV UR68, UR77 ;  /* 0x0000004d00447c82 */ /* 0x002fe20008000000 */
[----:B------:R-:W-:Y:S02]  /*6be90*/  UMOV UR69, URZ ;  /* 0x000000ff00457c82 */ /* 0x000fe40008000000 */
[----:B------:R-:W-:Y:S01]  /*6bea0*/  UMOV UR76, UR68 ;  /* 0x00000044004c7c82 */ /* 0x000fe20008000000 */
[----:B------:R-:W-:Y:S01]  /*6beb0*/  UMOV UR68, 0x0 ;  /* 0x0000000000447882 */ /* 0x000fe20000000000 */
[----:B------:R-:W-:Y:S02]  /*6bec0*/  UMOV UR69, 0x4408010 ;  /* 0x0440801000457882 */ /* 0x000fe40000000000 */
[----:B------:R2:W-:Y:S01]  /*6bed0*/  UTCHMMA gdesc[UR42], gdesc[UR60], tmem[UR75], tmem[UR68], idesc[UR69], UPT ;  /* 0x00ff443c2a0075ea */ /* 0x0005e2000b80004b */
[----:B------:R2:W-:Y:S01]  /*6bee0*/  UTCBAR [UR76], URZ ;  /* 0x000000ff4c0073e9 */ /* 0x0005e200080000ff */
[----:B------:R-:W-:-:S05]  /*6bef0*/  NOP ;  /* 0x0000000000007918 */ /* 0x000fca0000000000 */
.L_x_9:
[----:B------:R-:W3:Y:S01]  /*6bf00*/  LDL R5, [R1+0x16a4] ;  /* 0x0016a40001057983 */ /* 0x000ee20000100800 */
[----:B------:R-:W-:-:S04]  /*6bf10*/  UIADD3 UR71, UPT, UPT, UR71, 0x1, URZ ;  /* 0x0000000147477890 */ /* 0x000fc8000fffe0ff */
[----:B------:R-:W-:-:S04]  /*6bf20*/  UISETP.GT.AND UP1, UPT, UR71, 0x1, UPT ;  /* 0x000000014700788c */ /* 0x000fc8000bf24270 */
[----:B--2---:R-:W-:Y:S02]  /*6bf30*/  USEL UR62, URZ, 0x1, !UP1 ;  /* 0x00000001ff3e7887 */ /* 0x004fe4000c800000 */
[----:B------:R-:W-:Y:S02]  /*6bf40*/  USEL UR71, UR71, URZ, !UP1 ;  /* 0x000000ff47477287 */ /* 0x000fe4000c800000 */
[----:B------:R-:W-:-:S03]  /*6bf50*/  ULOP3.LUT UR63, UR7, UR62, URZ, 0x3c, !UPT ;  /* 0x0000003e073f7292 */ /* 0x000fc6000f8e3cff */
[----:B------:R-:W-:-:S04]  /*6bf60*/  UMOV UR62, UR7 ;  /* 0x00000007003e7c82 */ /* 0x000fc80008000000 */
[----:B------:R-:W-:Y:S01]  /*6bf70*/  UMOV UR7, UR63 ;  /* 0x0000003f00077c82 */ /* 0x000fe20008000000 */
[----:B---3--:R-:W-:-:S13]  /*6bf80*/  ISETP.NE.U32.AND P2, PT, R5, UR15, PT ;  /* 0x0000000f05007c0c */ /* 0x008fda000bf45070 */
[----:B------:R-:W-:Y:S05]  /*6bf90*/  @P2 BRA `(.L_x_10) ;  /* 0xfffffd9c00882947 */ /* 0x000fea000383ffff */
.L_x_7:
[----:B------:R-:W0:Y:S01]  /*6bfa0*/  S2R R7, SR_TID.X ;  /* 0x0000000000077919 */ /* 0x000e220000002100 */
[----:B------:R-:W1:Y:S02]  /*6bfb0*/  LDC R6, c[0x0][0x3a0] ;  /* 0x0000e800ff067b82 */ /* 0x000e640000000800 */
[----:B-1----:R-:W-:-:S05]  /*6bfc0*/  VIADD R6, R6, 0x7f ;  /* 0x0000007f06067836 */ /* 0x002fca0000000000 */
[----:B------:R-:W-:Y:S01]  /*6bfd0*/  ISETP.GE.AND P0, PT, R6, 0x80, PT ;  /* 0x000000800600780c */ /* 0x000fe20003f06270 */
[C---:B0----5:R-:W-:Y:S01]  /*6bfe0*/  IMAD.SHL.U32 R2, R7.reuse, 0x10, RZ ;  /* 0x0000001007027824 */ /* 0x061fe200078e00ff */
[----:B------:R-:W-:Y:S01]  /*6bff0*/  SHF.R.U32.HI R92, RZ, 0x6, R7 ;  /* 0x00000006ff5c7819 */ /* 0x000fe20000011607 */
[C---:B------:R-:W-:Y:S02]  /*6c000*/  IMAD.SHL.U32 R4, R7.reuse, 0x80, RZ ;  /* 0x0000008007047824 */ /* 0x040fe400078e00ff */
[----:B------:R-:W-:Y:S01]  /*6c010*/  IMAD.SHL.U32 R69, R7, 0x8, RZ ;  /* 0x0000000807457824 */ /* 0x000fe200078e00ff */
[----:B------:R-:W-:Y:S02]  /*6c020*/  LOP3.LUT R2, R2, 0xf0, RZ, 0xc0, !PT ;  /* 0x000000f002027812 */ /* 0x000fe400078ec0ff */
[----:B------:R-:W-:Y:S02]  /*6c030*/  LOP3.LUT R5, R4, 0x800, RZ, 0xc0, !PT ;  /* 0x0000080004057812 */ /* 0x000fe400078ec0ff */
[----:B------:R-:W-:-:S02]  /*6c040*/  SGXT.U32 R92, R92, 0x1 ;  /* 0x000000015c5c781a */ /* 0x000fc40000000000 */
[----:B------:R-:W-:Y:S02]  /*6c050*/  IADD3 R68, PT, PT, R2, UR5, R5 ;  /* 0x0000000502447c10 */ /* 0x000fe4000fffe005 */
[C-C-:B------:R-:W-:Y:S02]  /*6c060*/  LOP3.LUT R5, R3.reuse, 0x7e, R92.reuse, 0xfe, !PT ;  /* 0x0000007e03057812 */ /* 0x140fe400078efe5c */
[C-C-:B------:R-:W-:Y:S02]  /*6c070*/  LOP3.LUT R4, R3.reuse, 0x7c, R92.reuse, 0xfe, !PT ;  /* 0x0000007c03047812 */ /* 0x140fe400078efe5c */
[--C-:B------:R-:W-:Y:S01]  /*6c080*/  LOP3.LUT R6, R3, 0x7a, R92.reuse, 0xfe, !PT ;  /* 0x0000007a03067812 */ /* 0x100fe200078efe5c */
[----:B------:R0:W-:Y:S01]  /*6c090*/  STL [R1+0x310], R5 ;  /* 0x0003100501007387 */ /* 0x0001e20000100800 */
[----:B------:R-:W-:Y:S02]  /*6c0a0*/  LOP3.LUT R69, R69, 0x300, RZ, 0xc0, !PT ;  /* 0x0000030045457812 */ /* 0x000fe400078ec0ff */
[C---:B------:R-:W-:Y:S01]  /*6c0b0*/  LOP3.LUT R2, R3.reuse, R92, RZ, 0xfc, !PT ;  /* 0x0000005c03027212 */ /* 0x040fe200078efcff */
[----:B------:R1:W-:Y:S04]  /*6c0c0*/  STL [R1+0x30c], R4 ;  /* 0x00030c0401007387 */ /* 0x0003e80000100800 */
[----:B------:R2:W-:Y:S01]  /*6c0d0*/  STL [R1+0x308], R6 ;  /* 0x0003080601007387 */ /* 0x0005e20000100800 */
[----:B0-----:R-:W-:-:S02]  /*6c0e0*/  LOP3.LUT R5, R3, 0x78, R92, 0xfe, !PT ;  /* 0x0000007803057812 */ /* 0x001fc400078efe5c */
[----:B-1----:R-:W-:-:S03]  /*6c0f0*/  LOP3.LUT R4, R3, 0x76, R92, 0xfe, !PT ;  /* 0x0000007603047812 */ /* 0x002fc600078efe5c */
[----:B------:R0:W-:Y:S01]  /*6c100*/  STL [R1+0x304], R5 ;  /* 0x0003040501007387 */ /* 0x0001e20000100800 */
[----:B--2---:R-:W-:-:S03]  /*6c110*/  LOP3.LUT R6, R3, 0x74, R92, 0xfe, !PT ;  /* 0x0000007403067812 */ /* 0x004fc600078efe5c */
[----:B------:R1:W-:Y:S04]  /*6c120*/  STL [R1+0x300], R4 ;  /* 0x0003000401007387 */ /* 0x0003e80000100800 */
[----:B------:R2:W-:Y:S01]  /*6c130*/  STL [R1+0x2fc], R6 ;  /* 0x0002fc0601007387 */ /* 0x0005e20000100800 */
[C-C-:B0-----:R-:W-:Y:S02]  /*6c140*/  LOP3.LUT R5, R3.reuse, 0x72, R92.reuse, 0xfe, !PT ;  /* 0x0000007203057812 */ /* 0x141fe400078efe5c */
        /* <DEDUP_REMOVED lines=66> */
[----:B-1----:R-:W-:-:S05]  /*6c570*/  LOP3.LUT R4, R3, 0x2e, R92, 0xfe, !PT ;  /* 0x0000002e03047812 */ /* 0x002fca00078efe5c */
[----:B------:R2:W-:Y:S04]  /*6c580*/  STL [R1+0x270], R4 ;  /* 0x0002700401007387 */ /* 0x0005e80000100800 */
[----:B------:R2:W-:Y:S01]  /*6c590*/  STL [R1+0x274], R5 ;  /* 0x0002740501007387 */ /* 0x0005e20000100800 */
[----:B------:R-:W-:Y:S05]  /*6c5a0*/  @!P0 BRA `(.L_x_11) ;  /* 0x0000000000108947 */ /* 0x000fea0003800000 */
[----:B------:R-:W-:-:S06]  /*6c5b0*/  USHF.L.U32 UR62, UR62, 0x1f, URZ ;  /* 0x0000001f3e3e7899 */ /* 0x000fcc00080006ff */
[----:B--2---:R-:W-:-:S04]  /*6c5c0*/  IMAD.U32 R4, RZ, RZ, UR62 ;  /* 0x0000003eff047e24 */ /* 0x004fc8000f8e00ff */
[----:B------:R-:W0:Y:S02]  /*6c5d0*/  SYNCS.PHASECHK.TRANS64.TRYWAIT P0, [UR77], R4 ;  /* 0x00000004ff0075a7 */ /* 0x000e24000800114d */
[----:B0-----:R-:W-:Y:S05]  /*6c5e0*/  @!P0 BRA `(.L_x_12) ;  /* 0x000000ac00988947 */ /* 0x001fea0003800000 */
.L_x_11:
[----:B------:R-:W-:Y:S01]  /*6c5f0*/  BAR.SYNC.DEFER_BLOCKING 0x0 ;  /* 0x0000000000007b1d */ /* 0x000fe20000010000 */
[C-C-:B------:R-:W-:Y:S02]  /*6c600*/  LOP3.LUT R0, R3.reuse, 0x2a, R92.reuse, 0xfe, !PT ;  /* 0x0000002a03007812 */ /* 0x140fe400078efe5c */
[C-C-:B------:R-:W-:Y:S02]  /*6c610*/  LOP3.LUT R70, R3.reuse, 0x28, R92.reuse, 0xfe, !PT ;  /* 0x0000002803467812 */ /* 0x140fe400078efe5c */
[C-C-:B------:R-:W-:Y:S01]  /*6c620*/  LOP3.LUT R93, R3.reuse, 0x4, R92.reuse, 0xfe, !PT ;  /* 0x00000004035d7812 */ /* 0x140fe200078efe5c */
[----:B------:R-:W0:Y:S01]  /*6c630*/  LDCU.128 UR8, c[0x0][0x390] ;  /* 0x00007200ff0877ac */ /* 0x000e220008000c00 */
[----:B------:R1:W-:Y:S01]  /*6c640*/  STL [R1+0x1874], R2 ;  /* 0x0018740201007387 */ /* 0x0003e20000100800 */
[----:B------:R-:W3:Y:S01]  /*6c650*/  LDCU UR7, c[0x0][0x39c] ;  /* 0x00007380ff0777ac */ /* 0x000ee20008000800 */
[----:B------:R-:W4:Y:S01]  /*6c660*/  LDCU UR12, c[0x0][0x39c] ;  /* 0x00007380ff0c77ac */ /* 0x000f220008000800 */
[----:B-1----:R-:W-:-:S05]  /*6c670*/  LOP3.LUT R2, R3, 0x2c, R92, 0xfe, !PT ;  /* 0x0000002c03027812 */ /* 0x002fca00078efe5c */
[----:B------:R1:W-:Y:S01]  /*6c680*/  STL [R1+0x26c], R2 ;  /* 0x00026c0201007387 */ /* 0x0003e20000100800 */
[----:B------:R-:W5:Y:S03]  /*6c690*/  @!P1 SYNCS.CCTL.IV [UR5+0x48000] ;  /* 0x04800000ff0099b1 */ /* 0x000f660008000005 */
[----:B------:R2:W-:Y:S04]  /*6c6a0*/  STL [R1+0x268], R0 ;  /* 0x0002680001007387 */ /* 0x0005e80000100800 */
[----:B------:R0:W-:Y:S01]  /*6c6b0*/  STL [R1+0x264], R70 ;  /* 0x0002644601007387 */ /* 0x0001e20000100800 */
[C-C-:B-1----:R-:W-:Y:S01]  /*6c6c0*/  LOP3.LUT R2, R3.reuse, 0x26, R92.reuse, 0xfe, !PT ;  /* 0x0000002603027812 */ /* 0x142fe200078efe5c */
[----:B-----5:R-:W-:Y:S01]  /*6c6d0*/  BAR.SYNC.DEFER_BLOCKING 0x0 ;  /* 0x0000000000007b1d */ /* 0x020fe20000010000 */
[----:B--2---:R-:W-:-:S02]  /*6c6e0*/  LOP3.LUT R0, R3, 0x24, R92, 0xfe, !PT ;  /* 0x0000002403007812 */ /* 0x004fc400078efe5c */
[----:B0-----:R-:W-:-:S03]  /*6c6f0*/  LOP3.LUT R70, R3, 0x22, R92, 0xfe, !PT ;  /* 0x0000002203467812 */ /* 0x001fc600078efe5c */
[----:B------:R0:W-:Y:S04]  /*6c700*/  STL [R1+0x260], R2 ;  /* 0x0002600201007387 */ /* 0x0001e80000100800 */
[----:B------:R1:W-:Y:S04]  /*6c710*/  STL [R1+0x25c], R0 ;  /* 0x00025c0001007387 */ /* 0x0003e80000100800 */
[----:B------:R2:W-:Y:S01]  /*6c720*/  STL [R1+0x258], R70 ;  /* 0x0002584601007387 */ /* 0x0005e20000100800 */
[C-C-:B0-----:R-:W-:Y:S01]  /*6c730*/  LOP3.LUT R2, R3.reuse, 0x20, R92.reuse, 0xfe, !PT ;  /* 0x0000002003027812 */ /* 0x141fe200078efe5c */
[----:B------:R-:W0:Y:S01]  /*6c740*/  LDTM.x64 R4, tmem[UR6] ;  /* 0x00000006000479ee */ /* 0x000e220008340000 */
[----:B-1----:R-:W-:-:S03]  /*6c750*/  LOP3.LUT R0, R3, 0x1e, R92, 0xfe, !PT ;  /* 0x0000001e03007812 */ /* 0x002fc600078efe5c */
[----:B------:R1:W-:Y:S01]  /*6c760*/  STL [R1+0x254], R2 ;  /* 0x0002540201007387 */ /* 0x0003e20000100800 */
[----:B------:R-:W5:Y:S01]  /*6c770*/  @!P1 SYNCS.CCTL.IV [UR5+0x48008] ;  /* 0x04800800ff0099b1 */ /* 0x000f620008000005 */
[C-C-:B--2---:R-:W-:Y:S02]  /*6c780*/  LOP3.LUT R70, R3.reuse, 0x1c, R92.reuse, 0xfe, !PT ;  /* 0x0000001c03467812 */ /* 0x144fe400078efe5c */
[----:B------:R2:W-:Y:S04]  /*6c790*/  STL [R1+0x250], R0 ;  /* 0x0002500001007387 */ /* 0x0005e80000100800 */
[----:B------:R3:W-:Y:S01]  /*6c7a0*/  STL [R1+0x24c], R70 ;  /* 0x00024c4601007387 */ /* 0x0007e20000100800 */
[C-C-:B-1----:R-:W-:Y:S02]  /*6c7b0*/  LOP3.LUT R2, R3.reuse, 0x1a, R92.reuse, 0xfe, !PT ;  /* 0x0000001a03027812 */ /* 0x142fe400078efe5c */
[----:B--2---:R-:W-:-:S03]  /*6c7c0*/  LOP3.LUT R0, R3, 0x18, R92, 0xfe, !PT ;  /* 0x0000001803007812 */ /* 0x004fc600078efe5c */
[----:B------:R1:W-:Y:S01]  /*6c7d0*/  STL [R1+0x248], R2 ;  /* 0x0002480201007387 */ /* 0x0003e20000100800 */
[----:B---3--:R-:W-:-:S03]  /*6c7e0*/  LOP3.LUT R70, R3, 0x16, R92, 0xfe, !PT ;  /* 0x0000001603467812 */ /* 0x008fc600078efe5c */
        /* <DEDUP_REMOVED lines=13> */
[----:B------:R-:W-:Y:S01]  /*6c8c0*/  STL [R1+0x228], R70 ;  /* 0x0002284601007387 */ /* 0x000fe20000100800 */
[C-C-:B-1----:R-:W-:Y:S02]  /*6c8d0*/  LOP3.LUT R2, R3.reuse, 0x8, R92.reuse, 0xfe, !PT ;  /* 0x0000000803027812 */ /* 0x142fe400078efe5c */
[----:B--2---:R-:W-:-:S03]  /*6c8e0*/  LOP3.LUT R0, R3, 0x6, R92, 0xfe, !PT ;  /* 0x0000000603007812 */ /* 0x004fc600078efe5c */
[----:B------:R0:W-:Y:S01]  /*6c8f0*/  STL [R1+0x224], R2 ;  /* 0x0002240201007387 */ /* 0x0001e20000100800 */
[----:B------:R-:W-:Y:S01]  /*6c900*/  LOP3.LUT R92, R3, 0x2, R92, 0xfe, !PT ;  /* 0x00000002035c7812 */ /* 0x000fe200078efe5c */
[----:B------:R-:W-:Y:S02]  /*6c910*/  IMAD.IADD R3, R69, 0x1, R68 ;  /* 0x0000000145037824 */ /* 0x000fe400078e0244 */
[----:B------:R1:W-:Y:S04]  /*6c920*/  STL [R1+0x1878], R93 ;  /* 0x0018785d01007387 */ /* 0x0003e80000100800 */
[----:B------:R2:W-:Y:S01]  /*6c930*/  STL [R1+0x220], R0 ;  /* 0x0002200001007387 */ /* 0x0005e20000100800 */
[----:B0-----:R-:W-:-:S03]  /*6c940*/  F2FP.F16.F32.PACK_AB R2, R6, R4 ;  /* 0x000000040602723e */ /* 0x001fc600000000ff */
[----:B------:R-:W-:Y:S01]  /*6c950*/  STL [R1+0x187c], R92 ;  /* 0x00187c5c01007387 */ /* 0x000fe20000100800 */
[----:B-1----:R-:W-:-:S03]  /*6c960*/  F2FP.F16.F32.PACK_AB R93, R22, R20 ;  /* 0x00000014165d723e */ /* 0x002fc600000000ff */
[----:B------:R0:W-:Y:S01]  /*6c970*/  STL [R1+0x314], R3 ;  /* 0x0003140301007387 */ /* 0x0001e20000100800 */
[----:B--2---:R-:W-:-:S03]  /*6c980*/  F2FP.F16.F32.PACK_AB R0, R7, R5 ;  /* 0x000000050700723e */ /* 0x004fc600000000ff */
[----:B------:R1:W-:Y:S04]  /*6c990*/  STL [R1+0x210], R2 ;  /* 0x0002100201007387 */ /* 0x0003e80000100800 */
[----:B------:R2:W-:Y:S01]  /*6c9a0*/  STL [R1+0x200], R0 ;  /* 0x0002000001007387 */ /* 0x0005e20000100800 */
[----:B0-----:R-:W-:Y:S02]  /*6c9b0*/  F2FP.F16.F32.PACK_AB R3, R10, R8 ;  /* 0x000000080a03723e */ /* 0x001fe400000000ff */
[----:B-1----:R-:W-:-:S03]  /*6c9c0*/  F2FP.F16.F32.PACK_AB R2, R11, R9 ;  /* 0x000000090b02723e */ /* 0x002fc600000000ff */
[----:B------:R0:W-:Y:S01]  /*6c9d0*/  STL [R1+0x214], R3 ;  /* 0x0002140301007387 */ /* 0x0001e20000100800 */
[----:B--2---:R-:W-:-:S03]  /*6c9e0*/  F2FP.F16.F32.PACK_AB R0, R14, R12 ;  /* 0x0000000c0e00723e */ /* 0x004fc600000000ff */
[----:B------:R1:W-:Y:S04]  /*6c9f0*/  STL [R1+0x204], R2 ;  /* 0x0002040201007387 */ /* 0x0003e80000100800 */
[----:B------:R2:W-:Y:S01]  /*6ca00*/  STL [R1+0x218], R0 ;  /* 0x0002180001007387 */ /* 0x0005e20000100800 */
[----:B0-----:R-:W-:Y:S02]  /*6ca10*/  F2FP.F16.F32.PACK_AB R3, R15, R13 ;  /* 0x0000000d0f03723e */ /* 0x001fe400000000ff */
[----:B-1----:R-:W-:-:S03]  /*6ca20*/  F2FP.F16.F32.PACK_AB R2, R18, R16 ;  /* 0x000000101202723e */ /* 0x002fc600000000ff */
[----:B------:R-:W-:Y:S01]  /*6ca30*/  STL [R1+0x208], R3 ;  /* 0x0002080301007387 */ /* 0x000fe20000100800 */
[----:B--2---:R-:W-:-:S03]  /*6ca40*/  F2FP.F16.F32.PACK_AB R0, R19, R17 ;  /* 0x000000111300723e */ /* 0x004fc600000000ff */
[----:B------:R-:W-:Y:S04]  /*6ca50*/  STL [R1+0x21c], R2 ;  /* 0x00021c0201007387 */ /* 0x000fe80000100800 */
[----:B------:R-:W-:Y:S04]  /*6ca60*/  STL.64 [R1+0x19c8], R66 ;  /* 0x0019c84201007387 */ /* 0x000fe80000100a00 */
[----:B------:R-:W-:Y:S04]  /*6ca70*/  STL [R1+0x20c], R0 ;  /* 0x00020c0001007387 */ /* 0x000fe80000100800 */
[----:B------:R-:W-:Y:S04]  /*6ca80*/  STL.64 [R1+0x19c0], R64 ;  /* 0x0019c04001007387 */ /* 0x000fe80000100a00 */
        /* <DEDUP_REMOVED lines=20> */
[----:B------:R-:W-:Y:S04]  /*6cbd0*/  STL [R1+0x191c], R23 ;  /* 0x00191c1701007387 */ /* 0x000fe80000100800 */
[----:B------:R0:W-:Y:S04]  /*6cbe0*/  STL [R1+0x1918], R21 ;  /* 0x0019181501007387 */ /* 0x0001e80000100800 */
[----:B------:R-:W-:Y:S01]  /*6cbf0*/  STL [R1+0x189c], R93 ;  /* 0x00189c5d01007387 */ /* 0x000fe20000100800 */
[----:B0-----:R-:W0:Y:S03]  /*6cc00*/  LDTM.x64 R4, tmem[UR6+0x40] ;  /* 0x00004006000479ee */ /* 0x001e260008340000 */
[----:B0-----:R-:W-:Y:S01]  /*6cc10*/  STL.64 [R1+0x50], R24 ;  /* 0x0000501801007387 */ /* 0x001fe20000100a00 */
[----:B------:R-:W-:-:S02]  /*6cc20*/  IMAD.MOV.U32 R69, RZ, RZ, R22 ;  /* 0x000000ffff457224 */ /* 0x000fc400078e0016 */
[----:B------:R-:W-:Y:S01]  /*6cc30*/  IMAD.MOV.U32 R22, RZ, RZ, R51 ;  /* 0x000000ffff167224 */ /* 0x000fe200078e0033 */
[----:B------:R-:W-:Y:S01]  /*6cc40*/  STL.64 [R1+0x58], R26 ;  /* 0x0000581a01007387 */ /* 0x000fe20000100a00 */
[----:B------:R-:W-:Y:S02]  /*6cc50*/  IMAD.MOV.U32 R86, RZ, RZ, R23 ;  /* 0x000000ffff567224 */ /* 0x000fe400078e0017 */
[----:B------:R-:W-:Y:S01]  /*6cc60*/  IMAD.MOV.U32 R87, RZ, RZ, R21 ;  /* 0x000000ffff577224 */ /* 0x000fe200078e0015 */
[----:B------:R-:W-:Y:S01]  /*6cc70*/  STL.64 [R1+0x60], R28 ;  /* 0x0000601c01007387 */ /* 0x000fe20000100a00 */
[----:B------:R-:W-:Y:S02]  /*6cc80*/  IMAD.MOV.U32 R68, RZ, RZ, R20 ;  /* 0x000000ffff447224 */ /* 0x000fe400078e0014 */
[----:B------:R-:W-:Y:S01]  /*6cc90*/  IMAD.MOV.U32 R71, RZ, RZ, R19 ;  /* 0x000000ffff477224 */ /* 0x000fe200078e0013 */
[----:B------:R-:W-:Y:S01]  /*6cca0*/  STL.64 [R1+0x68], R30 ;  /* 0x0000681e01007387 */ /* 0x000fe20000100a00 */
        /* <DEDUP_REMOVED lines=21> */
[----:B------:R-:W-:-:S03]  /*6ce00*/  IMAD.MOV.U32 R84, RZ, RZ, R4 ;  /* 0x000000ffff547224 */ /* 0x000fc600078e0004 */
[----:B------:R-:W-:Y:S04]  /*6ce10*/  STL.64 [R1+0xa8], R46 ;  /* 0x0000a82e01007387 */ /* 0x000fe80000100a00 */
        /* <DEDUP_REMOVED lines=9> */
[----:B------:R0:W-:Y:S04]  /*6ceb0*/  STL.64 [R1+0xf8], R66 ;  /* 0x0000f84201007387 */ /* 0x0001e80000100a00 */
[----:B0-----:R-:W2:Y:S04]  /*6cec0*/  LDL.LU.64 R66, [R1+0x19c8] ;  /* 0x0019c80001427983 */ /* 0x001ea80000300a00 */
[----:B------:R-:W2:Y:S04]  /*6ced0*/  LDL.LU.64 R64, [R1+0x19c0] ;  /* 0x0019c00001407983 */ /* 0x000ea80000300a00 */
[----:B------:R-:W3:Y:S04]  /*6cee0*/  LDL.LU.64 R62, [R1+0x19b8] ;  /* 0x0019b800013e7983 */ /* 0x000ee80000300a00 */
[----:B------:R-:W3:Y:S04]  /*6cef0*/  LDL.LU.64 R60, [R1+0x19b0] ;  /* 0x0019b000013c7983 */ /* 0x000ee80000300a00 */
[----:B------:R-:W2:Y:S04]  /*6cf00*/  LDL.LU.64 R58, [R1+0x19a8] ;  /* 0x0019a800013a7983 */ /* 0x000ea80000300a00 */
        /* <DEDUP_REMOVED lines=13> */
[----:B------:R-:W3:Y:S04]  /*6cfe0*/  LDL.LU.64 R30, [R1+0x1938] ;  /* 0x00193800011e7983 */ /* 0x000ee80000300a00 */
[----:B------:R-:W3:Y:S04]  /*6cff0*/  LDL.LU.64 R28, [R1+0x1930] ;  /* 0x00193000011c7983 */ /* 0x000ee80000300a00 */
[----:B------:R-:W4:Y:S04]  /*6d000*/  LDL.LU.64 R26, [R1+0x1928] ;  /* 0x00192800011a7983 */ /* 0x000f280000300a00 */
[----:B------:R-:W4:Y:S04]  /*6d010*/  LDL.LU.64 R24, [R1+0x1920] ;  /* 0x0019200001187983 */ /* 0x000f280000300a00 */
[----:B------:R-:W5:Y:S04]  /*6d020*/  LDL.LU R23, [R1+0x191c] ;  /* 0x00191c0001177983 */ /* 0x000f680000300800 */
        /* <DEDUP_REMOVED lines=17> */
[----:B------:R-:W5:Y:S01]  /*6d140*/  LDL.LU R4, [R1+0xf4] ;  /* 0x0000f40001047983 */ /* 0x000f620000300800 */
[----:B--2---:R-:W-:-:S02]  /*6d150*/  F2FP.F16.F32.PACK_AB R2, R34, R32 ;  /* 0x000000202202723e */ /* 0x004fc400000000ff */
[----:B---3--:R-:W-:Y:S02]  /*6d160*/  F2FP.F16.F32.PACK_AB R3, R30, R28 ;  /* 0x0000001c1e03723e */ /* 0x008fe400000000ff */
[----:B----4-:R-:W-:Y:S02]  /*6d170*/  F2FP.F16.F32.PACK_AB R92, R26, R24 ;  /* 0x000000181a5c723e */ /* 0x010fe400000000ff */
[----:B------:R-:W-:Y:S02]  /*6d180*/  F2FP.F16.F32.PACK_AB R0, R27, R25 ;  /* 0x000000191b00723e */ /* 0x000fe400000000ff */
[----:B-----5:R-:W-:Y:S01]  /*6d190*/  F2FP.F16.F32.PACK_AB R93, R23, R21 ;  /* 0x00000015175d723e */ /* 0x020fe200000000ff */
        /* <DEDUP_REMOVED lines=19> */
[----:B------:R-:W-:Y:S04]  /*6d2d0*/  STL [R1+0x18a4], R92 ;  /* 0x0018a45c01007387 */ /* 0x000fe80000100800 */
[----:B------:R1:W-:Y:S01]  /*6d2e0*/  STL [R1+0x18a8], R3 ;  /* 0x0018a80301007387 */ /* 0x0003e20000100800 */
[----:B0-----:R-:W-:-:S03]  /*6d2f0*/  F2FP.F16.F32.PACK_AB R93, R50, R48 ;  /* 0x00000030325d723e */ /* 0x001fc600000000ff */
[----:B------:R0:W-:Y:S04]  /*6d300*/  STL [R1+0x1e4], R0 ;  /* 0x0001e40001007387 */ /* 0x0001e80000100800 */
[----:B------:R2:W-:Y:S01]  /*6d310*/  STL [R1+0x18ac], R2 ;  /* 0x0018ac0201007387 */ /* 0x0005e20000100800 */
[----:B-1----:R-:W-:Y:S02]  /*6d320*/  F2FP.F16.F32.PACK_AB R3, R38, R36 ;  /* 0x000000242603723e */ /* 0x002fe400000000ff */
[----:B0-----:R-:W-:Y:S02]  /*6d330*/  F2FP.F16.F32.PACK_AB R0, R31, R29 ;  /* 0x0000001d1f00723e */ /* 0x001fe400000000ff */
[----:B--2---:R-:W-:-:S03]  /*6d340*/  F2FP.F16.F32.PACK_AB R2, R39, R37 ;  /* 0x000000252702723e */ /* 0x004fc600000000ff */
[----:B------:R0:W-:Y:S02]  /*6d350*/  STL [R1+0x1e8], R0 ;  /* 0x0001e80001007387 */ /* 0x0001e40000100800 */
[----:B0-----:R-:W-:-:S05]  /*6d360*/  F2FP.F16.F32.PACK_AB R0, R35, R33 ;  /* 0x000000212300723e */ /* 0x001fca00000000ff */
[----:B------:R0:W-:Y:S04]  /*6d370*/  STL [R1+0x18b0], R0 ;  /* 0x0018b00001007387 */ /* 0x0001e80000100800 */
[----:B------:R1:W-:Y:S04]  /*6d380*/  STL [R1+0x1d0], R3 ;  /* 0x0001d00301007387 */ /* 0x0003e80000100800 */
[----:B------:R2:W-:Y:S01]  /*6d390*/  STL [R1+0x1c0], R2 ;  /* 0x0001c00201007387 */ /* 0x0005e20000100800 */
[----:B0-----:R-:W-:Y:S02]  /*6d3a0*/  F2FP.F16.F32.PACK_AB R0, R42, R40 ;  /* 0x000000282a00723e */ /* 0x001fe400000000ff */
[----:B-1----:R-:W-:-:S03]  /*6d3b0*/  F2FP.F16.F32.PACK_AB R3, R43, R41 ;  /* 0x000000292b03723e */ /* 0x002fc600000000ff */
[----:B------:R0:W-:Y:S01]  /*6d3c0*/  STL [R1+0x1d4], R0 ;  /* 0x0001d40001007387 */ /* 0x0001e20000100800 */
[----:B--2---:R-:W-:-:S03]  /*6d3d0*/  F2FP.F16.F32.PACK_AB R2, R46, R44 ;  /* 0x0000002c2e02723e */ /* 0x004fc600000000ff */
[----:B------:R-:W-:Y:S01]  /*6d3e0*/  STL [R1+0x1c4], R3 ;  /* 0x0001c40301007387 */ /* 0x000fe20000100800 */
[----:B0-----:R-:W-:-:S05]  /*6d3f0*/  F2FP.F16.F32.PACK_AB R0, R47, R45 ;  /* 0x0000002d2f00723e */ /* 0x001fca00000000ff */
[----:B------:R0:W-:Y:S04]  /*6d400*/  STL [R1+0x18b8], R0 ;  /* 0x0018b80001007387 */ /* 0x0001e80000100800 */
[----:B------:R-:W-:Y:S04]  /*6d410*/  STL [R1+0x1d8], R2 ;  /* 0x0001d80201007387 */ /* 0x000fe80000100800 */
[----:B------:R-:W-:Y:S01]  /*6d420*/  STL [R1+0x18b4], R93 ;  /* 0x0018b45d01007387 */ /* 0x000fe20000100800 */
[----:B0-----:R-:W-:-:S03]  /*6d430*/  F2FP.F16.F32.PACK_AB R0, R51, R49 ;  /* 0x000000313300723e */ /* 0x001fc600000000ff */
[----:B------:R-:W2:Y:S04]  /*6d440*/  LDL.LU R4, [R1+0x5c] ;  /* 0x00005c0001047983 */ /* 0x000ea80000300800 */
[----:B--2---:R0:W-:Y:S04]  /*6d450*/  STL [R1+0x1908], R4 ;  /* 0x0019080401007387 */ /* 0x0041e80000100800 */
[----:B------:R1:W-:Y:S04]  /*6d460*/  STL [R1+0x1cc], R0 ;  /* 0x0001cc0001007387 */ /* 0x0003e80000100800 */
[----:B0-----:R-:W2:Y:S04]  /*6d470*/  LDL.LU R4, [R1+0x50] ;  /* 0x0000500001047983 */ /* 0x001ea80000300800 */
[----:B--2---:R0:W-:Y:S04]  /*6d480*/  STL [R1+0x1910], R4 ;  /* 0x0019100401007387 */ /* 0x0041e80000100800 */
[----:B------:R-:W2:Y:S01]  /*6d490*/  LDL.LU R5, [R1+0x54] ;  /* 0x0000540001057983 */ /* 0x000ea20000300800 */
[----:B-1----:R-:W-:-:S02]  /*6d4a0*/  F2FP.F16.F32.PACK_AB R0, R55, R53 ;  /* 0x000000353700723e */ /* 0x002fc400000000ff */
[----:B------:R-:W-:Y:S02]  /*6d4b0*/  F2FP.F16.F32.PACK_AB R2, R54, R52 ;  /* 0x000000343602723e */ /* 0x000fe400000000ff */
[----:B------:R-:W-:Y:S01]  /*6d4c0*/  F2FP.F16.F32.PACK_AB R29, R85, R84 ;  /* 0x00000054551d723e */ /* 0x000fe200000000ff */
[----:B0-----:R-:W-:Y:S01]  /*6d4d0*/  IMAD.MOV.U32 R4, RZ, RZ, R87 ;  /* 0x000000ffff047224 */ /* 0x001fe200078e0057 */
[----:B--2---:R0:W-:Y:S04]  /*6d4e0*/  STL [R1+0x190c], R5 ;  /* 0x00190c0501007387 */ /* 0x0041e80000100800 */
[----:B0-----:R-:W2:Y:S01]  /*6d4f0*/  LDL.LU R5, [R1+0x58] ;  /* 0x0000580001057983 */ /* 0x001ea20000300800 */
[----:B------:R-:W-:Y:S02]  /*6d500*/  F2FP.F16.F32.PACK_AB R28, R83, R82 ;  /* 0x00000052531c723e */ /* 0x000fe400000000ff */
[----:B------:R-:W-:-:S02]  /*6d510*/  F2FP.F16.F32.PACK_AB R30, R81, R80 ;  /* 0x00000050511e723e */ /* 0x000fc400000000ff */
[----:B------:R-:W-:Y:S01]  /*6d520*/  F2FP.F16.F32.PACK_AB R91, R69, R68 ;  /* 0x00000044455b723e */ /* 0x000fe200000000ff */
[----:B--2---:R-:W-:Y:S04]  /*6d530*/  STL [R1+0x1914], R5 ;  /* 0x0019140501007387 */ /* 0x004fe80000100800 */
[----:B------:R-:W2:Y:S04]  /*6d540*/  LDL.LU R6, [R1+0x68] ;  /* 0x0000680001067983 */ /* 0x000ea80000300800 */
[----:B------:R-:W2:Y:S04]  /*6d550*/  LDL.LU R7, [R1+0x60] ;  /* 0x0000600001077983 */ /* 0x000ea80000300800 */
[----:B------:R-:W3:Y:S04]  /*6d560*/  LDL.LU R8, [R1+0x6c] ;  /* 0x00006c0001087983 */ /* 0x000ee80000300800 */
[----:B------:R-:W3:Y:S04]  /*6d570*/  LDL.LU R9, [R1+0x64] ;  /* 0x0000640001097983 */ /* 0x000ee80000300800 */
[----:B------:R-:W4:Y:S04]  /*6d580*/  LDL.LU R10, [R1+0x78] ;  /* 0x00007800010a7983 */ /* 0x000f280000300800 */
[----:B------:R-:W4:Y:S04]  /*6d590*/  LDL.LU R11, [R1+0x70] ;  /* 0x00007000010b7983 */ /* 0x000f280000300800 */
[----:B------:R-:W5:Y:S04]  /*6d5a0*/  LDL.LU R12, [R1+0x7c] ;  /* 0x00007c00010c7983 */ /* 0x000f680000300800 */
[----:B------:R-:W5:Y:S04]  /*6d5b0*/  LDL.LU R13, [R1+0x74] ;  /* 0x00007400010d7983 */ /* 0x000f680000300800 */
        /* <DEDUP_REMOVED lines=14> */
[----:B------:R0:W-:Y:S04]  /*6d6a0*/  STL [R1+0x18bc], R0 ;  /* 0x0018bc0001007387 */ /* 0x0001e80000100800 */
[----:B------:R-:W-:Y:S01]  /*6d6b0*/  STL [R1+0x1b0], R2 ;  /* 0x0001b00201007387 */ /* 0x000fe20000100800 */
[----:B0-----:R-:W-:-:S05]  /*6d6c0*/  F2FP.F16.F32.PACK_AB R0, R58, R56 ;  /* 0x000000383a00723e */ /* 0x001fca00000000ff */
[----:B------:R-:W-:Y:S04]  /*6d6d0*/  STL [R1+0x1b4], R0 ;  /* 0x0001b40001007387 */ /* 0x000fe80000100800 */
[----:B------:R0:W-:Y:S04]  /*6d6e0*/  STL [R1+0x190], R29 ;  /* 0x0001901d01007387 */ /* 0x0001e80000100800 */
[----:B------:R1:W-:Y:S01]  /*6d6f0*/  STL [R1+0x180], R28 ;  /* 0x0001801c01007387 */ /* 0x0003e20000100800 */
[----:B------:R-:W-:Y:S01]  /*6d700*/  IMAD.MOV.U32 R5, RZ, RZ, R86 ;  /* 0x000000ffff057224 */ /* 0x000fe200078e0056 */
[----:B0-----:R-:W-:-:S02]  /*6d710*/  F2FP.F16.F32.PACK_AB R29, R79, R78 ;  /* 0x0000004e4f1d723e */ /* 0x001fc400000000ff */
[----:B------:R0:W-:Y:S01]  /*6d720*/  STL [R1+0x194], R30 ;  /* 0x0001941e01007387 */ /* 0x0001e20000100800 */
[----:B-1----:R-:W-:-:S03]  /*6d730*/  F2FP.F16.F32.PACK_AB R28, R77, R76 ;  /* 0x0000004c4d1c723e */ /* 0x002fc600000000ff */
[----:B------:R1:W-:Y:S01]  /*6d740*/  STL [R1+0x184], R29 ;  /* 0x0001841d01007387 */ /* 0x0003e20000100800 */
[----:B------:R-:W-:-:S03]  /*6d750*/  F2FP.F16.F32.PACK_AB R4, R5, R4 ;  /* 0x000000040504723e */ /* 0x000fc600000000ff */
[----:B------:R1:W-:Y:S01]  /*6d760*/  STL [R1+0x198], R28 ;  /* 0x0001981c01007387 */ /* 0x0003e20000100800 */
[----:B0-----:R-:W-:Y:S02]  /*6d770*/  F2FP.F16.F32.PACK_AB R30, R75, R74 ;  /* 0x0000004a4b1e723e */ /* 0x001fe400000000ff */
[----:B-1----:R-:W-:-:S03]  /*6d780*/  F2FP.F16.F32.PACK_AB R29, R73, R72 ;  /* 0x00000048491d723e */ /* 0x002fc600000000ff */
[----:B------:R-:W-:Y:S01]  /*6d790*/  STL [R1+0x188], R30 ;  /* 0x0001881e01007387 */ /* 0x000fe20000100800 */
[----:B------:R-:W-:-:S03]  /*6d7a0*/  F2FP.F16.F32.PACK_AB R28, R71, R70 ;  /* 0x00000046471c723e */ /* 0x000fc600000000ff */
[----:B------:R-:W-:Y:S04]  /*6d7b0*/  STL [R1+0x19c], R29 ;  /* 0x00019c1d01007387 */ /* 0x000fe80000100800 */
[----:B------:R-:W-:Y:S04]  /*6d7c0*/  STL [R1+0x170], R91 ;  /* 0x0001705b01007387 */ /* 0x000fe80000100800 */
[----:B------:R-:W-:Y:S04]  /*6d7d0*/  STL [R1+0x18c], R28 ;  /* 0x00018c1c01007387 */ /* 0x000fe80000100800 */
[----:B------:R-:W2:Y:S04]  /*6d7e0*/  LDL.LU R5, [R1+0x1914] ;  /* 0x0019140001057983 */ /* 0x000ea80000300800 */
[----:B------:R0:W-:Y:S04]  /*6d7f0*/  STL [R1+0x160], R4 ;  /* 0x0001600401007387 */ /* 0x0001e80000100800 */
[----:B0-----:R-:W2:Y:S02]  /*6d800*/  LDL.LU R4, [R1+0x1910] ;  /* 0x0019100001047983 */ /* 0x001ea40000300800 */
[----:B--2---:R-:W-:-:S02]  /*6d810*/  F2FP.F16.F32.PACK_AB R4, R5, R4 ;  /* 0x000000040504723e */ /* 0x004fc400000000ff */
[----:B------:R-:W2:Y:S04]  /*6d820*/  LDL.LU R5, [R1+0x190c] ;  /* 0x00190c0001057983 */ /* 0x000ea80000300800 */
[----:B------:R0:W-:Y:S04]  /*6d830*/  STL [R1+0x174], R4 ;  /* 0x0001740401007387 */ /* 0x0001e80000100800 */
[----:B0-----:R-:W2:Y:S01]  /*6d840*/  LDL.LU R4, [R1+0x1908] ;  /* 0x0019080001047983 */ /* 0x001ea20000300800 */
[----:B------:R-:W-:Y:S02]  /*6d850*/  F2FP.F16.F32.PACK_AB R7, R6, R7 ;  /* 0x000000070607723e */ /* 0x000fe400000000ff */
[----:B---3--:R-:W-:-:S02]  /*6d860*/  F2FP.F16.F32.PACK_AB R9, R8, R9 ;  /* 0x000000090809723e */ /* 0x008fc400000000ff */
[----:B----4-:R-:W-:Y:S02]  /*6d870*/  F2FP.F16.F32.PACK_AB R11, R10, R11 ;  /* 0x0000000b0a0b723e */ /* 0x010fe400000000ff */
[----:B-----5:R-:W-:Y:S02]  /*6d880*/  F2FP.F16.F32.PACK_AB R13, R12, R13 ;  /* 0x0000000d0c0d723e */ /* 0x020fe400000000ff */
[----:B------:R-:W-:Y:S02]  /*6d890*/  F2FP.F16.F32.PACK_AB R15, R14, R15 ;  /* 0x0000000f0e0f723e */ /* 0x000fe400000000ff */
[----:B------:R-:W-:Y:S02]  /*6d8a0*/  F2FP.F16.F32.PACK_AB R17, R16, R17 ;  /* 0x000000111011723e */ /* 0x000fe400000000ff */
[----:B------:R-:W-:Y:S02]  /*6d8b0*/  F2FP.F16.F32.PACK_AB R19, R18, R19 ;  /* 0x000000131213723e */ /* 0x000fe400000000ff */
[----:B------:R-:W-:-:S02]  /*6d8c0*/  F2FP.F16.F32.PACK_AB R22, R20, R22 ;  /* 0x000000161416723e */ /* 0x000fc400000000ff */
[----:B--2---:R-:W-:Y:S02]  /*6d8d0*/  F2FP.F16.F32.PACK_AB R5, R4, R5 ;  /* 0x000000050405723e */ /* 0x004fe400000000ff */
[----:B------:R-:W2:Y:S04]  /*6d8e0*/  LDL.LU R4, [R1+0x1904] ;  /* 0x0019040001047983 */ /* 0x000ea80000300800 */
[----:B------:R0:W-:Y:S04]  /*6d8f0*/  STL [R1+0x164], R5 ;  /* 0x0001640501007387 */ /* 0x0001e80000100800 */
[----:B0-----:R-:W2:Y:S04]  /*6d900*/  LDL.LU R5, [R1+0x1900] ;  /* 0x0019000001057983 */ /* 0x001ea80000300800 */
[----:B------:R-:W3:Y:S04]  /*6d910*/  LDL.LU R6, [R1+0x18fc] ;  /* 0x0018fc0001067983 */ /* 0x000ee80000300800 */
[----:B------:R0:W-:Y:S04]  /*6d920*/  STL [R1+0x178], R7 ;  /* 0x0001780701007387 */ /* 0x0001e80000100800 */
[----:B0-----:R-:W3:Y:S04]  /*6d930*/  LDL.LU R7, [R1+0x18f8] ;  /* 0x0018f80001077983 */ /* 0x001ee80000300800 */
[----:B------:R-:W4:Y:S04]  /*6d940*/  LDL.LU R8, [R1+0x18f4] ;  /* 0x0018f40001087983 */ /* 0x000f280000300800 */
[----:B------:R0:W-:Y:S04]  /*6d950*/  STL [R1+0x168], R9 ;  /* 0x0001680901007387 */ /* 0x0001e80000100800 */
[----:B0-----:R-:W4:Y:S04]  /*6d960*/  LDL.LU R9, [R1+0x18f0] ;  /* 0x0018f00001097983 */ /* 0x001f280000300800 */
[----:B------:R-:W5:Y:S04]  /*6d970*/  LDL.LU R10, [R1+0x18ec] ;  /* 0x0018ec00010a7983 */ /* 0x000f680000300800 */
[----:B------:R0:W-:Y:S04]  /*6d980*/  STL [R1+0x17c], R11 ;  /* 0x00017c0b01007387 */ /* 0x0001e80000100800 */
[----:B0-----:R-:W5:Y:S04]  /*6d990*/  LDL.LU R11, [R1+0x18e8] ;  /* 0x0018e800010b7983 */ /* 0x001f680000300800 */
        /* <DEDUP_REMOVED lines=14> */
[----:B0-----:R-:W5:Y:S01]  /*6da80*/  LDL.LU R22, [R1+0x18c0] ;  /* 0x0018c00001167983 */ /* 0x001f620000300800 */
[----:B------:R-:W-:-:S02]  /*6da90*/  F2FP.F16.F32.PACK_AB R2, R59, R57 ;  /* 0x000000393b02723e */ /* 0x000fc400000000ff */
[----:B------:R-:W-:Y:S02]  /*6daa0*/  F2FP.F16.F32.PACK_AB R3, R62, R60 ;  /* 0x0000003c3e03723e */ /* 0x000fe400000000ff */
[----:B------:R-:W-:Y:S02]  /*6dab0*/  F2FP.F16.F32.PACK_AB R93, R63, R61 ;  /* 0x0000003d3f5d723e */ /* 0x000fe400000000ff */
[----:B------:R-:W-:Y:S02]  /*6dac0*/  F2FP.F16.F32.PACK_AB R92, R66, R64 ;  /* 0x00000040425c723e */ /* 0x000fe400000000ff */
[----:B------:R-:W-:Y:S02]  /*6dad0*/  F2FP.F16.F32.PACK_AB R0, R67, R65 ;  /* 0x000000414300723e */ /* 0x000fe400000000ff */
[----:B------:R-:W0:Y:S01]  /*6dae0*/  LDTM.x64 R28, tmem[UR6+0x80] ;  /* 0x00008006001c79ee */ /* 0x000e220008340000 */
[----:B------:R-:W-:Y:S02]  /*6daf0*/  F2FP.F16.F32.PACK_AB R25, R25, R27 ;  /* 0x0000001b1919723e */ /* 0x000fe400000000ff */
[----:B------:R-:W-:-:S02]  /*6db00*/  F2FP.F16.F32.PACK_AB R24, R24, R26 ;  /* 0x0000001a1818723e */ /* 0x000fc400000000ff */
[----:B------:R-:W-:Y:S01]  /*6db10*/  F2FP.F16.F32.PACK_AB R21, R21, R23 ;  /* 0x000000171515723e */ /* 0x000fe200000000ff */
[----:B------:R-:W-:Y:S04]  /*6db20*/  STL [R1+0x158], R25 ;  /* 0x0001581901007387 */ /* 0x000fe80000100800 */
[----:B------:R-:W-:Y:S04]  /*6db30*/  STL [R1+0x148], R24 ;  /* 0x0001481801007387 */ /* 0x000fe80000100800 */
[----:B------:R-:W-:Y:S01]  /*6db40*/  STL [R1+0x15c], R21 ;  /* 0x00015c1501007387 */ /* 0x000fe20000100800 */
[----:B0-----:R-:W-:-:S02]  /*6db50*/  F2FP.F16.F32.PACK_AB R67, R67, R65 ;  /* 0x000000414343723e */ /* 0x001fc400000000ff */
[----:B------:R-:W-:Y:S02]  /*6db60*/  F2FP.F16.F32.PACK_AB R70, R70, R68 ;  /* 0x000000444646723e */ /* 0x000fe400000000ff */
[----:B--2---:R-:W-:Y:S02]  /*6db70*/  F2FP.F16.F32.PACK_AB R5, R5, R4 ;  /* 0x000000040505723e */ /* 0x004fe400000000ff */
[----:B------:R-:W-:Y:S02]  /*6db80*/  F2FP.F16.F32.PACK_AB R4, R30, R28 ;  /* 0x0000001c1e04723e */ /* 0x000fe400000000ff */
[----:B---3--:R-:W-:Y:S02]  /*6db90*/  F2FP.F16.F32.PACK_AB R6, R7, R6 ;  /* 0x000000060706723e */ /* 0x008fe400000000ff */
[----:B----4-:R-:W-:Y:S02]  /*6dba0*/  F2FP.F16.F32.PACK_AB R8, R9, R8 ;  /* 0x000000080908723e */ /* 0x010fe400000000ff */
[----:B-----5:R-:W-:-:S02]  /*6dbb0*/  F2FP.F16.F32.PACK_AB R10, R11, R10 ;  /* 0x0000000a0b0a723e */ /* 0x020fc400000000ff */
[----:B------:R-:W-:Y:S02]  /*6dbc0*/  F2FP.F16.F32.PACK_AB R12, R13, R12 ;  /* 0x0000000c0d0c723e */ /* 0x000fe400000000ff */
[----:B------:R-:W-:Y:S02]  /*6dbd0*/  F2FP.F16.F32.PACK_AB R14, R15, R14 ;  /* 0x0000000e0f0e723e */ /* 0x000fe400000000ff */
[----:B------:R-:W-:Y:S02]  /*6dbe0*/  F2FP.F16.F32.PACK_AB R16, R17, R16 ;  /* 0x000000101110723e */ /* 0x000fe400000000ff */
[----:B------:R-:W-:Y:S02]  /*6dbf0*/  F2FP.F16.F32.PACK_AB R18, R19, R18 ;  /* 0x000000121312723e */ /* 0x000fe400000000ff */
[----:B------:R-:W-:-:S05]  /*6dc00*/  F2FP.F16.F32.PACK_AB R20, R22, R20 ;  /* 0x000000141614723e */ /* 0x000fca00000000ff */
        /* <DEDUP_REMOVED lines=8> */
[----:B------:R1:W-:Y:S04]  /*6dc90*/  STL [R1+0x12c], R5 ;  /* 0x00012c0501007387 */ /* 0x0003e80000100800 */
[----:B------:R2:W-:Y:S01]  /*6dca0*/  STL [R1+0x110], R4 ;  /* 0x0001100401007387 */ /* 0x0005e20000100800 */
[----:B0-----:R-:W-:-:S02]  /*6dcb0*/  F2FP.F16.F32.PACK_AB R6, R31, R29 ;  /* 0x0000001d1f06723e */ /* 0x001fc400000000ff */
        /* <DEDUP_REMOVED lines=34> */
[----:B------:R-:W-:Y:S04]  /*6dee0*/  STL [R1+0xc4], R67 ;  /* 0x0000c44301007387 */ /* 0x000fe80000100800 */
[----:B------:R0:W-:Y:S04]  /*6def0*/  STL [R1+0xd4], R4 ;  /* 0x0000d40401007387 */ /* 0x0001e80000100800 */
[----:B------:R-:W2:Y:S04]  /*6df00*/  LDL.LU R68, [R1+0x1d8] ;  /* 0x0001d80001447983 */ /* 0x000ea80000300800 */
[----:B------:R1:W-:Y:S01]  /*6df10*/  STL [R1+0xd8], R70 ;  /* 0x0000d84601007387 */ /* 0x0003e20000100800 */
[----:B------:R-:W-:-:S02]  /*6df20*/  F2FP.F16.F32.PACK_AB R69, R71, R69 ;  /* 0x000000454745723e */ /* 0x000fc400000000ff */
[----:B------:R-:W-:Y:S01]  /*6df30*/  F2FP.F16.F32.PACK_AB R72, R74, R72 ;  /* 0x000000484a48723e */ /* 0x000fe200000000ff */
[----:B0-----:R-:W0:Y:S01]  /*6df40*/  LDTM.x64 R4, tmem[UR6+0xc0] ;  /* 0x0000c006000479ee */ /* 0x001e220008340000 */
[----:B------:R-:W-:Y:S01]  /*6df50*/  F2FP.F16.F32.PACK_AB R73, R75, R73 ;  /* 0x000000494b49723e */ /* 0x000fe200000000ff */
[----:B------:R-:W-:Y:S01]  /*6df60*/  NOP ;  /* 0x0000000000007918 */ /* 0x000fe20000000000 */
[----:B------:R-:W-:Y:S01]  /*6df70*/  F2FP.F16.F32.PACK_AB R76, R78, R76 ;  /* 0x0000004c4e4c723e */ /* 0x000fe200000000ff */
[----:B------:R-:W3:Y:S01]  /*6df80*/  LDCU UR6, c[0x0][0x39c] ;  /* 0x00007380ff0677ac */ /* 0x000ee20008000800 */
[----:B-1----:R-:W-:Y:S02]  /*6df90*/  IMAD.MOV.U32 R70, RZ, RZ, R0 ;  /* 0x000000ffff467224 */ /* 0x002fe400078e0000 */
[----:B------:R-:W4:Y:S04]  /*6dfa0*/  LDL.LU R0, [R1+0x18bc] ;  /* 0x0018bc0001007983 */ /* 0x000f280000300800 */
[----:B------:R-:W5:Y:S04]  /*6dfb0*/  LDL.LU R71, [R1+0x1b4] ;  /* 0x0001b40001477983 */ /* 0x000f680000300800 */
[----:B------:R1:W-:Y:S04]  /*6dfc0*/  STL [R1+0xc8], R69 ;  /* 0x0000c84501007387 */ /* 0x0003e80000100800 */
[----:B-1----:R-:W2:Y:S04]  /*6dfd0*/  LDL.LU R69, [R1+0x1d4] ;  /* 0x0001d40001457983 */ /* 0x002ea80000300800 */
[----:B------:R-:W2:Y:S04]  /*6dfe0*/  LDL.LU R74, [R1+0x1d0] ;  /* 0x0001d000014a7983 */ /* 0x000ea80000300800 */
[----:B------:R1:W-:Y:S04]  /*6dff0*/  STL [R1+0xdc], R72 ;  /* 0x0000dc4801007387 */ /* 0x0003e80000100800 */
[----:B-1----:R-:W2:Y:S01]  /*6e000*/  LDL.LU R72, [R1+0x1b0] ;  /* 0x0001b00001487983 */ /* 0x002ea20000300800 */
[----:B----4-:R-:W-:-:S03]  /*6e010*/  IMAD.MOV.U32 R75, RZ, RZ, R0 ;  /* 0x000000ffff4b7224 */ /* 0x010fc600078e0000 */
[----:B------:R-:W4:Y:S04]  /*6e020*/  LDL.LU R0, [R1+0x18b8] ;  /* 0x0018b80001007983 */ /* 0x000f280000300800 */
[----:B------:R1:W-:Y:S04]  /*6e030*/  STL [R1+0xcc], R73 ;  /* 0x0000cc4901007387 */ /* 0x0003e80000100800 */
[----:B-1----:R-:W2:Y:S04]  /*6e040*/  LDL.LU R73, [R1+0x1cc] ;  /* 0x0001cc0001497983 */ /* 0x002ea80000300800 */
[----:B------:R-:W2:Y:S04]  /*6e050*/  LDL.LU R78, [R1+0x1c0] ;  /* 0x0001c000014e7983 */ /* 0x000ea80000300800 */
[----:B------:R1:W-:Y:S02]  /*6e060*/  STL [R1+0xb0], R76 ;  /* 0x0000b04c01007387 */ /* 0x0003e40000100800 */
[----:B-1----:R-:W-:-:S02]  /*6e070*/  IMAD.MOV.U32 R76, RZ, RZ, R93 ;  /* 0x000000ffff4c7224 */ /* 0x002fc400078e005d */
[----:B------:R-:W3:Y:S01]  /*6e080*/  LDL.LU R93, [R1+0x18b4] ;  /* 0x0018b400015d7983 */ /* 0x000ee20000300800 */
[----:B------:R-:W-:Y:S02]  /*6e090*/  F2FP.F16.F32.PACK_AB R79, R79, R77 ;  /* 0x0000004d4f4f723e */ /* 0x000fe400000000ff */
[----:B------:R-:W-:Y:S01]  /*6e0a0*/  F2FP.F16.F32.PACK_AB R82, R82, R80 ;  /* 0x000000505252723e */ /* 0x000fe200000000ff */
[----:B------:R-:W3:Y:S01]  /*6e0b0*/  LDL.LU R77, [R1+0x1c4] ;  /* 0x0001c400014d7983 */ /* 0x000ee20000300800 */
[----:B------:R-:W-:-:S03]  /*6e0c0*/  IMAD.MOV.U32 R80, RZ, RZ, R2 ;  /* 0x000000ffff507224 */ /* 0x000fc600078e0002 */
[----:B------:R4:W-:Y:S01]  /*6e0d0*/  STL [R1+0xa0], R79 ;  /* 0x0000a04f01007387 */ /* 0x0009e20000100800 */
[----:B------:R-:W-:Y:S01]  /*6e0e0*/  F2FP.F16.F32.PACK_AB R81, R83, R81 ;  /* 0x000000515351723e */ /* 0x000fe200000000ff */
[----:B------:R-:W-:Y:S01]  /*6e0f0*/  IMAD.MOV.U32 R83, RZ, RZ, R75 ;  /* 0x000000ffff537224 */ /* 0x000fe200078e004b */
[----:B------:R-:W-:Y:S02]  /*6e100*/  F2FP.F16.F32.PACK_AB R75, R87, R85 ;  /* 0x00000055574b723e */ /* 0x000fe400000000ff */
[----:B0-----:R-:W-:Y:S01]  /*6e110*/  F2FP.F16.F32.PACK_AB R4, R6, R4 ;  /* 0x000000040604723e */ /* 0x001fe200000000ff */
[----:B----4-:R-:W-:Y:S02]  /*6e120*/  IMAD.MOV.U32 R79, RZ, RZ, R0 ;  /* 0x000000ffff4f7224 */ /* 0x010fe400078e0000 */
[----:B------:R-:W4:Y:S04]  /*6e130*/  LDL.LU R0, [R1+0x18b0] ;  /* 0x0018b00001007983 */ /* 0x000f280000300800 */
[----:B------:R-:W4:Y:S04]  /*6e140*/  LDL.LU R2, [R1+0x18ac] ;  /* 0x0018ac0001027983 */ /* 0x000f280000300800 */
[----:B------:R2:W-:Y:S04]  /*6e150*/  STL [R1+0xb4], R82 ;  /* 0x0000b45201007387 */ /* 0x0005e80000100800 */
[----:B------:R0:W-:Y:S01]  /*6e160*/  STL [R1+0xa4], R81 ;  /* 0x0000a45101007387 */ /* 0x0001e20000100800 */
[----:B--2---:R-:W-:Y:S01]  /*6e170*/  IMAD.MOV.U32 R82, RZ, RZ, R78 ;  /* 0x000000ffff527224 */ /* 0x004fe200078e004e */
[----:B------:R-:W-:-:S02]  /*6e180*/  F2FP.F16.F32.PACK_AB R78, R86, R84 ;  /* 0x00000054564e723e */ /* 0x000fc400000000ff */
[----:B0-----:R-:W-:-:S03]  /*6e190*/  F2FP.F16.F32.PACK_AB R81, R90, R88 ;  /* 0x000000585a51723e */ /* 0x001fc600000000ff */
[----:B------:R0:W-:Y:S04]  /*6e1a0*/  STL [R1+0xb8], R78 ;  /* 0x0000b84e01007387 */ /* 0x0001e80000100800 */
[----:B------:R1:W-:Y:S01]  /*6e1b0*/  STL [R1+0xa8], R75 ;  /* 0x0000a84b01007387 */ /* 0x0003e20000100800 */
[----:B0-----:R-:W-:Y:S02]  /*6e1c0*/  IMAD.MOV.U32 R78, RZ, RZ, R74 ;  /* 0x000000ffff4e7224 */ /* 0x001fe400078e004a */
[----:B------:R-:W-:Y:S02]  /*6e1d0*/  IMAD.MOV.U32 R74, RZ, RZ, R68 ;  /* 0x000000ffff4a7224 */ /* 0x000fe400078e0044 */
[----:B-1----:R-:W-:Y:S01]  /*6e1e0*/  IMAD.MOV.U32 R75, RZ, RZ, R69 ;  /* 0x000000ffff4b7224 */ /* 0x002fe200078e0045 */
[----:B------:R-:W-:-:S02]  /*6e1f0*/  F2FP.F16.F32.PACK_AB R69, R91, R89 ;  /* 0x000000595b45723e */ /* 0x000fc400000000ff */
[----:B------:R-:W-:Y:S01]  /*6e200*/  F2FP.F16.F32.PACK_AB R68, R7, R5 ;  /* 0x000000050744723e */ /* 0x000fe200000000ff */
[----:B------:R-:W-:Y:S04]  /*6e210*/  STL [R1+0xbc], R81 ;  /* 0x0000bc5101007387 */ /* 0x000fe80000100800 */
[----:B------:R0:W-:Y:S04]  /*6e220*/  STL [R1+0xac], R69 ;  /* 0x0000ac4501007387 */ /* 0x0001e80000100800 */
[----:B------:R-:W-:Y:S04]  /*6e230*/  STL [R1+0x1880], R68 ;  /* 0x0018804401007387 */ /* 0x000fe80000100800 */
[----:B------:R1:W-:Y:S01]  /*6e240*/  STL [R1+0x90], R4 ;  /* 0x0000900401007387 */ /* 0x0003e20000100800 */
[----:B0-----:R-:W-:-:S02]  /*6e250*/  F2FP.F16.F32.PACK_AB R69, R11, R9 ;  /* 0x000000090b45723e */ /* 0x001fc400000000ff */
[----:B-1----:R-:W-:-:S03]  /*6e260*/  F2FP.F16.F32.PACK_AB R4, R10, R8 ;  /* 0x000000080a04723e */ /* 0x002fc600000000ff */
[----:B------:R-:W-:Y:S04]  /*6e270*/  STL [R1+0x1898], R69 ;  /* 0x0018984501007387 */ /* 0x000fe80000100800 */
[----:B------:R0:W-:Y:S01]  /*6e280*/  STL [R1+0x94], R4 ;  /* 0x0000940401007387 */ /* 0x0001e20000100800 */
[----:B------:R-:W-:Y:S01]  /*6e290*/  IMAD.MOV.U32 R11, RZ, RZ, R70 ;  /* 0x000000ffff0b7224 */ /* 0x000fe200078e0046 */
[----:B------:R-:W-:Y:S01]  /*6e2a0*/  F2FP.F16.F32.PACK_AB R70, R15, R13 ;  /* 0x0000000d0f46723e */ /* 0x000fe200000000ff */
[----:B------:R-:W-:Y:S01]  /*6e2b0*/  IMAD.MOV.U32 R15, RZ, RZ, R92 ;  /* 0x000000ffff0f7224 */ /* 0x000fe200078e005c */
[----:B0-----:R-:W-:Y:S01]  /*6e2c0*/  F2FP.F16.F32.PACK_AB R4, R14, R12 ;  /* 0x0000000c0e04723e */ /* 0x001fe200000000ff */
[----:B------:R-:W-:Y:S01]  /*6e2d0*/  IMAD.MOV.U32 R12, RZ, RZ, R72 ;  /* 0x000000ffff0c7224 */ /* 0x000fe200078e0048 */
[----:B------:R-:W-:Y:S01]  /*6e2e0*/  F2FP.F16.F32.PACK_AB R72, R23, R21 ;  /* 0x000000151748723e */ /* 0x000fe200000000ff */
[----:B------:R-:W-:-:S02]  /*6e2f0*/  IMAD.MOV.U32 R14, RZ, RZ, R3 ;  /* 0x000000ffff0e7224 */ /* 0x000fc400078e0003 */
[----:B------:R-:W-:Y:S01]  /*6e300*/  STL [R1+0x98], R4 ;  /* 0x0000980401007387 */ /* 0x000fe20000100800 */
[----:B------:R-:W-:Y:S01]  /*6e310*/  IMAD.MOV.U32 R23, RZ, RZ, R73 ;  /* 0x000000ffff177224 */ /* 0x000fe200078e0049 */
[----:B------:R-:W-:Y:S02]  /*6e320*/  F2FP.F16.F32.PACK_AB R73, R27, R25 ;  /* 0x000000191b49723e */ /* 0x000fe400000000ff */
[----:B------:R-:W2:Y:S01]  /*6e330*/  LDL R6, [R1+0x314] ;  /* 0x0003140001067983 */ /* 0x000ea20000100800 */
[----:B---3--:R-:W-:-:S03]  /*6e340*/  IMAD.MOV.U32 R27, RZ, RZ, R93 ;  /* 0x000000ffff1b7224 */ /* 0x008fc600078e005d */
[----:B------:R-:W3:Y:S04]  /*6e350*/  LDL.LU R3, [R1+0x18a8] ;  /* 0x0018a80001037983 */ /* 0x000ee80000300800 */
[----:B------:R-:W2:Y:S04]  /*6e360*/  LDL.LU R92, [R1+0x18a4] ;  /* 0x0018a400015c7983 */ /* 0x000ea80000300800 */
[----:B------:R-:W2:Y:S01]  /*6e370*/  LDL.LU R93, [R1+0x18a0] ;  /* 0x0018a000015d7983 */ /* 0x000ea20000300800 */
[----:B-----5:R-:W-:-:S03]  /*6e380*/  IMAD.MOV.U32 R13, RZ, RZ, R71 ;  /* 0x000000ffff0d7224 */ /* 0x020fc600078e0047 */
[----:B------:R-:W5:Y:S01]  /*6e390*/  LDL.LU R88, [R1+0x200] ;  /* 0x0002000001587983 */ /* 0x000f620000300800 */
[----:B------:R-:W-:-:S03]  /*6e3a0*/  F2FP.F16.F32.PACK_AB R69, R18, R16 ;  /* 0x000000101245723e */ /* 0x000fc600000000ff */
[----:B------:R-:W5:Y:S01]  /*6e3b0*/  LDL.LU R89, [R1+0x204] ;  /* 0x0002040001597983 */ /* 0x000f620000300800 */
[----:B------:R-:W-:-:S03]  /*6e3c0*/  F2FP.F16.F32.PACK_AB R71, R19, R17 ;  /* 0x000000111347723e */ /* 0x000fc600000000ff */
[----:B------:R-:W5:Y:S04]  /*6e3d0*/  LDL.LU R90, [R1+0x208] ;  /* 0x00020800015a7983 */ /* 0x000f680000300800 */
[----:B------:R-:W5:Y:S04]  /*6e3e0*/  LDL.LU R91, [R1+0x20c] ;  /* 0x00020c00015b7983 */ /* 0x000f680000300800 */
[----:B------:R-:W3:Y:S04]  /*6e3f0*/  LDL.LU R16, [R1+0x210] ;  /* 0x0002100001107983 */ /* 0x000ee80000300800 */
[----:B------:R-:W3:Y:S04]  /*6e400*/  LDL.LU R17, [R1+0x214] ;  /* 0x0002140001117983 */ /* 0x000ee80000300800 */
[----:B------:R-:W3:Y:S04]  /*6e410*/  LDL.LU R18, [R1+0x218] ;  /* 0x0002180001127983 */ /* 0x000ee80000300800 */
[----:B------:R-:W3:Y:S01]  /*6e420*/  LDL.LU R19, [R1+0x21c] ;  /* 0x00021c0001137983 */ /* 0x000ee20000300800 */
[----:B------:R-:W-:Y:S01]  /*6e430*/  IMAD.MOV.U32 R21, RZ, RZ, R77 ;  /* 0x000000ffff157224 */ /* 0x000fe200078e004d */
[----:B------:R-:W-:Y:S01]  /*6e440*/  F2FP.F16.F32.PACK_AB R77, R26, R24 ;  /* 0x000000181a4d723e */ /* 0x000fe200000000ff */
        /* <DEDUP_REMOVED lines=8> */
[----:B--2---:R-:W-:-:S02]  /*6e4d0*/  IMAD.MOV.U32 R28, RZ, RZ, R93 ;  /* 0x000000ffff1c7224 */ /* 0x004fc400078e005d */
[----:B------:R-:W2:Y:S04]  /*6e4e0*/  LDL.LU R93, [R1+0x189c] ;  /* 0x00189c00015d7983 */ /* 0x000ea80000300800 */
[----:B------:R-:W2:Y:S04]  /*6e4f0*/  LDL.LU R29, [R1+0x1e4] ;  /* 0x0001e400011d7983 */ /* 0x000ea80000300800 */
[----:B------:R-:W2:Y:S01]  /*6e500*/  LDL.LU R30, [R1+0x1e8] ;  /* 0x0001e800011e7983 */ /* 0x000ea20000300800 */
[----:B----4-:R-:W-:Y:S02]  /*6e510*/  IMAD.MOV.U32 R31, RZ, RZ, R0 ;  /* 0x000000ffff1f7224 */ /* 0x010fe400078e0000 */
[----:B------:R-:W0:Y:S01]  /*6e520*/  S2R R0, SR_TID.X ;  /* 0x0000000000007919 */ /* 0x000e220000002100 */
[----:B------:R-:W-:Y:S04]  /*6e530*/  STL.64 [R1+0x1890], R78 ;  /* 0x0018904e01007387 */ /* 0x000fe80000100a00 */
[----:B------:R1:W-:Y:S04]  /*6e540*/  STL.64 [R1+0x1888], R76 ;  /* 0x0018884c01007387 */ /* 0x0003e80000100a00 */
[----:B---3--:R-:W-:Y:S04]  /*6e550*/  STS.128 [R6], R16 ;  /* 0x0000001006007388 */ /* 0x008fe80000000c00 */
[----:B-----5:R3:W-:Y:S01]  /*6e560*/  STS.128 [R6+0x400], R88 ;  /* 0x0004005806007388 */ /* 0x0207e20000000c00 */
[----:B0-----:R-:W-:-:S04]  /*6e570*/  LOP3.LUT R0, R0, 0x7f, RZ, 0xc0, !PT ;  /* 0x0000007f00007812 */ /* 0x001fc800078ec0ff */
[----:B------:R-:W-:Y:S01]  /*6e580*/  LEA R0, R0, UR5, 0x4 ;  /* 0x0000000500007c11 */ /* 0x000fe2000f8e20ff */
[----:B------:R-:W-:Y:S01]  /*6e590*/  IMAD.MOV.U32 R9, RZ, RZ, R80 ;  /* 0x000000ffff097224 */ /* 0x000fe200078e0050 */
[----:B------:R-:W-:Y:S01]  /*6e5a0*/  F2FP.F16.F32.PACK_AB R84, R38, R36 ;  /* 0x000000242654723e */ /* 0x000fe200000000ff */
[----:B------:R-:W-:Y:S01]  /*6e5b0*/  IMAD.MOV.U32 R25, RZ, RZ, R75 ;  /* 0x000000ffff197224 */ /* 0x000fe200078e004b */
[----:B------:R-:W-:Y:S01]  /*6e5c0*/  BAR.SYNC.DEFER_BLOCKING 0x0 ;  /* 0x0000000000007b1d */ /* 0x000fe20000010000 */
[----:B-1----:R-:W-:Y:S02]  /*6e5d0*/  IMAD.MOV.U32 R77, RZ, RZ, R92 ;  /* 0x000000ffff4d7224 */ /* 0x002fe400078e005c */
[----:B------:R-:W-:Y:S02]  /*6e5e0*/  IMAD.MOV.U32 R78, RZ, RZ, R3 ;  /* 0x000000ffff4e7224 */ /* 0x000fe400078e0003 */
[----:B------:R-:W-:Y:S01]  /*6e5f0*/  IMAD.MOV.U32 R79, RZ, RZ, R2 ;  /* 0x000000ffff4f7224 */ /* 0x000fe200078e0002 */
[----:B------:R-:W-:Y:S01]  /*6e600*/  F2FP.F16.F32.PACK_AB R85, R42, R40 ;  /* 0x000000282a55723e */ /* 0x000fe200000000ff */
[----:B------:R-:W-:Y:S01]  /*6e610*/  IMAD.MOV.U32 R20, RZ, RZ, R82 ;  /* 0x000000ffff147224 */ /* 0x000fe200078e0052 */
[----:B------:R-:W-:Y:S01]  /*6e620*/  STL [R1+0x318], R0 ;  /* 0x0003180001007387 */ /* 0x000fe20000100800 */
[----:B------:R-:W-:Y:S01]  /*6e630*/  IMAD.MOV.U32 R8, RZ, RZ, R83 ;  /* 0x000000ffff087224 */ /* 0x000fe200078e0053 */
[----:B------:R-:W-:Y:S01]  /*6e640*/  F2FP.F16.F32.PACK_AB R81, R43, R41 ;  /* 0x000000292b51723e */ /* 0x000fe200000000ff */
[----:B------:R-:W0:Y:S01]  /*6e650*/  LDCU UR5, c[0x0][0x3b4] ;  /* 0x00007680ff0577ac */ /* 0x000e220008000800 */
[----:B---3--:R-:W3:Y:S04]  /*6e660*/  LDL.LU R88, [R1+0x180] ;  /* 0x0001800001587983 */ /* 0x008ee80000300800 */
[----:B------:R-:W3:Y:S04]  /*6e670*/  LDL.LU R89, [R1+0x184] ;  /* 0x0001840001597983 */ /* 0x000ee80000300800 */
[----:B------:R-:W3:Y:S04]  /*6e680*/  LDL.LU R90, [R1+0x188] ;  /* 0x00018800015a7983 */ /* 0x000ee80000300800 */
[----:B------:R-:W3:Y:S04]  /*6e690*/  LDL.LU R91, [R1+0x18c] ;  /* 0x00018c00015b7983 */ /* 0x000ee80000300800 */
[----:B------:R-:W4:Y:S04]  /*6e6a0*/  LDL.LU R16, [R1+0x190] ;  /* 0x0001900001107983 */ /* 0x000f280000300800 */
[----:B------:R-:W4:Y:S04]  /*6e6b0*/  LDL.LU R17, [R1+0x194] ;  /* 0x0001940001117983 */ /* 0x000f280000300800 */
[----:B------:R-:W4:Y:S04]  /*6e6c0*/  LDL.LU R18, [R1+0x198] ;  /* 0x0001980001127983 */ /* 0x000f280000300800 */
[----:B------:R-:W4:Y:S01]  /*6e6d0*/  LDL.LU R19, [R1+0x19c] ;  /* 0x00019c0001137983 */ /* 0x000f220000300800 */
[----:B------:R-:W-:-:S02]  /*6e6e0*/  F2FP.F16.F32.PACK_AB R75, R35, R33 ;  /* 0x00000021234b723e */ /* 0x000fc400000000ff */
[----:B------:R-:W-:Y:S01]  /*6e6f0*/  F2FP.F16.F32.PACK_AB R80, R39, R37 ;  /* 0x000000252750723e */ /* 0x000fe200000000ff */
[----:B------:R-:W-:Y:S04]  /*6e700*/  LDS.128 R32, [R0+0x800] ;  /* 0x0008000000207984 */ /* 0x000fe80000000c00 */
[----:B------:R-:W1:Y:S04]  /*6e710*/  LDS.128 R36, [R0] ;  /* 0x0000000000247984 */ /* 0x000e680000000c00 */
[----:B-1----:R-:W-:Y:S04]  /*6e720*/  STL.64 [R1+0x60], R36 ;  /* 0x0000602401007387 */ /* 0x002fe80000100a00 */
[----:B------:R-:W-:Y:S04]  /*6e730*/  STL.64 [R1+0x68], R38 ;  /* 0x0000682601007387 */ /* 0x000fe80000100a00 */
[----:B------:R-:W-:Y:S04]  /*6e740*/  STL.64 [R1+0x200], R32 ;  /* 0x0002002001007387 */ /* 0x000fe80000100a00 */
[----:B------:R-:W-:Y:S01]  /*6e750*/  STL.64 [R1+0x208], R34 ;  /* 0x0002082201007387 */ /* 0x000fe20000100a00 */
[----:B------:R-:W-:Y:S01]  /*6e760*/  BAR.SYNC.DEFER_BLOCKING 0x0 ;  /* 0x0000000000007b1d */ /* 0x000fe20000010000 */
[----:B--2---:R-:W-:-:S05]  /*6e770*/  IMAD.MOV.U32 R76, RZ, RZ, R93 ;  /* 0x000000ffff4c7224 */ /* 0x004fca00078e005d */
[----:B------:R-:W-:Y:S04]  /*6e780*/  STS.128 [R6], R76 ;  /* 0x0000004c06007388 */ /* 0x000fe80000000c00 */
[----:B------:R-:W-:Y:S01]  /*6e790*/  STS.128 [R6+0x400], R28 ;  /* 0x0004001c06007388 */ /* 0x000fe20000000c00 */
[----:B------:R-:W-:Y:S06]  /*6e7a0*/  BAR.SYNC.DEFER_BLOCKING 0x0 ;  /* 0x0000000000007b1d */ /* 0x000fec0000010000 */
[----:B------:R-:W1:Y:S04]  /*6e7b0*/  LDS.128 R32, [R0] ;  /* 0x0000000000207984 */ /* 0x000e680000000c00 */
[----:B------:R-:W2:Y:S01]  /*6e7c0*/  LDS.128 R28, [R0+0x800] ;  /* 0x00080000001c7984 */ /* 0x000ea20000000c00 */
[----:B------:R-:W-:Y:S06]  /*6e7d0*/  BAR.SYNC.DEFER_BLOCKING 0x0 ;  /* 0x0000000000007b1d */ /* 0x000fec0000010000 */
[----:B------:R-:W-:Y:S04]  /*6e7e0*/  STS.128 [R6], R24 ;  /* 0x0000001806007388 */ /* 0x000fe80000000c00 */
[----:B------:R-:W-:Y:S01]  /*6e7f0*/  STS.128 [R6+0x400], R20 ;  /* 0x0004001406007388 */ /* 0x000fe20000000c00 */
[----:B------:R-:W-:Y:S06]  /*6e800*/  BAR.SYNC.DEFER_BLOCKING 0x0 ;  /* 0x0000000000007b1d */ /* 0x000fec0000010000 */
[----:B------:R-:W5:Y:S04]  /*6e810*/  LDS.128 R24, [R0] ;  /* 0x0000000000187984 */ /* 0x000f680000000c00 */
[----:B------:R-:W0:Y:S01]  /*6e820*/  LDS.128 R20, [R0+0x800] ;  /* 0x0008000000147984 */ /* 0x000e220000000c00 */
[----:B------:R-:W-:Y:S06]  /*6e830*/  BAR.SYNC.DEFER_BLOCKING 0x0 ;  /* 0x0000000000007b1d */ /* 0x000fec0000010000 */
[----:B------:R-:W-:Y:S04]  /*6e840*/  STS.128 [R6], R12 ;  /* 0x0000000c06007388 */ /* 0x000fe80000000c00 */
[----:B------:R0:W-:Y:S01]  /*6e850*/  STS.128 [R6+0x400], R8 ;  /* 0x0004000806007388 */ /* 0x0001e20000000c00 */
[----:B------:R-:W-:Y:S06]  /*6e860*/  BAR.SYNC.DEFER_BLOCKING 0x0 ;  /* 0x0000000000007b1d */ /* 0x000fec0000010000 */
[----:B-1----:R-:W-:Y:S04]  /*6e870*/  STL.64 [R1+0x50], R32 ;  /* 0x0000502001007387 */ /* 0x002fe80000100a00 */
[----:B------:R-:W-:Y:S04]  /*6e880*/  STL.64 [R1+0x58], R34 ;  /* 0x0000582201007387 */ /* 0x000fe80000100a00 */
[----:B--2---:R-:W-:Y:S04]  /*6e890*/  STL.64 [R1+0x40], R28 ;  /* 0x0000401c01007387 */ /* 0x004fe80000100a00 */
[----:B------:R-:W-:Y:S04]  /*6e8a0*/  STL.64 [R1+0x48], R30 ;  /* 0x0000481e01007387 */ /* 0x000fe80000100a00 */
[----:B-----5:R-:W-:Y:S04]  /*6e8b0*/  STL.64 [R1+0x30], R24 ;  /* 0x0000301801007387 */ /* 0x020fe80000100a00 */
[----:B------:R-:W-:Y:S04]  /*6e8c0*/  STL.64 [R1+0x38], R26 ;  /* 0x0000381a01007387 */ /* 0x000fe80000100a00 */
[----:B0-----:R-:W-:Y:S04]  /*6e8d0*/  STL.64 [R1+0x20], R20 ;  /* 0x0000201401007387 */ /* 0x001fe80000100a00 */
[----:B------:R-:W-:Y:S04]  /*6e8e0*/  STL.64 [R1+0x28], R22 ;  /* 0x0000281601007387 */ /* 0x000fe80000100a00 */
[----:B------:R-:W0:Y:S04]  /*6e8f0*/  LDS.128 R20, [R0] ;  /* 0x0000000000147984 */ /* 0x000e280000000c00 */
[----:B------:R-:W1:Y:S01]  /*6e900*/  LDS.128 R12, [R0+0x800] ;  /* 0x00080000000c7984 */ /* 0x000e620000000c00 */
[----:B------:R-:W-:Y:S06]  /*6e910*/  BAR.SYNC.DEFER_BLOCKING 0x0 ;  /* 0x0000000000007b1d */ /* 0x000fec0000010000 */
[----:B------:R-:W2:Y:S04]  /*6e920*/  LDL.LU R8, [R1+0x160] ;  /* 0x0001600001087983 */ /* 0x000ea80000300800 */
[----:B----4-:R-:W-:Y:S04]  /*6e930*/  STS.128 [R6], R16 ;  /* 0x0000001006007388 */ /* 0x010fe80000000c00 */
[----:B---3--:R-:W-:Y:S01]  /*6e940*/  STS.128 [R6+0x400], R88 ;  /* 0x0004005806007388 */ /* 0x008fe20000000c00 */
[----:B------:R-:W-:Y:S06]  /*6e950*/  BAR.SYNC.DEFER_BLOCKING 0x0 ;  /* 0x0000000000007b1d */ /* 0x000fec0000010000 */
[----:B------:R-:W3:Y:S04]  /*6e960*/  LDS.128 R88, [R0] ;  /* 0x0000000000587984 */ /* 0x000ee80000000c00 */
[----:B0-----:R-:W-:Y:S04]  /*6e970*/  STL.64 [R1+0x10], R20 ;  /* 0x0000101401007387 */ /* 0x001fe80000100a00 */
[----:B------:R-:W-:Y:S04]  /*6e980*/  STL.64 [R1+0x18], R22 ;  /* 0x0000181601007387 */ /* 0x000fe80000100a00 */
[----:B-1----:R0:W-:Y:S04]  /*6e990*/  STL.64 [R1], R12 ;  /* 0x0000000c01007387 */ /* 0x0021e80000100a00 */
[----:B------:R1:W-:Y:S04]  /*6e9a0*/  STL.64 [R1+0x8], R14 ;  /* 0x0000080e01007387 */ /* 0x0003e80000100a00 */
[----:B------:R-:W2:Y:S04]  /*6e9b0*/  LDL.LU R9, [R1+0x164] ;  /* 0x0001640001097983 */ /* 0x000ea80000300800 */
[----:B------:R-:W2:Y:S04]  /*6e9c0*/  LDL.LU R10, [R1+0x168] ;  /* 0x00016800010a7983 */ /* 0x000ea80000300800 */
[----:B------:R-:W2:Y:S04]  /*6e9d0*/  LDL.LU R11, [R1+0x16c] ;  /* 0x00016c00010b7983 */ /* 0x000ea80000300800 */
[----:B0-----:R-:W4:Y:S04]  /*6e9e0*/  LDL.LU R12, [R1+0x170] ;  /* 0x00017000010c7983 */ /* 0x001f280000300800 */
[----:B------:R-:W4:Y:S04]  /*6e9f0*/  LDL.LU R13, [R1+0x174] ;  /* 0x00017400010d7983 */ /* 0x000f280000300800 */
[----:B-1----:R-:W4:Y:S04]  /*6ea00*/  LDL.LU R14, [R1+0x178] ;  /* 0x00017800010e7983 */ /* 0x002f280000300800 */
[----:B------:R-:W4:Y:S04]  /*6ea10*/  LDL.LU R15, [R1+0x17c] ;  /* 0x00017c00010f7983 */ /* 0x000f280000300800 */
[----:B------:R-:W5:Y:S04]  /*6ea20*/  LDL.LU R16, [R1+0x140] ;  /* 0x0001400001107983 */ /* 0x000f680000300800 */
[----:B------:R-:W5:Y:S04]  /*6ea30*/  LDL.LU R17, [R1+0x144] ;  /* 0x0001440001117983 */ /* 0x000f680000300800 */
[----:B------:R-:W5:Y:S04]  /*6ea40*/  LDL.LU R18, [R1+0x148] ;  /* 0x0001480001127983 */ /* 0x000f680000300800 */
[----:B------:R-:W5:Y:S04]  /*6ea50*/  LDL.LU R19, [R1+0x14c] ;  /* 0x00014c0001137983 */ /* 0x000f680000300800 */
[----:B------:R-:W2:Y:S04]  /*6ea60*/  LDL.LU R20, [R1+0x150] ;  /* 0x0001500001147983 */ /* 0x000ea80000300800 */
[----:B------:R-:W2:Y:S04]  /*6ea70*/  LDL.LU R21, [R1+0x154] ;  /* 0x0001540001157983 */ /* 0x000ea80000300800 */
[----:B------:R-:W2:Y:S04]  /*6ea80*/  LDL.LU R22, [R1+0x158] ;  /* 0x0001580001167983 */ /* 0x000ea80000300800 */
[----:B------:R-:W2:Y:S04]  /*6ea90*/  LDL.LU R23, [R1+0x15c] ;  /* 0x00015c0001177983 */ /* 0x000ea80000300800 */
[----:B---3--:R-:W-:Y:S04]  /*6eaa0*/  STL.64 [R1+0x17f0], R88 ;  /* 0x0017f05801007387 */ /* 0x008fe80000100a00 */
[----:B------:R0:W-:Y:S04]  /*6eab0*/  STL [R1+0x1818], R88 ;  /* 0x0018185801007387 */ /* 0x0001e80000100800 */
[----:B------:R-:W1:Y:S04]  /*6eac0*/  LDS.128 R4, [R0+0x800] ;  /* 0x0008000000047984 */ /* 0x000e680000000c00 */
[----:B0-----:R-:W4:Y:S01]  /*6ead0*/  LDL.LU R88, [R1+0x314] ;  /* 0x0003140001587983 */ /* 0x001f220000300800 */
[----:B------:R-:W-:Y:S06]  /*6eae0*/  BAR.SYNC.DEFER_BLOCKING 0x0 ;  /* 0x0000000000007b1d */ /* 0x000fec0000010000 */
[----:B------:R-:W-:Y:S04]  /*6eaf0*/  STL [R1+0x17d8], R90 ;  /* 0x0017d85a01007387 */ /* 0x000fe80000100800 */
[----:B------:R-:W-:Y:S04]  /*6eb00*/  STL [R1+0x17f8], R90 ;  /* 0x0017f85a01007387 */ /* 0x000fe80000100800 */
[----:B------:R0:W-:Y:S01]  /*6eb10*/  STL [R1+0x17d0], R91 ;  /* 0x0017d05b01007387 */ /* 0x0001e20000100800 */
[----:B------:R-:W-:-:S02]  /*6eb20*/  F2FP.F16.F32.PACK_AB R86, R46, R44 ;  /* 0x0000002c2e56723e */ /* 0x000fc400000000ff */
[----:B------:R-:W-:Y:S02]  /*6eb30*/  F2FP.F16.F32.PACK_AB R82, R47, R45 ;  /* 0x0000002d2f52723e */ /* 0x000fe400000000ff */
[----:B------:R-:W-:Y:S02]  /*6eb40*/  F2FP.F16.F32.PACK_AB R87, R50, R48 ;  /* 0x000000303257723e */ /* 0x000fe400000000ff */
[----:B------:R-:W-:Y:S02]  /*6eb50*/  F2FP.F16.F32.PACK_AB R83, R51, R49 ;  /* 0x000000313353723e */ /* 0x000fe400000000ff */
[----:B------:R-:W-:Y:S01]  /*6eb60*/  F2FP.F16.F32.PACK_AB R68, R54, R52 ;  /* 0x000000343644723e */ /* 0x000fe200000000ff */
[----:B0-----:R-:W0:Y:S01]  /*6eb70*/  LDC R91, c[0x0][0x3b8] ;  /* 0x0000ee00ff5b7b82 */ /* 0x001e220000000800 */
[----:B-1----:R-:W-:Y:S04]  /*6eb80*/  STL [R1+0x17d4], R4 ;  /* 0x0017d40401007387 */ /* 0x002fe80000100800 */
[----:B------:R-:W-:Y:S04]  /*6eb90*/  STL [R1+0x1850], R4 ;  /* 0x0018500401007387 */ /* 0x000fe80000100800 */
[----:B------:R-:W-:Y:S04]  /*6eba0*/  STL [R1+0x17cc], R5 ;  /* 0x0017cc0501007387 */ /* 0x000fe80000100800 */
[----:B------:R-:W-:Y:S04]  /*6ebb0*/  STL [R1+0x1840], R5 ;  /* 0x0018400501007387 */ /* 0x000fe80000100800 */
[----:B------:R-:W-:Y:S04]  /*6ebc0*/  STL [R1+0x17c8], R6 ;  /* 0x0017c80601007387 */ /* 0x000fe80000100800 */
[----:B------:R-:W-:Y:S04]  /*6ebd0*/  STL [R1+0x17c4], R7 ;  /* 0x0017c40701007387 */ /* 0x000fe80000100800 */
[----:B------:R-:W-:Y:S04]  /*6ebe0*/  STL.64 [R1+0x17e0], R6 ;  /* 0x0017e00601007387 */ /* 0x000fe80000100a00 */
[----:B------:R-:W-:Y:S04]  /*6ebf0*/  STL.64 [R1+0x1858], R6 ;  /* 0x0018580601007387 */ /* 0x000fe80000100a00 */
[----:B------:R-:W-:Y:S04]  /*6ec00*/  STL [R1+0x1870], R5 ;  /* 0x0018700501007387 */ /* 0x000fe80000100800 */
[----:B----4-:R-:W-:Y:S04]  /*6ec10*/  STS.128 [R88], R12 ;  /* 0x0000000c58007388 */ /* 0x010fe80000000c00 */
[----:B--2---:R-:W-:Y:S01]  /*6ec20*/  STS.128 [R88+0x400], R8 ;  /* 0x0004000858007388 */ /* 0x004fe20000000c00 */
[----:B------:R-:W-:Y:S06]  /*6ec30*/  BAR.SYNC.DEFER_BLOCKING 0x0 ;  /* 0x0000000000007b1d */ /* 0x000fec0000010000 */
[----:B------:R-:W1:Y:S04]  /*6ec40*/  LDS.128 R8, [R0] ;  /* 0x0000000000087984 */ /* 0x000e680000000c00 */
[----:B------:R-:W2:Y:S01]  /*6ec50*/  LDS.128 R12, [R0+0x800] ;  /* 0x00080000000c7984 */ /* 0x000ea20000000c00 */
[----:B------:R-:W-:Y:S01]  /*6ec60*/  F2FP.F16.F32.PACK_AB R92, R55, R53 ;  /* 0x00000035375c723e */ /* 0x000fe200000000ff */
[----:B------:R-:W-:Y:S06]  /*6ec70*/  BAR.SYNC.DEFER_BLOCKING 0x0 ;  /* 0x0000000000007b1d */ /* 0x000fec0000010000 */
[----:B-1----:R-:W-:Y:S04]  /*6ec80*/  STL.64 [R1+0x1800], R8 ;  /* 0x0018000801007387 */ /* 0x002fe80000100a00 */
[----:B------:R-:W-:Y:S04]  /*6ec90*/  STL [R1+0x1830], R9 ;  /* 0x0018300901007387 */ /* 0x000fe80000100800 */
[----:B------:R-:W-:Y:S04]  /*6eca0*/  STL.64 [R1+0x17e8], R10 ;  /* 0x0017e80a01007387 */ /* 0x000fe80000100a00 */
[----:B------:R-:W-:Y:S04]  /*6ecb0*/  STL [R1+0x1808], R10 ;  /* 0x0018080a01007387 */ /* 0x000fe80000100800 */
[----:B------:R-:W-:Y:S04]  /*6ecc0*/  STL.64 [R1+0x1838], R10 ;  /* 0x0018380a01007387 */ /* 0x000fe80000100a00 */
[----:B------:R-:W-:Y:S04]  /*6ecd0*/  STL [R1+0x1854], R10 ;  /* 0x0018540a01007387 */ /* 0x000fe80000100800 */
[----:B--2---:R-:W-:Y:S04]  /*6ece0*/  STL.64 [R1+0x1820], R12 ;  /* 0x0018200c01007387 */ /* 0x004fe80000100a00 */
[----:B------:R-:W-:Y:S04]  /*6ecf0*/  STL.64 [R1+0x1810], R14 ;  /* 0x0018100e01007387 */ /* 0x000fe80000100a00 */
[----:B------:R-:W2:Y:S04]  /*6ed00*/  LDL.LU R4, [R1+0xa0] ;  /* 0x0000a00001047983 */ /* 0x000ea80000300800 */
[----:B------:R-:W2:Y:S04]  /*6ed10*/  LDL.LU R5, [R1+0xa4] ;  /* 0x0000a40001057983 */ /* 0x000ea80000300800 */
[----:B------:R-:W2:Y:S04]  /*6ed20*/  LDL.LU R6, [R1+0xa8] ;  /* 0x0000a80001067983 */ /* 0x000ea80000300800 */
[----:B------:R-:W2:Y:S04]  /*6ed30*/  LDL.LU R7, [R1+0xac] ;  /* 0x0000ac0001077983 */ /* 0x000ea80000300800 */
[----:B------:R-:W3:Y:S04]  /*6ed40*/  LDL.LU R76, [R1+0xb0] ;  /* 0x0000b000014c7983 */ /* 0x000ee80000300800 */
[----:B------:R-:W3:Y:S04]  /*6ed50*/  LDL.LU R77, [R1+0xb4] ;  /* 0x0000b400014d7983 */ /* 0x000ee80000300800 */
[----:B------:R-:W3:Y:S04]  /*6ed60*/  LDL.LU R78, [R1+0xb8] ;  /* 0x0000b800014e7983 */ /* 0x000ee80000300800 */
[----:B------:R-:W3:Y:S04]  /*6ed70*/  LDL.LU R79, [R1+0xbc] ;  /* 0x0000bc00014f7983 */ /* 0x000ee80000300800 */
[----:B------:R-:W4:Y:S04]  /*6ed80*/  LDL.LU R24, [R1+0x120] ;  /* 0x0001200001187983 */ /* 0x000f280000300800 */
[----:B------:R-:W4:Y:S04]  /*6ed90*/  LDL.LU R25, [R1+0x124] ;  /* 0x0001240001197983 */ /* 0x000f280000300800 */
[----:B------:R-:W4:Y:S04]  /*6eda0*/  LDL.LU R26, [R1+0x128] ;  /* 0x00012800011a7983 */ /* 0x000f280000300800 */
[----:B------:R-:W4:Y:S04]  /*6edb0*/  LDL.LU R27, [R1+0x12c] ;  /* 0x00012c00011b7983 */ /* 0x000f280000300800 */
        /* <DEDUP_REMOVED lines=28> */
[----:B------:R-:W-:Y:S04]  /*6ef80*/  STS.128 [R88], R20 ;  /* 0x0000001458007388 */ /* 0x000fe80000000c00 */
[----:B-----5:R-:W-:Y:S01]  /*6ef90*/  STS.128 [R88+0x400], R16 ;  /* 0x0004001058007388 */ /* 0x020fe20000000c00 */
[----:B------:R-:W-:Y:S06]  /*6efa0*/  BAR.SYNC.DEFER_BLOCKING 0x0 ;  /* 0x0000000000007b1d */ /* 0x000fec0000010000 */
[----:B------:R-:W1:Y:S04]  /*6efb0*/  LDS.128 R16, [R0] ;  /* 0x0000000000107984 */ /* 0x000e680000000c00 */
[----:B------:R-:W5:Y:S01]  /*6efc0*/  LDS.128 R20, [R0+0x800] ;  /* 0x0008000000147984 */ /* 0x000f620000000c00 */
[----:B------:R-:W-:Y:S06]  /*6efd0*/  BAR.SYNC.DEFER_BLOCKING 0x0 ;  /* 0x0000000000007b1d */ /* 0x000fec0000010000 */
[----:B--2---:R-:W-:Y:S04]  /*6efe0*/  STS.128 [R88], R28 ;  /* 0x0000001c58007388 */ /* 0x004fe80000000c00 */
[----:B----4-:R-:W-:Y:S01]  /*6eff0*/  STS.128 [R88+0x400], R24 ;  /* 0x0004001858007388 */ /* 0x010fe20000000c00 */
[----:B------:R-:W-:Y:S06]  /*6f000*/  BAR.SYNC.DEFER_BLOCKING 0x0 ;  /* 0x0000000000007b1d */ /* 0x000fec0000010000 */
[----:B------:R-:W2:Y:S04]  /*6f010*/  LDS.128 R24, [R0] ;  /* 0x0000000000187984 */ /* 0x000ea80000000c00 */
[----:B------:R-:W-:Y:S01]  /*6f020*/  LDS.128 R28, [R0+0x800] ;  /* 0x00080000001c7984 */ /* 0x000fe20000000c00 */
[----:B------:R-:W-:Y:S06]  /*6f030*/  BAR.SYNC.DEFER_BLOCKING 0x0 ;  /* 0x0000000000007b1d */ /* 0x000fec0000010000 */
[----:B---3--:R-:W-:Y:S04]  /*6f040*/  STS.128 [R88], R36 ;  /* 0x0000002458007388 */ /* 0x008fe80000000c00 */
[----:B------:R-:W-:Y:S01]  /*6f050*/  STS.128 [R88+0x400], R32 ;  /* 0x0004002058007388 */ /* 0x000fe20000000c00 */
[----:B------:R-:W-:Y:S06]  /*6f060*/  BAR.SYNC.DEFER_BLOCKING 0x0 ;  /* 0x0000000000007b1d */ /* 0x000fec0000010000 */
[----:B------:R-:W-:Y:S04]  /*6f070*/  LDS.128 R32, [R0] ;  /* 0x0000000000207984 */ /* 0x000fe80000000c00 */
[----:B------:R-:W-:Y:S01]  /*6f080*/  LDS.128 R36, [R0+0x800] ;  /* 0x0008000000247984 */ /* 0x000fe20000000c00 */
[----:B------:R-:W-:Y:S06]  /*6f090*/  BAR.SYNC.DEFER_BLOCKING 0x0 ;  /* 0x0000000000007b1d */ /* 0x000fec0000010000 */
[----:B------:R-:W-:Y:S04]  /*6f0a0*/  STS.128 [R88], R44 ;  /* 0x0000002c58007388 */ /* 0x000fe80000000c00 */
[----:B------:R-:W-:Y:S01]  /*6f0b0*/  STS.128 [R88+0x400], R40 ;  /* 0x0004002858007388 */ /* 0x000fe20000000c00 */
[----:B------:R-:W-:Y:S06]  /*6f0c0*/  BAR.SYNC.DEFER_BLOCKING 0x0 ;  /* 0x0000000000007b1d */ /* 0x000fec0000010000 */
[----:B------:R-:W3:Y:S04]  /*6f0d0*/  LDS.128 R40, [R0] ;  /* 0x0000000000287984 */ /* 0x000ee80000000c00 */
[----:B------:R-:W-:Y:S01]  /*6f0e0*/  LDS.128 R44, [R0+0x800] ;  /* 0x00080000002c7984 */ /* 0x000fe20000000c00 */
[----:B------:R-:W-:Y:S06]  /*6f0f0*/  BAR.SYNC.DEFER_BLOCKING 0x0 ;  /* 0x0000000000007b1d */ /* 0x000fec0000010000 */
[----:B------:R-:W-:Y:S04]  /*6f100*/  STS.128 [R88], R52 ;  /* 0x0000003458007388 */ /* 0x000fe80000000c00 */
[----:B------:R-:W-:Y:S01]  /*6f110*/  STS.128 [R88+0x400], R48 ;  /* 0x0004003058007388 */ /* 0x000fe20000000c00 */
[----:B------:R-:W-:Y:S06]  /*6f120*/  BAR.SYNC.DEFER_BLOCKING 0x0 ;  /* 0x0000000000007b1d */ /* 0x000fec0000010000 */
[----:B------:R-:W4:Y:S04]  /*6f130*/  LDS.128 R48, [R0] ;  /* 0x0000000000307984 */ /* 0x000f280000000c00 */
[----:B------:R-:W-:Y:S01]  /*6f140*/  LDS.128 R52, [R0+0x800] ;  /* 0x0008000000347984 */ /* 0x000fe20000000c00 */
[----:B------:R-:W-:Y:S06]  /*6f150*/  BAR.SYNC.DEFER_BLOCKING 0x0 ;  /* 0x0000000000007b1d */ /* 0x000fec0000010000 */
[----:B-1----:R-:W-:Y:S04]  /*6f160*/  STL.64 [R1+0x1848], R16 ;  /* 0x0018481001007387 */ /* 0x002fe80000100a00 */
[----:B------:R-:W-:Y:S04]  /*6f170*/  STL.64 [R1+0x1828], R18 ;  /* 0x0018281201007387 */ /* 0x000fe80000100a00 */
[----:B-----5:R1:W-:Y:S04]  /*6f180*/  STL.64 [R1+0x1868], R22 ;  /* 0x0018681601007387 */ /* 0x0203e80000100a00 */
[----:B------:R5:W-:Y:S04]  /*6f190*/  STL.64 [R1+0x1860], R20 ;  /* 0x0018601401007387 */ /* 0x000be80000100a00 */
[----:B------:R0:W-:Y:S01]  /*6f1a0*/  STS.128 [R88], R76 ;  /* 0x0000004c58007388 */ /* 0x0001e20000000c00 */
[----:B-1----:R-:W-:-:S03]  /*6f1b0*/  IMAD.MOV.U32 R23, RZ, RZ, R69 ;  /* 0x000000ffff177224 */ /* 0x002fc600078e0045 */
[----:B-----5:R-:W5:Y:S04]  /*6f1c0*/  LDL.LU R20, [R1+0x90] ;  /* 0x0000900001147983 */ /* 0x020f680000300800 */
[----:B------:R-:W5:Y:S04]  /*6f1d0*/  LDL.LU R21, [R1+0x94] ;  /* 0x0000940001157983 */ /* 0x000f680000300800 */
[----:B------:R-:W5:Y:S04]  /*6f1e0*/  LDL.LU R22, [R1+0x98] ;  /* 0x0000980001167983 */ /* 0x000f680000300800 */
[----:B------:R-:W2:Y:S04]  /*6f1f0*/  LDL.LU R69, [R1+0x1898] ;  /* 0x0018980001457983 */ /* 0x000ea80000300800 */
[----:B0-----:R-:W2:Y:S04]  /*6f200*/  LDL.LU.64 R78, [R1+0x1890] ;  /* 0x00189000014e7983 */ /* 0x001ea80000300a00 */
[----:B------:R0:W-:Y:S04]  /*6f210*/  STS.128 [R88+0x400], R4 ;  /* 0x0004000458007388 */ /* 0x0001e80000000c00 */
[----:B------:R-:W2:Y:S01]  /*6f220*/  LDL.LU.64 R76, [R1+0x1888] ;  /* 0x00188800014c7983 */ /* 0x000ea20000300a00 */
[----:B------:R-:W-:Y:S01]  /*6f230*/  BAR.SYNC.DEFER_BLOCKING 0x0 ;  /* 0x0000000000007b1d */ /* 0x000fe20000010000 */
[----:B0-----:R-:W-:-:S05]  /*6f240*/  IMAD.MOV.U32 R4, RZ, RZ, R68 ;  /* 0x000000ffff047224 */ /* 0x001fca00078e0044 */
[----:B------:R-:W2:Y:S01]  /*6f250*/  LDL.LU R68, [R1+0x1880] ;  /* 0x0018800001447983 */ /* 0x000ea20000300800 */
[----:B------:R-:W-:Y:S02]  /*6f260*/  F2FP.F16.F32.PACK_AB R58, R58, R56 ;  /* 0x000000383a3a723e */ /* 0x000fe400000000ff */
[----:B------:R-:W-:Y:S02]  /*6f270*/  F2FP.F16.F32.PACK_AB R62, R62, R60 ;  /* 0x0000003c3e3e723e */ /* 0x000fe400000000ff */
[----:B------:R-:W-:Y:S01]  /*6f280*/  F2FP.F16.F32.PACK_AB R93, R59, R57 ;  /* 0x000000393b5d723e */ /* 0x000fe200000000ff */
[----:B------:R-:W-:Y:S01]  /*6f290*/  IMAD.MOV.U32 R5, RZ, RZ, R58 ;  /* 0x000000ffff057224 */ /* 0x000fe200078e003a */
[----:B------:R-:W-:Y:S01]  /*6f2a0*/  F2FP.F16.F32.PACK_AB R2, R63, R61 ;  /* 0x0000003d3f02723e */ /* 0x000fe200000000ff */
[----:B------:R-:W-:Y:S01]  /*6f2b0*/  IMAD.MOV.U32 R6, RZ, RZ, R62 ;  /* 0x000000ffff067224 */ /* 0x000fe200078e003e */
[----:B------:R-:W0:Y:S04]  /*6f2c0*/  LDS.128 R56, [R0] ;  /* 0x0000000000387984 */ /* 0x000e280000000c00 */
[----:B------:R-:W-:Y:S01]  /*6f2d0*/  LDS.128 R60, [R0+0x800] ;  /* 0x00080000003c7984 */ /* 0x000fe20000000c00 */
[----:B------:R-:W-:Y:S01]  /*6f2e0*/  BAR.SYNC.DEFER_BLOCKING 0x0 ;  /* 0x0000000000007b1d */ /* 0x000fe20000010000 */
[----:B------:R-:W-:-:S02]  /*6f2f0*/  F2FP.F16.F32.PACK_AB R67, R67, R65 ;  /* 0x000000414343723e */ /* 0x000fc400000000ff */
[----:B------:R-:W-:-:S05]  /*6f300*/  F2FP.F16.F32.PACK_AB R3, R66, R64 ;  /* 0x000000404203723e */ /* 0x000fca00000000ff */
[----:B------:R-:W-:Y:S02]  /*6f310*/  IMAD.MOV.U32 R7, RZ, RZ, R3 ;  /* 0x000000ffff077224 */ /* 0x000fe400078e0003 */
[----:B------:R-:W3:Y:S04]  /*6f320*/  LDL.LU R3, [R1+0x17c0] ;  /* 0x0017c00001037983 */ /* 0x000ee80000300800 */
[----:B-----5:R1:W-:Y:S04]  /*6f330*/  STS.128 [R88], R20 ;  /* 0x0000001458007388 */ /* 0x0203e80000000c00 */
[----:B--2---:R-:W-:Y:S01]  /*6f340*/  STS.128 [R88+0x400], R68 ;  /* 0x0004004458007388 */ /* 0x004fe20000000c00 */
[----:B------:R-:W-:Y:S01]  /*6f350*/  BAR.SYNC.DEFER_BLOCKING 0x0 ;  /* 0x0000000000007b1d */ /* 0x000fe20000010000 */
[----:B-1----:R-:W-:-:S05]  /*6f360*/  IMAD.MOV.U32 R23, RZ, RZ, R67 ;  /* 0x000000ffff177224 */ /* 0x002fca00078e0043 */
[----:B------:R-:W1:Y:S04]  /*6f370*/  LDS.128 R64, [R0] ;  /* 0x0000000000407984 */ /* 0x000e680000000c00 */
[----:B------:R-:W-:Y:S01]  /*6f380*/  LDS.128 R68, [R0+0x800] ;  /* 0x0008000000447984 */ /* 0x000fe20000000c00 */
[----:B------:R-:W-:Y:S06]  /*6f390*/  BAR.SYNC.DEFER_BLOCKING 0x0 ;  /* 0x0000000000007b1d */ /* 0x000fec0000010000 */
[----:B------:R-:W-:Y:S04]  /*6f3a0*/  STS.128 [R88], R76 ;  /* 0x0000004c58007388 */ /* 0x000fe80000000c00 */
[----:B------:R-:W-:Y:S01]  /*6f3b0*/  STS.128 [R88+0x400], R72 ;  /* 0x0004004858007388 */ /* 0x000fe20000000c00 */
[----:B------:R-:W-:Y:S06]  /*6f3c0*/  BAR.SYNC.DEFER_BLOCKING 0x0 ;  /* 0x0000000000007b1d */ /* 0x000fec0000010000 */
[----:B------:R-:W2:Y:S04]  /*6f3d0*/  LDS.128 R72, [R0] ;  /* 0x0000000000487984 */ /* 0x000ea80000000c00 */
[----:B------:R-:W-:Y:S01]  /*6f3e0*/  LDS.128 R76, [R0+0x800] ;  /* 0x00080000004c7984 */ /* 0x000fe20000000c00 */
[----:B------:R-:W-:Y:S06]  /*6f3f0*/  BAR.SYNC.DEFER_BLOCKING 0x0 ;  /* 0x0000000000007b1d */ /* 0x000fec0000010000 */
[----:B------:R-:W-:Y:S04]  /*6f400*/  STS.128 [R88], R84 ;  /* 0x0000005458007388 */ /* 0x000fe80000000c00 */
[----:B------:R-:W-:Y:S01]  /*6f410*/  STS.128 [R88+0x400], R80 ;  /* 0x0004005058007388 */ /* 0x000fe20000000c00 */
[----:B------:R-:W-:Y:S01]  /*6f420*/  BAR.SYNC.DEFER_BLOCKING 0x0 ;  /* 0x0000000000007b1d */ /* 0x000fe20000010000 */
[----:B------:R-:W-:-:S02]  /*6f430*/  IMAD.MOV.U32 R20, RZ, RZ, R92 ;  /* 0x000000ffff147224 */ /* 0x000fc400078e005c */
[----:B------:R-:W-:Y:S02]  /*6f440*/  IMAD.MOV.U32 R21, RZ, RZ, R93 ;  /* 0x000000ffff157224 */ /* 0x000fe400078e005d */
[----:B------:R-:W-:Y:S01]  /*6f450*/  IMAD.MOV.U32 R22, RZ, RZ, R2 ;  /* 0x000000ffff167224 */ /* 0x000fe200078e0002 */
[----:B------:R-:W5:Y:S04]  /*6f460*/  LDL.LU R92, [R1+0x187c] ;  /* 0x00187c00015c7983 */ /* 0x000f680000300800 */
[----:B------:R-:W2:Y:S04]  /*6f470*/  LDL.LU R93, [R1+0x1878] ;  /* 0x00187800015d7983 */ /* 0x000ea80000300800 */
[----:B------:R-:W2:Y:S04]  /*6f480*/  LDL.LU R2, [R1+0x1874] ;  /* 0x0018740001027983 */ /* 0x000ea80000300800 */
[----:B------:R-:W4:Y:S04]  /*6f490*/  LDL.LU R89, [R1+0x60] ;  /* 0x0000600001597983 */ /* 0x000f280000300800 */
[----:B------:R-:W0:Y:S04]  /*6f4a0*/  LDS.128 R80, [R0] ;  /* 0x0000000000507984 */ /* 0x000e280000000c00 */
[----:B------:R-:W-:Y:S01]  /*6f4b0*/  LDS.128 R84, [R0+0x800] ;  /* 0x0008000000547984 */ /* 0x000fe20000000c00 */
[----:B------:R-:W-:Y:S06]  /*6f4c0*/  BAR.SYNC.DEFER_BLOCKING 0x0 ;  /* 0x0000000000007b1d */ /* 0x000fec0000010000 */
[----:B------:R-:W5:Y:S04]  /*6f4d0*/  LDL.LU R13, [R1+0x64] ;  /* 0x00006400010d7983 */ /* 0x000f680000300800 */
[----:B------:R1:W-:Y:S04]  /*6f4e0*/  STS.128 [R88], R4 ;  /* 0x0000000458007388 */ /* 0x0003e80000000c00 */
[----:B-1----:R-:W5:Y:S04]  /*6f4f0*/  LDL.LU R5, [R1+0x1870] ;  /* 0x0018700001057983 */ /* 0x002f680000300800 */
[----:B------:R1:W-:Y:S01]  /*6f500*/  STS.128 [R88+0x400], R20 ;  /* 0x0004001458007388 */ /* 0x0003e20000000c00 */
[----:B------:R-:W-:Y:S01]  /*6f510*/  BAR.SYNC.DEFER_BLOCKING 0x0 ;  /* 0x0000000000007b1d */ /* 0x000fe20000010000 */
[C---:B---3--:R-:W-:Y:S01]  /*6f520*/  ISETP.GE.AND P0, PT, R3.reuse, UR10, PT ;  /* 0x0000000a03007c0c */ /* 0x048fe2000bf06270 */
[----:B------:R-:W-:-:S04]  /*6f530*/  IMAD R3, R3, UR5, RZ ;  /* 0x0000000503037c24 */ /* 0x000fc8000f8e02ff */
[----:B------:R-:W3:Y:S01]  /*6f540*/  LDCU UR5, c[0x0][0x39c] ;  /* 0x00007380ff0577ac */ /* 0x000ee20008000800 */
[C---:B------:R-:W-:Y:S01]  /*6f550*/  LEA R0, P4, R3.reuse, UR8, 0x1 ;  /* 0x0000000803007c11 */ /* 0x040fe2000f8808ff */
[----:B------:R-:W3:Y:S01]  /*6f560*/  LDL.LU R4, [R1+0x220] ;  /* 0x0002200001047983 */ /* 0x000ee20000300800 */
[----:B------:R-:W0:Y:S03]  /*6f570*/  LDCU UR8, c[0x0][0x39c] ;  /* 0x00007380ff0877ac */ /* 0x000e260008000800 */
[----:B------:R-:W3:Y:S01]  /*6f580*/  LDL.LU R10, [R1+0x224] ;  /* 0x00022400010a7983 */ /* 0x000ee20000300800 */
[----:B------:R-:W-:Y:S01]  /*6f590*/  LEA.HI.X.SX32 R3, R3, UR9, 0x1, P4 ;  /* 0x0000000903037c11 */ /* 0x000fe2000a0f0eff */
[----:B------:R-:W0:Y:S02]  /*6f5a0*/  LDCU UR9, c[0x0][0x39c] ;  /* 0x00007380ff0977ac */ /* 0x000e240008000800 */
[----:B------:R-:W3:Y:S01]  /*6f5b0*/  LDL.LU R11, [R1+0x228] ;  /* 0x00022800010b7983 */ /* 0x000ee20000300800 */
[----:B------:R-:W0:Y:S03]  /*6f5c0*/  LDCU UR10, c[0x0][0x39c] ;  /* 0x00007380ff0a77ac */ /* 0x000e260008000800 */
[----:B------:R-:W3:Y:S04]  /*6f5d0*/  LDL.LU R9, [R1+0x22c] ;  /* 0x00022c0001097983 */ /* 0x000ee80000300800 */
[----:B-1----:R-:W3:Y:S04]  /*6f5e0*/  LDL.LU.64 R22, [R1+0x1868] ;  /* 0x0018680001167983 */ /* 0x002ee80000300a00 */
[----:B------:R-:W3:Y:S04]  /*6f5f0*/  LDL.LU.64 R20, [R1+0x1860] ;  /* 0x0018600001147983 */ /* 0x000ee80000300a00 */
[----:B------:R-:W3:Y:S01]  /*6f600*/  LDL.LU R88, [R1+0x68] ;  /* 0x0000680001587983 */ /* 0x000ee20000300800 */
[C---:B--2---:R-:W-:Y:S01]  /*6f610*/  IMAD R15, R2.reuse, R91, RZ ;  /* 0x0000005b020f7224 */ /* 0x044fe200078e02ff */
[----:B------:R-:W-:-:S04]  /*6f620*/  ISETP.LT.AND P3, PT, R2, UR11, !P0 ;  /* 0x0000000b02007c0c */ /* 0x000fc8000c761270 */
[----:B------:R-:W-:-:S04]  /*6f630*/  LEA R6, P4, R15, R0, 0x1 ;  /* 0x000000000f067211 */ /* 0x000fc800078808ff */
[----:B------:R-:W-:-:S05]  /*6f640*/  LEA.HI.X.SX32 R7, R15, R3, 0x1, P4 ;  /* 0x000000030f077211 */ /* 0x000fca00020f0eff */
[----:B----4-:R1:W-:Y:S04]  /*6f650*/  @P3 STG.E.U16 desc[UR16][R6.64], R89 ;  /* 0x0000005906003986 */ /* 0x0103e8000c101510 */
[----:B-1----:R-:W2:Y:S01]  /*6f660*/  LDL.LU.64 R6, [R1+0x1858] ;  /* 0x0018580001067983 */ /* 0x002ea20000300a00 */
[----:B-----5:R-:W-:-:S03]  /*6f670*/  PRMT R5, R89, 0x7632, R5 ;  /* 0x0000763259057816 */ /* 0x020fc60000000005 */
[----:B------:R-:W0:Y:S01]  /*6f680*/  LDL.LU R89, [R1+0x230] ;  /* 0x0002300001597983 */ /* 0x000e220000300800 */
[C---:B------:R-:W-:Y:S01]  /*6f690*/  ISETP.LT.AND P1, PT, R93.reuse, UR7, !P0 ;  /* 0x000000075d007c0c */ /* 0x040fe2000c721270 */
[CC--:B------:R-:W-:Y:S01]  /*6f6a0*/  IMAD R12, R92.reuse, R91.reuse, RZ ;  /* 0x0000005b5c0c7224 */ /* 0x0c0fe200078e02ff */
[----:B------:R-:W-:Y:S01]  /*6f6b0*/  ISETP.LT.AND P2, PT, R92, UR6, !P0 ;  /* 0x000000065c007c0c */ /* 0x000fe2000c741270 */
[----:B------:R-:W-:Y:S01]  /*6f6c0*/  IMAD R93, R93, R91, RZ ;  /* 0x0000005b5d5d7224 */ /* 0x000fe200078e02ff */
[----:B------:R-:W1:Y:S02]  /*6f6d0*/  LDCU UR6, c[0x0][0x39c] ;  /* 0x00007380ff0677ac */ /* 0x000e640008000800 */
[CC--:B------:R-:W-:Y:S02]  /*6f6e0*/  LEA R16, P5, R12.reuse, R0.reuse, 0x1 ;  /* 0x000000000c107211 */ /* 0x0c0fe400078a08ff */
[----:B------:R-:W-:Y:S01]  /*6f6f0*/  LEA R92, P6, R93, R0, 0x1 ;  /* 0x000000005d5c7211 */ /* 0x000fe200078c08ff */
[----:B------:R-:W4:Y:S01]  /*6f700*/  LDCU UR7, c[0x0][0x39c] ;  /* 0x00007380ff0777ac */ /* 0x000f220008000800 */
[----:B------:R-:W-:-:S02]  /*6f710*/  LEA.HI.X.SX32 R17, R12, R3, 0x1, P5 ;  /* 0x000000030c117211 */ /* 0x000fc400028f0eff */
[----:B------:R-:W-:-:S03]  /*6f720*/  LEA.HI.X.SX32 R93, R93, R3, 0x1, P6 ;  /* 0x000000035d5d7211 */ /* 0x000fc600030f0eff */
[----:B------:R5:W-:Y:S01]  /*6f730*/  @P2 STG.E.U16 desc[UR16][R16.64], R5 ;  /* 0x0000000510002986 */ /* 0x000be2000c101510 */
[----:B------:R-:W-:-:S03]  /*6f740*/  PRMT R19, R13, 0x7632, R19 ;  /* 0x000076320d137816 */ /* 0x000fc60000000013 */
[----:B------:R3:W-:Y:S02]  /*6f750*/  @P1 STG.E.U16 desc[UR16][R92.64], R13 ;  /* 0x0000000d5c001986 */ /* 0x0007e4000c101510 */
[----:B---3--:R-:W-:Y:S02]  /*6f760*/  ISETP.LT.AND P2, PT, R4, UR12, !P0 ;  /* 0x0000000c04007c0c */ /* 0x008fe4000c741270 */
[----:B------:R-:W-:Y:S01]  /*6f770*/  ISETP.LT.AND P3, PT, R10, UR5, !P0 ;  /* 0x000000050a007c0c */ /* 0x000fe2000c761270 */
[CC--:B------:R-:W-:Y:S01]  /*6f780*/  IMAD R15, R11.reuse, R91.reuse, RZ ;  /* 0x0000005b0b0f7224 */ /* 0x0c0fe200078e02ff */
[----:B-1----:R-:W-:Y:S01]  /*6f790*/  ISETP.LT.AND P4, PT, R11, UR6, !P0 ;  /* 0x000000060b007c0c */ /* 0x002fe2000c781270 */
[----:B------:R-:W1:Y:S01]  /*6f7a0*/  LDCU UR5, c[0x0][0x39c] ;  /* 0x00007380ff0577ac */ /* 0x000e620008000800 */
[----:B-----5:R-:W3:Y:S01]  /*6f7b0*/  LDL.LU R5, [R1+0x6c] ;  /* 0x00006c0001057983 */ /* 0x020ee20000300800 */
[-C--:B------:R-:W-:Y:S02]  /*6f7c0*/  IMAD R93, R4, R91.reuse, RZ ;  /* 0x0000005b045d7224 */ /* 0x080fe400078e02ff */
[----:B------:R-:W-:Y:S01]  /*6f7d0*/  IMAD R13, R10, R91, RZ ;  /* 0x0000005b0a0d7224 */ /* 0x000fe200078e02ff */
[----:B------:R-:W5:Y:S01]  /*6f7e0*/  LDL.LU R4, [R1+0x234] ;  /* 0x0002340001047983 */ /* 0x000f620000300800 */
[-C--:B------:R-:W-:Y:S01]  /*6f7f0*/  LEA R16, P6, R15, R0.reuse, 0x1 ;  /* 0x000000000f107211 */ /* 0x080fe200078c08ff */
[----:B------:R-:W0:Y:S01]  /*6f800*/  LDCU UR6, c[0x0][0x39c] ;  /* 0x00007380ff0677ac */ /* 0x000e220008000800 */
[-C--:B------:R-:W-:Y:S01]  /*6f810*/  LEA R92, P1, R93, R0.reuse, 0x1 ;  /* 0x000000005d5c7211 */ /* 0x080fe200078208ff */
[----:B------:R-:W-:Y:S01]  /*6f820*/  IMAD.MOV.U32 R11, RZ, RZ, R13 ;  /* 0x000000ffff0b7224 */ /* 0x000fe200078e000d */
[----:B------:R-:W5:Y:S01]  /*6f830*/  LDL.LU R12, [R1+0x238] ;  /* 0x00023800010c7983 */ /* 0x000f620000300800 */
[----:B------:R-:W-:-:S02]  /*6f840*/  LEA R10, P5, R13, R0, 0x1 ;  /* 0x000000000d0a7211 */ /* 0x000fc400078a08ff */
[-C--:B------:R-:W-:Y:S01]  /*6f850*/  LEA.HI.X.SX32 R93, R93, R3.reuse, 0x1, P1 ;  /* 0x000000035d5d7211 */ /* 0x080fe200008f0eff */
[----:B------:R-:W5:Y:S01]  /*6f860*/  LDL.LU R13, [R1+0x23c] ;  /* 0x00023c00010d7983 */ /* 0x000f620000300800 */
[----:B------:R-:W-:Y:S02]  /*6f870*/  LEA.HI.X.SX32 R11, R11, R3, 0x1, P5 ;  /* 0x000000030b0b7211 */ /* 0x000fe400028f0eff */
[C---:B----4-:R-:W-:Y:S01]  /*6f880*/  ISETP.LT.AND P1, PT, R9.reuse, UR7, !P0 ;  /* 0x0000000709007c0c */ /* 0x050fe2000c721270 */
[----:B------:R-:W-:Y:S01]  /*6f890*/  @P2 STG.E.U16 desc[UR16][R92.64], R19 ;  /* 0x000000135c002986 */ /* 0x000fe2000c101510 */
[----:B------:R-:W-:Y:S01]  /*6f8a0*/  IMAD R9, R9, R91, RZ ;  /* 0x0000005b09097224 */ /* 0x000fe200078e02ff */
[----:B------:R-:W-:Y:S01]  /*6f8b0*/  LEA.HI.X.SX32 R17, R15, R3, 0x1, P6 ;  /* 0x000000030f117211 */ /* 0x000fe200030f0eff */
[----:B------:R-:W4:Y:S01]  /*6f8c0*/  LDCU UR7, c[0x0][0x39c] ;  /* 0x00007380ff0777ac */ /* 0x000f220008000800 */
[----:B------:R1:W-:Y:S04]  /*6f8d0*/  @P3 STG.E.U16 desc[UR16][R10.64], R88 ;  /* 0x000000580a003986 */ /* 0x0003e8000c101510 */
[----:B-1----:R-:W4:Y:S01]  /*6f8e0*/  LDL.LU R10, [R1+0x1854] ;  /* 0x00185400010a7983 */ /* 0x002f220000300800 */
[----:B------:R-:W-:-:S04]  /*6f8f0*/  LEA R92, P2, R9, R0, 0x1 ;  /* 0x00000000095c7211 */ /* 0x000fc800078408ff */
[----:B------:R-:W-:Y:S02]  /*6f900*/  LEA.HI.X.SX32 R93, R9, R3, 0x1, P2 ;  /* 0x00000003095d7211 */ /* 0x000fe400010f0eff */
[----:B--2---:R-:W-:Y:S02]  /*6f910*/  PRMT R7, R88, 0x7632, R7 ;  /* 0x0000763258077816 */ /* 0x004fe40000000007 */
[----:B------:R-:W2:Y:S04]  /*6f920*/  LDL.LU R88, [R1+0x50] ;  /* 0x0000500001587983 */ /* 0x000ea80000300800 */
[----:B------:R1:W-:Y:S01]  /*6f930*/  @P4 STG.E.U16 desc[UR16][R16.64], R7 ;  /* 0x0000000710004986 */ /* 0x0003e2000c101510 */
[C---:B0-----:R-:W-:Y:S01]  /*6f940*/  ISETP.LT.AND P2, PT, R89.reuse, UR8, !P0 ;  /* 0x0000000859007c0c */ /* 0x041fe2000c741270 */
[----:B------:R-:W-:Y:S01]  /*6f950*/  IMAD R9, R89, R91, RZ ;  /* 0x0000005b59097224 */ /* 0x000fe200078e02ff */
[----:B------:R-:W0:Y:S01]  /*6f960*/  LDCU UR8, c[0x0][0x39c] ;  /* 0x00007380ff0877ac */ /* 0x000e220008000800 */
[----:B------:R-:W4:Y:S04]  /*6f970*/  LDL.LU R89, [R1+0x240] ;  /* 0x0002400001597983 */ /* 0x000f280000300800 */
[----:B-1----:R-:W4:Y:S01]  /*6f980*/  LDL.LU R7, [R1+0x54] ;  /* 0x0000540001077983 */ /* 0x002f220000300800 */
[----:B---3--:R-:W-:-:S03]  /*6f990*/  PRMT R90, R5, 0x7632, R90 ;  /* 0x00007632055a7816 */ /* 0x008fc6000000005a */
[----:B------:R1:W-:Y:S01]  /*6f9a0*/  @P1 STG.E.U16 desc[UR16][R92.64], R5 ;  /* 0x000000055c001986 */ /* 0x0003e2000c101510 */
[C---:B-----5:R-:W-:Y:S01]  /*6f9b0*/  ISETP.LT.AND P3, PT, R4.reuse, UR9, !P0 ;  /* 0x0000000904007c0c */ /* 0x060fe2000c761270 */
[-C--:B------:R-:W-:Y:S01]  /*6f9c0*/  IMAD R4, R4, R91.reuse, RZ ;  /* 0x0000005b04047224 */ /* 0x080fe200078e02ff */
[----:B------:R-:W3:Y:S01]  /*6f9d0*/  LDCU UR9, c[0x0][0x39c] ;  /* 0x00007380ff0977ac */ /* 0x000ee20008000800 */
[----:B-1----:R-:W5:Y:S01]  /*6f9e0*/  LDL.LU R5, [R1+0x244] ;  /* 0x0002440001057983 */ /* 0x002f620000300800 */
[CC--:B------:R-:W-:Y:S01]  /*6f9f0*/  LEA R92, P1, R9.reuse, R0.reuse, 0x1 ;  /* 0x00000000095c7211 */ /* 0x0c0fe200078208ff */
[----:B------:R-:W-:Y:S01]  /*6fa00*/  IMAD R15, R12, R91, RZ ;  /* 0x0000005b0c0f7224 */ /* 0x000fe200078e02ff */
[-C--:B------:R-:W-:Y:S01]  /*6fa10*/  LEA R16, P5, R4, R0.reuse, 0x1 ;  /* 0x0000000004107211 */ /* 0x080fe200078a08ff */
[----:B------:R-:W3:Y:S01]  /*6fa20*/  LDL.LU R11, [R1+0x248] ;  /* 0x00024800010b7983 */ /* 0x000ee20000300800 */
[----:B------:R-:W-:Y:S02]  /*6fa30*/  LEA.HI.X.SX32 R93, R9, R3, 0x1, P1 ;  /* 0x00000003095d7211 */ /* 0x000fe400008f0eff */
[----:B------:R-:W-:Y:S01]  /*6fa40*/  ISETP.LT.AND P4, PT, R12, UR5, !P0 ;  /* 0x000000050c007c0c */ /* 0x000fe2000c781270 */
[----:B------:R-:W3:Y:S01]  /*6fa50*/  LDL.LU R9, [R1+0x24c] ;  /* 0x00024c0001097983 */ /* 0x000ee20000300800 */
[----:B------:R-:W-:Y:S01]  /*6fa60*/  LEA R12, P6, R15, R0, 0x1 ;  /* 0x000000000f0c7211 */ /* 0x000fe200078c08ff */
[----:B------:R-:W-:Y:S01]  /*6fa70*/  IMAD R19, R13, R91, RZ ;  /* 0x0000005b0d137224 */ /* 0x000fe200078e02ff */
[----:B------:R-:W-:-:S02]  /*6fa80*/  LEA.HI.X.SX32 R17, R4, R3, 0x1, P5 ;  /* 0x0000000304117211 */ /* 0x000fc400028f0eff */
[----:B------:R-:W-:Y:S01]  /*6fa90*/  ISETP.LT.AND P1, PT, R13, UR6, !P0 ;  /* 0x000000060d007c0c */ /* 0x000fe2000c721270 */
[----:B------:R-:W3:Y:S01]  /*6faa0*/  LDL.LU R4, [R1+0x1850] ;  /* 0x0018500001047983 */ /* 0x000ee20000300800 */
[----:B------:R-:W-:Y:S01]  /*6fab0*/  LEA.HI.X.SX32 R13, R15, R3, 0x1, P6 ;  /* 0x000000030f0d7211 */ /* 0x000fe200030f0eff */
[----:B------:R-:W1:Y:S02]  /*6fac0*/  LDCU UR5, c[0x0][0x39c] ;  /* 0x00007380ff0577ac */ /* 0x000e640008000800 */
[----:B------:R0:W-:Y:S01]  /*6fad0*/  @P2 STG.E.U16 desc[UR16][R92.64], R90 ;  /* 0x0000005a5c002986 */ /* 0x0001e2000c101510 */
[----:B------:R-:W1:Y:S03]  /*6fae0*/  LDCU UR6, c[0x0][0x39c] ;  /* 0x00007380ff0677ac */ /* 0x000e660008000800 */
[----:B------:R-:W3:Y:S01]  /*6faf0*/  LDL.LU R15, [R1+0x58] ;  /* 0x00005800010f7983 */ /* 0x000ee20000300800 */
[----:B0-----:R-:W-:-:S04]  /*6fb00*/  LEA R92, P2, R19, R0, 0x1 ;  /* 0x00000000135c7211 */ /* 0x001fc800078408ff */
[----:B------:R-:W-:Y:S01]  /*6fb10*/  LEA.HI.X.SX32 R93, R19, R3, 0x1, P2 ;  /* 0x00000003135d7211 */ /* 0x000fe200010f0eff */
[----:B--2---:R0:W-:Y:S01]  /*6fb20*/  @P3 STG.E.U16 desc[UR16][R16.64], R88 ;  /* 0x0000005810003986 */ /* 0x0041e2000c101510 */
[----:B----4-:R-:W-:-:S03]  /*6fb30*/  PRMT R10, R88, 0x7632, R10 ;  /* 0x00007632580a7816 */ /* 0x010fc6000000000a */
[----:B0-----:R-:W2:Y:S04]  /*6fb40*/  LDL.LU.64 R16, [R1+0x1848] ;  /* 0x0018480001107983 */ /* 0x001ea80000300a00 */
[----:B------:R-:W4:Y:S04]  /*6fb50*/  LDL.LU R90, [R1+0x250] ;  /* 0x00025000015a7983 */ /* 0x000f280000300800 */
[----:B------:R-:W2:Y:S04]  /*6fb60*/  LDL.LU R88, [R1+0x5c] ;  /* 0x00005c0001587983 */ /* 0x000ea80000300800 */
[----:B------:R0:W-:Y:S01]  /*6fb70*/  @P4 STG.E.U16 desc[UR16][R12.64], R10 ;  /* 0x0000000a0c004986 */ /* 0x0001e2000c101510 */
[C---:B------:R-:W-:Y:S01]  /*6fb80*/  ISETP.LT.AND P2, PT, R89.reuse, UR7, !P0 ;  /* 0x0000000759007c0c */ /* 0x040fe2000c741270 */
[----:B------:R-:W1:Y:S01]  /*6fb90*/  LDCU UR7, c[0x0][0x39c] ;  /* 0x00007380ff0777ac */ /* 0x000e620008000800 */
[----:B0-----:R-:W-:Y:S01]  /*6fba0*/  IMAD R10, R89, R91, RZ ;  /* 0x0000005b590a7224 */ /* 0x001fe200078e02ff */
[----:B------:R0:W-:Y:S01]  /*6fbb0*/  @P1 STG.E.U16 desc[UR16][R92.64], R7 ;  /* 0x000000075c001986 */ /* 0x0001e2000c101510 */
[----:B------:R-:W-:-:S03]  /*6fbc0*/  PRMT R8, R7, 0x7632, R8 ;  /* 0x0000763207087816 */ /* 0x000fc60000000008 */
[----:B------:R-:W2:Y:S04]  /*6fbd0*/  LDL.LU R89, [R1+0x254] ;  /* 0x0002540001597983 */ /* 0x000ea80000300800 */
[----:B------:R-:W2:Y:S04]  /*6fbe0*/  LDL.LU R13, [R1+0x258] ;  /* 0x00025800010d7983 */ /* 0x000ea80000300800 */
[----:B0-----:R-:W2:Y:S01]  /*6fbf0*/  LDL.LU R7, [R1+0x25c] ;  /* 0x00025c0001077983 */ /* 0x001ea20000300800 */
[----:B------:R-:W-:-:S04]  /*6fc00*/  LEA R92, P4, R10, R0, 0x1 ;  /* 0x000000000a5c7211 */ /* 0x000fc800078808ff */
[----:B------:R-:W-:-:S05]  /*6fc10*/  LEA.HI.X.SX32 R93, R10, R3, 0x1, P4 ;  /* 0x000000030a5d7211 */ /* 0x000fca00020f0eff */
[----:B------:R0:W-:Y:S01]  /*6fc20*/  @P2 STG.E.U16 desc[UR16][R92.64], R8 ;  /* 0x000000085c002986 */ /* 0x0001e2000c101510 */
[C---:B-----5:R-:W-:Y:S01]  /*6fc30*/  ISETP.LT.AND P3, PT, R5.reuse, UR10, !P0 ;  /* 0x0000000a05007c0c */ /* 0x060fe2000c761270 */
[-C--:B------:R-:W-:Y:S01]  /*6fc40*/  IMAD R5, R5, R91.reuse, RZ ;  /* 0x0000005b05057224 */ /* 0x080fe200078e02ff */
[----:B------:R-:W5:Y:S01]  /*6fc50*/  LDCU UR10, c[0x0][0x39c] ;  /* 0x00007380ff0a77ac */ /* 0x000f620008000800 */
[----:B---3--:R-:W-:-:S03]  /*6fc60*/  IMAD R19, R11, R91, RZ ;  /* 0x0000005b0b137224 */ /* 0x008fc600078e02ff */
[-C--:B------:R-:W-:Y:S02]  /*6fc70*/  LEA R10, P5, R5, R0.reuse, 0x1 ;  /* 0x00000000050a7211 */ /* 0x080fe400078a08ff */
[----:B------:R-:W-:Y:S01]  /*6fc80*/  ISETP.LT.AND P1, PT, R11, UR8, !P0 ;  /* 0x000000080b007c0c */ /* 0x000fe2000c721270 */
[C---:B------:R-:W-:Y:S01]  /*6fc90*/  IMAD R12, R9.reuse, R91, RZ ;  /* 0x0000005b090c7224 */ /* 0x040fe200078e02ff */
[----:B-1----:R-:W-:Y:S01]  /*6fca0*/  ISETP.LT.AND P4, PT, R9, UR5, !P0 ;  /* 0x0000000509007c0c */ /* 0x002fe2000c781270 */
[----:B------:R-:W1:Y:S01]  /*6fcb0*/  LDCU UR5, c[0x0][0x39c] ;  /* 0x00007380ff0577ac */ /* 0x000e620008000800 */
[-C--:B------:R-:W-:Y:S02]  /*6fcc0*/  LEA.HI.X.SX32 R11, R5, R3.reuse, 0x1, P5 ;  /* 0x00000003050b7211 */ /* 0x080fe400028f0eff */
[CC--:B0-----:R-:W-:Y:S01]  /*6fcd0*/  LEA R8, P2, R19.reuse, R0.reuse, 0x1 ;  /* 0x0000000013087211 */ /* 0x0c1fe200078408ff */
[----:B------:R-:W3:Y:S01]  /*6fce0*/  LDL.LU R5, [R1+0x1840] ;  /* 0x0018400001057983 */ /* 0x000ee20000300800 */
[----:B------:R-:W-:Y:S01]  /*6fcf0*/  LEA R92, P5, R12, R0, 0x1 ;  /* 0x000000000c5c7211 */ /* 0x000fe200078a08ff */
[----:B------:R-:W0:Y:S01]  /*6fd00*/  LDCU UR8, c[0x0][0x39c] ;  /* 0x00007380ff0877ac */ /* 0x000e220008000800 */
[----:B------:R-:W-:-:S02]  /*6fd10*/  LEA.HI.X.SX32 R9, R19, R3, 0x1, P2 ;  /* 0x0000000313097211 */ /* 0x000fc400010f0eff */
[----:B------:R-:W-:Y:S01]  /*6fd20*/  LEA.HI.X.SX32 R93, R12, R3, 0x1, P5 ;  /* 0x000000030c5d7211 */ /* 0x000fe200028f0eff */
[----:B------:R1:W-:Y:S01]  /*6fd30*/  @P3 STG.E.U16 desc[UR16][R10.64], R15 ;  /* 0x0000000f0a003986 */ /* 0x0003e2000c101510 */
[----:B------:R-:W-:-:S05]  /*6fd40*/  PRMT R4, R15, 0x7632, R4 ;  /* 0x000076320f047816 */ /* 0x000fca0000000004 */
[----:B------:R0:W-:Y:S04]  /*6fd50*/  @P1 STG.E.U16 desc[UR16][R8.64], R4 ;  /* 0x0000000408001986 */ /* 0x0001e8000c101510 */
[----:B-1----:R-:W3:Y:S04]  /*6fd60*/  LDL.LU.64 R10, [R1+0x1838] ;  /* 0x00183800010a7983 */ /* 0x002ee80000300a00 */
[----:B------:R-:W3:Y:S04]  /*6fd70*/  LDL.LU R15, [R1+0x30] ;  /* 0x00003000010f7983 */ /* 0x000ee80000300800 */
[----:B0-----:R-:W5:Y:S04]  /*6fd80*/  LDL.LU R9, [R1+0x1830] ;  /* 0x0018300001097983 */ /* 0x001f680000300800 */
[----:B------:R-:W5:Y:S01]  /*6fd90*/  LDL.LU R8, [R1+0x34] ;  /* 0x0000340001087983 */ /* 0x000f620000300800 */
[C---:B----4-:R-:W-:Y:S01]  /*6fda0*/  IMAD R12, R90.reuse, R91, RZ ;  /* 0x0000005b5a0c7224 */ /* 0x050fe200078e02ff */
[----:B------:R-:W-:Y:S01]  /*6fdb0*/  ISETP.LT.AND P5, PT, R90, UR6, !P0 ;  /* 0x000000065a007c0c */ /* 0x000fe2000c7a1270 */
[----:B------:R-:W0:Y:S01]  /*6fdc0*/  LDCU UR6, c[0x0][0x39c] ;  /* 0x00007380ff0677ac */ /* 0x000e220008000800 */
[----:B------:R-:W4:Y:S04]  /*6fdd0*/  LDL.LU R90, [R1+0x260] ;  /* 0x00026000015a7983 */ /* 0x000f280000300800 */
[----:B--2---:R1:W-:Y:S01]  /*6fde0*/  @P4 STG.E.U16 desc[UR16][R92.64], R88 ;  /* 0x000000585c004986 */ /* 0x0043e2000c101510 */
[----:B------:R-:W-:-:S03]  /*6fdf0*/  PRMT R18, R88, 0x7632, R18 ;  /* 0x0000763258127816 */ /* 0x000fc60000000012 */
[----:B------:R-:W2:Y:S01]  /*6fe00*/  LDL.LU R4, [R1+0x264] ;  /* 0x0002640001047983 */ /* 0x000ea20000300800 */
[----:B-1----:R-:W-:-:S03]  /*6fe10*/  LEA R92, P3, R12, R0, 0x1 ;  /* 0x000000000c5c7211 */ /* 0x002fc600078608ff */
[----:B------:R-:W2:Y:S01]  /*6fe20*/  LDL.LU R88, [R1+0x268] ;  /* 0x0002680001587983 */ /* 0x000ea20000300800 */
[----:B------:R-:W-:Y:S01]  /*6fe30*/  LEA.HI.X.SX32 R93, R12, R3, 0x1, P3 ;  /* 0x000000030c5d7211 */ /* 0x000fe200018f0eff */
[-C--:B------:R-:W-:Y:S01]  /*6fe40*/  IMAD R12, R89, R91.reuse, RZ ;  /* 0x0000005b590c7224 */ /* 0x080fe200078e02ff */
[C---:B------:R-:W-:Y:S01]  /*6fe50*/  ISETP.LT.AND P1, PT, R13.reuse, UR7, !P0 ;  /* 0x000000070d007c0c */ /* 0x040fe2000c721270 */
[-C--:B------:R-:W-:Y:S01]  /*6fe60*/  IMAD R13, R13, R91.reuse, RZ ;  /* 0x0000005b0d0d7224 */ /* 0x080fe200078e02ff */
[C---:B------:R-:W-:Y:S01]  /*6fe70*/  ISETP.LT.AND P3, PT, R7.reuse, UR5, !P0 ;  /* 0x0000000507007c0c */ /* 0x040fe2000c761270 */
[----:B------:R-:W-:Y:S01]  /*6fe80*/  IMAD R7, R7, R91, RZ ;  /* 0x0000005b07077224 */ /* 0x000fe200078e02ff */
[----:B------:R1:W-:Y:S01]  /*6fe90*/  @P5 STG.E.U16 desc[UR16][R92.64], R18 ;  /* 0x000000125c005986 */ /* 0x0003e2000c101510 */
[----:B------:R-:W-:Y:S01]  /*6fea0*/  ISETP.LT.AND P2, PT, R89, UR9, !P0 ;  /* 0x0000000959007c0c */ /* 0x000fe2000c741270 */
[----:B------:R-:W-:Y:S01]  /*6feb0*/  IMAD.MOV.U32 R19, RZ, RZ, R12 ;  /* 0x000000ffff137224 */ /* 0x000fe200078e000c */
[----:B------:R-:W0:Y:S01]  /*6fec0*/  LDCU UR5, c[0x0][0x39c] ;  /* 0x00007380ff0577ac */ /* 0x000e220008000800 */
[----:B------:R-:W2:Y:S01]  /*6fed0*/  LDL.LU R89, [R1+0x26c] ;  /* 0x00026c0001597983 */ /* 0x000ea20000300800 */
[----:B------:R-:W0:Y:S01]  /*6fee0*/  LDCU UR7, c[0x0][0x39c] ;  /* 0x00007380ff0777ac */ /* 0x000e220008000800 */
[----:B------:R-:W0:Y:S01]  /*6fef0*/  LDCU UR9, c[0x0][0x39c] ;  /* 0x00007380ff0977ac */ /* 0x000e220008000800 */
[----:B-1----:R-:W-:Y:S01]  /*6ff00*/  IMAD.MOV.U32 R93, RZ, RZ, R13 ;  /* 0x000000ffff5d7224 */ /* 0x002fe200078e000d */
[----:B------:R-:W-:-:S02]  /*6ff10*/  LEA R92, P6, R7, R0, 0x1 ;  /* 0x00000000075c7211 */ /* 0x000fc400078c08ff */
[-C--:B------:R-:W-:Y:S01]  /*6ff20*/  LEA R18, P4, R12, R0.reuse, 0x1 ;  /* 0x000000000c127211 */ /* 0x080fe200078808ff */
[----:B------:R-:W-:Y:S01]  /*6ff30*/  IMAD.MOV.U32 R13, RZ, RZ, R93 ;  /* 0x000000ffff0d7224 */ /* 0x000fe200078e005d */
[----:B------:R-:W-:Y:S02]  /*6ff40*/  LEA R12, P5, R93, R0, 0x1 ;  /* 0x000000005d0c7211 */ /* 0x000fe400078a08ff */
[-C--:B------:R-:W-:Y:S02]  /*6ff50*/  LEA.HI.X.SX32 R93, R7, R3.reuse, 0x1, P6 ;  /* 0x00000003075d7211 */ /* 0x080fe400030f0eff */
[----:B------:R-:W2:Y:S01]  /*6ff60*/  LDL.LU R7, [R1+0x38] ;  /* 0x0000380001077983 */ /* 0x000ea20000300800 */
[-C--:B------:R-:W-:Y:S02]  /*6ff70*/  LEA.HI.X.SX32 R19, R19, R3.reuse, 0x1, P4 ;  /* 0x0000000313137211 */ /* 0x080fe400020f0eff */
[----:B------:R-:W-:Y:S02]  /*6ff80*/  LEA.HI.X.SX32 R13, R13, R3, 0x1, P5 ;  /* 0x000000030d0d7211 */ /* 0x000fe400028f0eff */
[----:B---3--:R-:W-:Y:S01]  /*6ff90*/  PRMT R11, R15, 0x7632, R11 ;  /* 0x000076320f0b7816 */ /* 0x008fe2000000000b */
[----:B------:R1:W-:Y:S04]  /*6ffa0*/  @P2 STG.E.U16 desc[UR16][R18.64], R15 ;  /* 0x0000000f12002986 */ /* 0x0003e8000c101510 */
[----:B------:R-:W-:Y:S04]  /*6ffb0*/  @P1 STG.E.U16 desc[UR16][R12.64], R11 ;  /* 0x0000000b0c001986 */ /* 0x000fe8000c101510 */
[----:B-----5:R4:W-:Y:S01]  /*6ffc0*/  @P3 STG.E.U16 desc[UR16][R92.64], R8 ;  /* 0x000000085c003986 */ /* 0x0209e2000c101510 */
[----:B------:R-:W-:-:S03]  /*6ffd0*/  PRMT R6, R8, 0x7632, R6 ;  /* 0x0000763208067816 */ /* 0x000fc60000000006 */
[----:B-1----:R-:W3:Y:S01]  /*6ffe0*/  LDL.LU.64 R18, [R1+0x1828] ;  /* 0x0018280001127983 */ /* 0x002ee20000300a00 */
[CC--:B----4-:R-:W-:Y:S01]  /*6fff0*/  IMAD R93, R90.reuse, R91.reuse, RZ ;  /* 0x0000005b5a5d7224 */ /* 0x0d0fe200078e02ff */
[----:B0-----:R-:W-:Y:S01]  /*70000*/  ISETP.LT.AND P2, PT, R90, UR6, !P0 ;  /* 0x000000065a007c0c */ /* 0x001fe2000c741270 */
[----:B------:R-:W0:Y:S01]  /*70010*/  LDCU UR6, c[0x0][0x39c] ;  /* 0x00007380ff0677ac */ /* 0x000e220008000800 */
[----:B------:R-:W4:Y:S02]  /*70020*/  LDL.LU R90, [R1+0x3c] ;  /* 0x00003c00015a7983 */ /* 0x000f240000300800 */
[C---:B------:R-:W-:Y:S02]  /*70030*/  LEA R92, P1, R93.reuse, R0, 0x1 ;  /* 0x000000005d5c7211 */ /* 0x040fe400078208ff */
[----:B------:R-:W5:Y:S01]  /*70040*/  LDL.LU R11, [R1+0x270] ;  /* 0x00027000010b7983 */ /* 0x000f620000300800 */
[C---:B--2---:R-:W-:Y:S01]  /*70050*/  IMAD R8, R4.reuse, R91, RZ ;  /* 0x0000005b04087224 */ /* 0x044fe200078e02ff */
[----:B------:R-:W-:Y:S01]  /*70060*/  ISETP.LT.AND P3, PT, R4, UR8, !P0 ;  /* 0x0000000804007c0c */ /* 0x000fe2000c761270 */
[----:B------:R-:W1:Y:S01]  /*70070*/  LDCU UR8, c[0x0][0x39c] ;  /* 0x00007380ff0877ac */ /* 0x000e620008000800 */
[----:B------:R-:W-:-:S02]  /*70080*/  LEA.HI.X.SX32 R93, R93, R3, 0x1, P1 ;  /* 0x000000035d5d7211 */ /* 0x000fc400008f0eff */
[-C--:B------:R-:W-:Y:S01]  /*70090*/  LEA R12, P5, R8, R0.reuse, 0x1 ;  /* 0x00000000080c7211 */ /* 0x080fe200078a08ff */
[C---:B------:R-:W-:Y:S01]  /*700a0*/  IMAD R4, R88.reuse, R91, RZ ;  /* 0x0000005b58047224 */ /* 0x040fe200078e02ff */
[----:B------:R-:W-:Y:S01]  /*700b0*/  ISETP.LT.AND P4, PT, R88, UR5, !P0 ;  /* 0x0000000558007c0c */ /* 0x000fe2000c781270 */
[----:B------:R2:W-:Y:S01]  /*700c0*/  @P2 STG.E.U16 desc[UR16][R92.64], R6 ;  /* 0x000000065c002986 */ /* 0x0005e2000c101510 */
[----:B------:R-:W-:Y:S01]  /*700d0*/  LEA.HI.X.SX32 R13, R8, R3, 0x1, P5 ;  /* 0x00000003080d7211 */ /* 0x000fe200028f0eff */
[----:B------:R-:W0:Y:S01]  /*700e0*/  LDCU UR5, c[0x0][0x39c] ;  /* 0x00007380ff0577ac */ /* 0x000e220008000800 */
[C---:B------:R-:W-:Y:S02]  /*700f0*/  LEA R88, P6, R4.reuse, R0, 0x1 ;  /* 0x0000000004587211 */ /* 0x040fe400078c08ff */
[C---:B------:R-:W-:Y:S01]  /*70100*/  ISETP.LT.AND P1, PT, R89.reuse, UR7, !P0 ;  /* 0x0000000759007c0c */ /* 0x040fe2000c721270 */
[----:B------:R-:W-:Y:S01]  /*70110*/  IMAD R15, R89, R91, RZ ;  /* 0x0000005b590f7224 */ /* 0x000fe200078e02ff */
[----:B------:R-:W-:Y:S01]  /*70120*/  LEA.HI.X.SX32 R89, R4, R3, 0x1, P6 ;  /* 0x0000000304597211 */ /* 0x000fe200030f0eff */
[----:B------:R-:W0:Y:S01]  /*70130*/  LDCU UR7, c[0x0][0x39c] ;  /* 0x00007380ff0777ac */ /* 0x000e220008000800 */
[----:B------:R-:W3:Y:S04]  /*70140*/  LDL.LU R4, [R1+0x274] ;  /* 0x0002740001047983 */ /* 0x000ee80000300800 */
[----:B--2---:R-:W0:Y:S04]  /*70150*/  LDL.LU R6, [R1+0x278] ;  /* 0x0002780001067983 */ /* 0x004e280000300800 */
[----:B------:R-:W2:Y:S04]  /*70160*/  LDL.LU R8, [R1+0x10] ;  /* 0x0000100001087983 */ /* 0x000ea80000300800 */
[----:B------:R1:W-:Y:S01]  /*70170*/  @P3 STG.E.U16 desc[UR16][R12.64], R7 ;  /* 0x000000070c003986 */ /* 0x0003e2000c101510 */
[----:B------:R-:W-:-:S03]  /*70180*/  PRMT R14, R7, 0x7632, R14 ;  /* 0x00007632070e7816 */ /* 0x000fc6000000000e */
[----:B-1----:R-:W2:Y:S04]  /*70190*/  LDL.LU.64 R12, [R1+0x1820] ;  /* 0x00182000010c7983 */ /* 0x002ea80000300a00 */
[----:B------:R-:W2:Y:S01]  /*701a0*/  LDL.LU R7, [R1+0x27c] ;  /* 0x00027c0001077983 */ /* 0x000ea20000300800 */
[----:B------:R-:W-:-:S04]  /*701b0*/  LEA R92, P2, R15, R0, 0x1 ;  /* 0x000000000f5c7211 */ /* 0x000fc800078408ff */
[----:B------:R-:W-:Y:S01]  /*701c0*/  LEA.HI.X.SX32 R93, R15, R3, 0x1, P2 ;  /* 0x000000030f5d7211 */ /* 0x000fe200010f0eff */
[----:B------:R1:W-:Y:S04]  /*701d0*/  @P4 STG.E.U16 desc[UR16][R88.64], R14 ;  /* 0x0000000e58004986 */ /* 0x0003e8000c101510 */
[----:B-1----:R-:W2:Y:S04]  /*701e0*/  LDL.LU R88, [R1+0x1818] ;  /* 0x0018180001587983 */ /* 0x002ea80000300800 */
[----:B------:R-:W2:Y:S01]  /*701f0*/  LDL.LU R89, [R1+0x14] ;  /* 0x0000140001597983 */ /* 0x000ea20000300800 */
[C---:B-----5:R-:W-:Y:S01]  /*70200*/  ISETP.LT.AND P2, PT, R11.reuse, UR9, !P0 ;  /* 0x000000090b007c0c */ /* 0x060fe2000c741270 */
[----:B------:R-:W-:-:S02]  /*70210*/  IMAD R11, R11, R91, RZ ;  /* 0x0000005b0b0b7224 */ /* 0x000fc400078e02ff */
[----:B----4-:R1:W-:Y:S01]  /*70220*/  @P1 STG.E.U16 desc[UR16][R92.64], R90 ;  /* 0x0000005a5c001986 */ /* 0x0103e2000c101510 */
[----:B------:R-:W-:Y:S01]  /*70230*/  PRMT R10, R90, 0x7632, R10 ;  /* 0x000076325a0a7816 */ /* 0x000fe2000000000a */
[----:B------:R-:W4:Y:S01]  /*70240*/  LDCU UR9, c[0x0][0x39c] ;  /* 0x00007380ff0977ac */ /* 0x000f220008000800 */
[----:B-1----:R-:W-:-:S04]  /*70250*/  LEA R92, P1, R11, R0, 0x1 ;  /* 0x000000000b5c7211 */ /* 0x002fc800078208ff */
[----:B------:R-:W-:Y:S02]  /*70260*/  LEA.HI.X.SX32 R93, R11, R3, 0x1, P1 ;  /* 0x000000030b5d7211 */ /* 0x000fe400008f0eff */
[C---:B---3--:R-:W-:Y:S01]  /*70270*/  ISETP.LT.AND P4, PT, R4.reuse, UR10, !P0 ;  /* 0x0000000a04007c0c */ /* 0x048fe2000c781270 */
[-C--:B------:R-:W-:Y:S01]  /*70280*/  IMAD R4, R4, R91.reuse, RZ ;  /* 0x0000005b04047224 */ /* 0x080fe200078e02ff */
[----:B0-----:R-:W-:Y:S01]  /*70290*/  ISETP.LT.AND P3, PT, R6, UR6, !P0 ;  /* 0x0000000606007c0c */ /* 0x001fe2000c761270 */
[----:B------:R0:W-:Y:S03]  /*702a0*/  @P2 STG.E.U16 desc[UR16][R92.64], R10 ;  /* 0x0000000a5c002986 */ /* 0x0001e6000c101510 */
[-C--:B------:R-:W-:Y:S01]  /*702b0*/  LEA R14, P5, R4, R0.reuse, 0x1 ;  /* 0x00000000040e7211 */ /* 0x080fe200078a08ff */
[----:B------:R-:W-:Y:S01]  /*702c0*/  IMAD R6, R6, R91, RZ ;  /* 0x0000005b06067224 */ /* 0x000fe200078e02ff */
[----:B--2---:R-:W-:Y:S01]  /*702d0*/  PRMT R9, R8, 0x7632, R9 ;  /* 0x0000763208097816 */ /* 0x004fe20000000009 */
[----:B------:R-:W1:Y:S01]  /*702e0*/  LDCU UR6, c[0x0][0x39c] ;  /* 0x00007380ff0677ac */ /* 0x000e620008000800 */
[----:B------:R-:W-:Y:S01]  /*702f0*/  LEA.HI.X.SX32 R15, R4, R3, 0x1, P5 ;  /* 0x00000003040f7211 */ /* 0x000fe200028f0eff */
[----:B------:R-:W-:Y:S01]  /*70300*/  IMAD.MOV.U32 R11, RZ, RZ, R6 ;  /* 0x000000ffff0b7224 */ /* 0x000fe200078e0006 */
[----:B------:R-:W2:Y:S03]  /*70310*/  LDCU UR10, c[0x0][0x39c] ;  /* 0x00007380ff0a77ac */ /* 0x000ea60008000800 */
[----:B------:R3:W-:Y:S01]  /*70320*/  @P4 STG.E.U16 desc[UR16][R14.64], R8 ;  /* 0x000000080e004986 */ /* 0x0007e2000c101510 */
[----:B0-----:R-:W-:-:S02]  /*70330*/  LEA R10, P2, R6, R0, 0x1 ;  /* 0x00000000060a7211 */ /* 0x001fc400078408ff */
[C---:B------:R-:W-:Y:S01]  /*70340*/  ISETP.LT.AND P1, PT, R7.reuse, UR5, !P0 ;  /* 0x0000000507007c0c */ /* 0x040fe2000c721270 */
[----:B------:R-:W-:Y:S01]  /*70350*/  IMAD R90, R7, R91, RZ ;  /* 0x0000005b075a7224 */ /* 0x000fe200078e02ff */
[----:B------:R-:W0:Y:S01]  /*70360*/  LDCU UR5, c[0x0][0x39c] ;  /* 0x00007380ff0577ac */ /* 0x000e220008000800 */
[----:B------:R-:W5:Y:S04]  /*70370*/  LDL.LU R7, [R1+0x280] ;  /* 0x0002800001077983 */ /* 0x000f680000300800 */
[----:B------:R-:W2:Y:S04]  /*70380*/  LDL.LU R4, [R1+0x284] ;  /* 0x0002840001047983 */ /* 0x000ea80000300800 */
[----:B------:R-:W4:Y:S04]  /*70390*/  LDL.LU R6, [R1+0x288] ;  /* 0x0002880001067983 */ /* 0x000f280000300800 */
[----:B---3--:R-:W3:Y:S04]  /*703a0*/  LDL.LU.64 R14, [R1+0x1810] ;  /* 0x00181000010e7983 */ /* 0x008ee80000300a00 */
[----:B------:R-:W0:Y:S01]  /*703b0*/  LDL.LU R8, [R1+0x28c] ;  /* 0x00028c0001087983 */ /* 0x000e220000300800 */
[----:B------:R-:W-:-:S02]  /*703c0*/  LEA R92, P5, R90, R0, 0x1 ;  /* 0x000000005a5c7211 */ /* 0x000fc400078a08ff */
[-C--:B------:R-:W-:Y:S02]  /*703d0*/  LEA.HI.X.SX32 R11, R11, R3.reuse, 0x1, P2 ;  /* 0x000000030b0b7211 */ /* 0x080fe400010f0eff */
[----:B------:R-:W-:-:S03]  /*703e0*/  LEA.HI.X.SX32 R93, R90, R3, 0x1, P5 ;  /* 0x000000035a5d7211 */ /* 0x000fc600028f0eff */
[----:B------:R1:W-:Y:S04]  /*703f0*/  @P3 STG.E.U16 desc[UR16][R10.64], R9 ;  /* 0x000000090a003986 */ /* 0x0003e8000c101510 */
[----:B------:R2:W-:Y:S01]  /*70400*/  @P1 STG.E.U16 desc[UR16][R92.64], R89 ;  /* 0x000000595c001986 */ /* 0x0005e2000c101510 */
[----:B------:R-:W-:-:S03]  /*70410*/  PRMT R88, R89, 0x7632, R88 ;  /* 0x0000763259587816 */ /* 0x000fc60000000058 */
[----:B-1----:R-:W3:Y:S04]  /*70420*/  LDL.LU R10, [R1+0x1808] ;  /* 0x00180800010a7983 */ /* 0x002ee80000300800 */
[----:B------:R-:W3:Y:S01]  /*70430*/  LDL.LU R11, [R1+0x1c] ;  /* 0x00001c00010b7983 */ /* 0x000ee20000300800 */
[C---:B-----5:R-:W-:Y:S01]  /*70440*/  ISETP.LT.AND P2, PT, R7.reuse, UR7, !P0 ;  /* 0x0000000707007c0c */ /* 0x060fe2000c741270 */
[----:B------:R-:W-:Y:S01]  /*70450*/  IMAD R7, R7, R91, RZ ;  /* 0x0000005b07077224 */ /* 0x000fe200078e02ff */
[----:B------:R-:W1:Y:S01]  /*70460*/  LDCU UR7, c[0x0][0x39c] ;  /* 0x00007380ff0777ac */ /* 0x000e620008000800 */
[----:B--2---:R-:W-:-:S03]  /*70470*/  ISETP.LT.AND P3, PT, R4, UR8, !P0 ;  /* 0x0000000804007c0c */ /* 0x004fc6000c761270 */
[CC--:B------:R-:W-:Y:S01]  /*70480*/  LEA R92, P4, R7.reuse, R0.reuse, 0x1 ;  /* 0x00000000075c7211 */ /* 0x0c0fe200078808ff */
[-C--:B------:R-:W-:Y:S01]  /*70490*/  IMAD R4, R4, R91.reuse, RZ ;  /* 0x0000005b04047224 */ /* 0x080fe200078e02ff */
[C---:B----4-:R-:W-:Y:S01]  /*704a0*/  ISETP.LT.AND P1, PT, R6.reuse, UR9, !P0 ;  /* 0x0000000906007c0c */ /* 0x050fe2000c721270 */
[----:B------:R-:W-:Y:S01]  /*704b0*/  IMAD R6, R6, R91, RZ ;  /* 0x0000005b06067224 */ /* 0x000fe200078e02ff */
[----:B------:R-:W-:Y:S01]  /*704c0*/  LEA.HI.X.SX32 R93, R7, R3, 0x1, P4 ;  /* 0x00000003075d7211 */ /* 0x000fe200020f0eff */
[----:B------:R-:W2:Y:S01]  /*704d0*/  LDCU UR8, c[0x0][0x39c] ;  /* 0x00007380ff0877ac */ /* 0x000ea20008000800 */
[----:B------:R-:W4:Y:S01]  /*704e0*/  LDL.LU R7, [R1+0x290] ;  /* 0x0002900001077983 */ /* 0x000f220000300800 */
[----:B------:R-:W5:Y:S01]  /*704f0*/  LDCU UR9, c[0x0][0x39c] ;  /* 0x00007380ff0977ac */ /* 0x000f620008000800 */
[C---:B0-----:R-:W-:Y:S01]  /*70500*/  ISETP.LT.AND P4, PT, R8.reuse, UR5, !P0 ;  /* 0x0000000508007c0c */ /* 0x041fe2000c781270 */
[----:B------:R-:W-:Y:S01]  /*70510*/  IMAD R90, R8, R91, RZ ;  /* 0x0000005b085a7224 */ /* 0x000fe200078e02ff */
[C---:B------:R-:W-:Y:S01]  /*70520*/  LEA R8, P5, R4.reuse, R0, 0x1 ;  /* 0x0000000004087211 */ /* 0x040fe200078a08ff */
[----:B------:R0:W-:Y:S01]  /*70530*/  @P2 STG.E.U16 desc[UR16][R92.64], R88 ;  /* 0x000000585c002986 */ /* 0x0001e2000c101510 */
[----:B------:R-:W-:Y:S01]  /*70540*/  IMAD.MOV.U32 R89, RZ, RZ, R6 ;  /* 0x000000ffff597224 */ /* 0x000fe200078e0006 */
[----:B------:R-:W1:Y:S01]  /*70550*/  LDCU UR5, c[0x0][0x39c] ;  /* 0x00007380ff0577ac */ /* 0x000e620008000800 */
[----:B------:R-:W-:-:S02]  /*70560*/  LEA.HI.X.SX32 R9, R4, R3, 0x1, P5 ;  /* 0x0000000304097211 */ /* 0x000fc400028f0eff */
[-C--:B0-----:R-:W-:Y:S02]  /*70570*/  LEA R88, P2, R6, R0.reuse, 0x1 ;  /* 0x0000000006587211 */ /* 0x081fe400078408ff */
[----:B------:R-:W1:Y:S04]  /*70580*/  LDL.LU R6, [R1+0x294] ;  /* 0x0002940001067983 */ /* 0x000e680000300800 */
[----:B------:R-:W2:Y:S04]  /*70590*/  LDL.LU R4, [R1+0x298] ;  /* 0x0002980001047983 */ /* 0x000ea80000300800 */
[----:B------:R-:W2:Y:S01]  /*705a0*/  LDL.LU R93, [R1+0x18] ;  /* 0x00001800015d7983 */ /* 0x000ea20000300800 */
[----:B------:R-:W-:-:S02]  /*705b0*/  LEA R92, P5, R90, R0, 0x1 ;  /* 0x000000005a5c7211 */ /* 0x000fc400078a08ff */
[-C--:B------:R-:W-:Y:S02]  /*705c0*/  LEA.HI.X.SX32 R89, R89, R3.reuse, 0x1, P2 ;  /* 0x0000000359597211 */ /* 0x080fe400010f0eff */
[----:B---3--:R-:W-:Y:S02]  /*705d0*/  PRMT R5, R11, 0x7632, R5 ;  /* 0x000076320b057816 */ /* 0x008fe40000000005 */
[----:B--2---:R-:W-:Y:S01]  /*705e0*/  PRMT R10, R93, 0x7632, R10 ;  /* 0x000076325d0a7816 */ /* 0x004fe2000000000a */
[----:B------:R0:W-:Y:S04]  /*705f0*/  @P3 STG.E.U16 desc[UR16][R8.64], R93 ;  /* 0x0000005d08003986 */ /* 0x0001e8000c101510 */
[----:B------:R2:W-:Y:S04]  /*70600*/  @P1 STG.E.U16 desc[UR16][R88.64], R10 ;  /* 0x0000000a58001986 */ /* 0x0005e8000c101510 */
[----:B0-----:R-:W3:Y:S01]  /*70610*/  LDL.LU.64 R8, [R1+0x1800] ;  /* 0x0018000001087983 */ /* 0x001ee20000300a00 */
[----:B------:R-:W-:-:S03]  /*70620*/  LEA.HI.X.SX32 R93, R90, R3, 0x1, P5 ;  /* 0x000000035a5d7211 */ /* 0x000fc600028f0eff */
[----:B------:R-:W3:Y:S04]  /*70630*/  LDL.LU R90, [R1+0x17f8] ;  /* 0x0017f800015a7983 */ /* 0x000ee80000300800 */
[----:B--2---:R-:W2:Y:S01]  /*70640*/  LDL.LU.64 R88, [R1+0x17f0] ;  /* 0x0017f00001587983 */ /* 0x004ea20000300a00 */
[C---:B----4-:R-:W-:Y:S01]  /*70650*/  ISETP.LT.AND P5, PT, R7.reuse, UR6, !P0 ;  /* 0x0000000607007c0c */ /* 0x050fe2000c7a1270 */
[-C--:B------:R-:W-:Y:S01]  /*70660*/  IMAD R7, R7, R91.reuse, RZ ;  /* 0x0000005b07077224 */ /* 0x080fe200078e02ff */
[C---:B-1----:R-:W-:Y:S01]  /*70670*/  ISETP.LT.AND P1, PT, R6.reuse, UR7, !P0 ;  /* 0x0000000706007c0c */ /* 0x042fe2000c721270 */
[----:B------:R0:W-:Y:S01]  /*70680*/  @P4 STG.E.U16 desc[UR16][R92.64], R11 ;  /* 0x0000000b5c004986 */ /* 0x0001e2000c101510 */
[----:B------:R-:W-:Y:S01]  /*70690*/  IMAD R6, R6, R91, RZ ;  /* 0x0000005b06067224 */ /* 0x000fe200078e02ff */
[----:B------:R-:W1:Y:S01]  /*706a0*/  LDCU UR6, c[0x0][0x39c] ;  /* 0x00007380ff0677ac */ /* 0x000e620008000800 */
[----:B------:R-:W4:Y:S01]  /*706b0*/  LDCU UR7, c[0x0][0x39c] ;  /* 0x00007380ff0777ac */ /* 0x000f220008000800 */
[----:B0-----:R-:W-:-:S04]  /*706c0*/  LEA R92, P2, R7, R0, 0x1 ;  /* 0x00000000075c7211 */ /* 0x001fc800078408ff */
[----:B------:R-:W-:Y:S01]  /*706d0*/  LEA.HI.X.SX32 R93, R7, R3, 0x1, P2 ;  /* 0x00000003075d7211 */ /* 0x000fe200010f0eff */
[----:B------:R-:W-:Y:S01]  /*706e0*/  IMAD.MOV.U32 R11, RZ, RZ, R6 ;  /* 0x000000ffff0b7224 */ /* 0x000fe200078e0006 */
[----:B------:R-:W-:-:S03]  /*706f0*/  LEA R10, P3, R6, R0, 0x1 ;  /* 0x00000000060a7211 */ /* 0x000fc600078608ff */
[----:B------:R0:W-:Y:S01]  /*70700*/  @P5 STG.E.U16 desc[UR16][R92.64], R5 ;  /* 0x000000055c005986 */ /* 0x0001e2000c101510 */
[C---:B------:R-:W-:Y:S01]  /*70710*/  ISETP.LT.AND P2, PT, R4.reuse, UR5, !P0 ;  /* 0x0000000504007c0c */ /* 0x040fe2000c741270 */
[----:B------:R-:W-:Y:S01]  /*70720*/  IMAD R4, R4, R91, RZ ;  /* 0x0000005b04047224 */ /* 0x000fe200078e02ff */
[-C--:B------:R-:W-:Y:S01]  /*70730*/  LEA.HI.X.SX32 R11, R11, R3.reuse, 0x1, P3 ;  /* 0x000000030b0b7211 */ /* 0x080fe200018f0eff */
[----:B------:R-:W1:Y:S01]  /*70740*/  LDCU UR5, c[0x0][0x39c] ;  /* 0x00007380ff0577ac */ /* 0x000e620008000800 */
[----:B0-----:R-:W1:Y:S02]  /*70750*/  LDL.LU R93, [R1+0x29c] ;  /* 0x00029c00015d7983 */ /* 0x001e640000300800 */
[C---:B------:R-:W-:Y:S02]  /*70760*/  LEA R6, P4, R4.reuse, R0, 0x1 ;  /* 0x0000000004067211 */ /* 0x040fe400078808ff */
[----:B------:R-:W4:Y:S02]  /*70770*/  LDL.LU R5, [R1+0x2a4] ;  /* 0x0002a40001057983 */ /* 0x000f240000300800 */
[----:B------:R-:W-:-:S02]  /*70780*/  LEA.HI.X.SX32 R7, R4, R3, 0x1, P4 ;  /* 0x0000000304077211 */ /* 0x000fc400020f0eff */
[----:B--2---:R0:W-:Y:S01]  /*70790*/  @P1 STG.E.U16 desc[UR16][R10.64], R88 ;  /* 0x000000580a001986 */ /* 0x0041e2000c101510 */
[----:B---3--:R-:W-:-:S03]  /*707a0*/  PRMT R90, R88, 0x7632, R90 ;  /* 0x00007632585a7816 */ /* 0x008fc6000000005a */
[----:B0-----:R-:W2:Y:S04]  /*707b0*/  LDL.LU.64 R10, [R1+0x17e8] ;  /* 0x0017e800010a7983 */ /* 0x001ea80000300a00 */
[----:B------:R-:W3:Y:S04]  /*707c0*/  LDL.LU R88, [R1+0x2a0] ;  /* 0x0002a00001587983 */ /* 0x000ee80000300800 */
[----:B------:R-:W2:Y:S04]  /*707d0*/  LDL.LU R4, [R1+0x2a8] ;  /* 0x0002a80001047983 */ /* 0x000ea80000300800 */
[----:B------:R0:W-:Y:S04]  /*707e0*/  @P2 STG.E.U16 desc[UR16][R6.64], R90 ;  /* 0x0000005a06002986 */ /* 0x0001e8000c101510 */
[----:B0-----:R-:W5:Y:S04]  /*707f0*/  LDL.LU.64 R6, [R1+0x17e0] ;  /* 0x0017e00001067983 */ /* 0x001f680000300a00 */
[----:B------:R-:W5:Y:S01]  /*70800*/  LDL.LU R90, [R1+0x17d8] ;  /* 0x0017d800015a7983 */ /* 0x000f620000300800 */
[C---:B-1----:R-:W-:Y:S01]  /*70810*/  ISETP.LT.AND P3, PT, R93.reuse, UR6, !P0 ;  /* 0x000000065d007c0c */ /* 0x042fe2000c761270 */
[----:B------:R-:W-:Y:S01]  /*70820*/  IMAD R93, R93, R91, RZ ;  /* 0x0000005b5d5d7224 */ /* 0x000fe200078e02ff */
[----:B------:R-:W0:Y:S04]  /*70830*/  LDCU UR6, c[0x0][0x39c] ;  /* 0x00007380ff0677ac */ /* 0x000e280008000800 */
[----:B------:R-:W-:-:S04]  /*70840*/  LEA R92, P1, R93, R0, 0x1 ;  /* 0x000000005d5c7211 */ /* 0x000fc800078208ff */
[----:B------:R-:W-:-:S05]  /*70850*/  LEA.HI.X.SX32 R93, R93, R3, 0x1, P1 ;  /* 0x000000035d5d7211 */ /* 0x000fca00008f0eff */
[----:B------:R1:W-:Y:S01]  /*70860*/  @P3 STG.E.U16 desc[UR16][R92.64], R89 ;  /* 0x000000595c003986 */ /* 0x0003e2000c101510 */
[C---:B----4-:R-:W-:Y:S01]  /*70870*/  ISETP.LT.AND P1, PT, R5.reuse, UR5, !P0 ;  /* 0x0000000505007c0c */ /* 0x050fe2000c721270 */
[-C--:B------:R-:W-:Y:S01]  /*70880*/  IMAD R5, R5, R91.reuse, RZ ;  /* 0x0000005b05057224 */ /* 0x080fe200078e02ff */
[----:B------:R-:W4:Y:S04]  /*70890*/  LDCU UR5, c[0x0][0x39c] ;  /* 0x00007380ff0577ac */ /* 0x000f280008000800 */
[----:B-1----:R-:W-:Y:S02]  /*708a0*/  LEA R92, P3, R5, R0, 0x1 ;  /* 0x00000000055c7211 */ /* 0x002fe400078608ff */
[C---:B---3--:R-:W-:Y:S01]  /*708b0*/  ISETP.LT.AND P4, PT, R88.reuse, UR8, !P0 ;  /* 0x0000000858007c0c */ /* 0x048fe2000c781270 */
[----:B------:R-:W-:Y:S01]  /*708c0*/  IMAD R88, R88, R91, RZ ;  /* 0x0000005b58587224 */ /* 0x000fe200078e02ff */
[----:B------:R-:W1:Y:S03]  /*708d0*/  LDCU UR8, c[0x0][0x39c] ;  /* 0x00007380ff0877ac */ /* 0x000e660008000800 */
[----:B------:R-:W-:Y:S01]  /*708e0*/  IMAD.MOV.U32 R93, RZ, RZ, R88 ;  /* 0x000000ffff5d7224 */ /* 0x000fe200078e0058 */
[----:B--2---:R-:W-:-:S04]  /*708f0*/  ISETP.LT.AND P5, PT, R4, UR7, !P0 ;  /* 0x0000000704007c0c */ /* 0x004fc8000c7a1270 */
[----:B------:R-:W-:Y:S01]  /*70900*/  LEA R88, P2, R93, R0, 0x1 ;  /* 0x000000005d587211 */ /* 0x000fe200078408ff */
[----:B------:R-:W-:Y:S01]  /*70910*/  IMAD R4, R4, R91, RZ ;  /* 0x0000005b04047224 */ /* 0x000fe200078e02ff */
[----:B------:R-:W2:Y:S01]  /*70920*/  LDCU UR7, c[0x0][0x39c] ;  /* 0x00007380ff0777ac */ /* 0x000ea20008000800 */
[----:B-----5:R-:W-:Y:S01]  /*70930*/  PRMT R7, R89, 0x7632, R7 ;  /* 0x0000763259077816 */ /* 0x020fe20000000007 */
[----:B------:R-:W-:Y:S01]  /*70940*/  IMAD.MOV.U32 R89, RZ, RZ, R93 ;  /* 0x000000ffff597224 */ /* 0x000fe200078e005d */
[-C--:B------:R-:W-:Y:S02]  /*70950*/  LEA.HI.X.SX32 R93, R5, R3.reuse, 0x1, P3 ;  /* 0x00000003055d7211 */ /* 0x080fe400018f0eff */
[----:B------:R-:W4:Y:S02]  /*70960*/  LDL.LU R5, [R1+0x2b4] ;  /* 0x0002b40001057983 */ /* 0x000f240000300800 */
[----:B------:R-:W-:-:S05]  /*70970*/  LEA.HI.X.SX32 R89, R89, R3, 0x1, P2 ;  /* 0x0000000359597211 */ /* 0x000fca00010f0eff */
[----:B------:R3:W-:Y:S04]  /*70980*/  @P4 STG.E.U16 desc[UR16][R88.64], R7 ;  /* 0x0000000758004986 */ /* 0x0007e8000c101510 */
[----:B------:R5:W-:Y:S01]  /*70990*/  @P1 STG.E.U16 desc[UR16][R92.64], R90 ;  /* 0x0000005a5c001986 */ /* 0x000be2000c101510 */
[----:B---3--:R-:W-:-:S03]  /*709a0*/  LEA R88, P2, R4, R0, 0x1 ;  /* 0x0000000004587211 */ /* 0x008fc600078408ff */
[----:B------:R-:W2:Y:S01]  /*709b0*/  LDL.LU R7, [R1+0x2b8] ;  /* 0x0002b80001077983 */ /* 0x000ea20000300800 */
[----:B------:R-:W-:-:S03]  /*709c0*/  LEA.HI.X.SX32 R89, R4, R3, 0x1, P2 ;  /* 0x0000000304597211 */ /* 0x000fc600010f0eff */
[----:B-----5:R-:W3:Y:S01]  /*709d0*/  LDL.LU R93, [R1+0x2b0] ;  /* 0x0002b000015d7983 */ /* 0x020ee20000300800 */
[----:B------:R-:W-:-:S03]  /*709e0*/  PRMT R92, R90, 0x7632, R92 ;  /* 0x000076325a5c7816 */ /* 0x000fc6000000005c */
[----:B------:R-:W5:Y:S04]  /*709f0*/  LDL.LU R4, [R1+0x17d4] ;  /* 0x0017d40001047983 */ /* 0x000f680000300800 */
[----:B------:R-:W0:Y:S04]  /*70a00*/  LDL.LU R90, [R1+0x2ac] ;  /* 0x0002ac00015a7983 */ /* 0x000e280000300800 */
[----:B------:R1:W-:Y:S02]  /*70a10*/  @P5 STG.E.U16 desc[UR16][R88.64], R92 ;  /* 0x0000005c58005986 */ /* 0x0003e4000c101510 */
[----:B-1----:R-:W1:Y:S01]  /*70a20*/  LDC R92, c[0x0][0x3b8] ;  /* 0x0000ee00ff5c7b82 */ /* 0x002e620000000800 */
[C---:B0-----:R-:W-:Y:S01]  /*70a30*/  ISETP.LT.AND P1, PT, R90.reuse, UR6, !P0 ;  /* 0x000000065a007c0c */ /* 0x041fe2000c721270 */
[----:B------:R-:W-:Y:S01]  /*70a40*/  IMAD R90, R90, R91, RZ ;  /* 0x0000005b5a5a7224 */ /* 0x000fe200078e02ff */
[----:B---3--:R-:W-:Y:S01]  /*70a50*/  ISETP.LT.AND P2, PT, R93, UR9, !P0 ;  /* 0x000000095d007c0c */ /* 0x008fe2000c741270 */
[----:B------:R-:W3:Y:S01]  /*70a60*/  LDL.LU R91, [R1+0x17d0] ;  /* 0x0017d000015b7983 */ /* 0x000ee20000300800 */
[----:B----4-:R-:W-:Y:S01]  /*70a70*/  ISETP.LT.AND P3, PT, R5, UR5, !P0 ;  /* 0x0000000505007c0c */ /* 0x010fe2000c761270 */
[----:B------:R-:W0:Y:S01]  /*70a80*/  LDCU UR6, c[0x0][0x39c] ;  /* 0x00007380ff0677ac */ /* 0x000e220008000800 */
[----:B------:R-:W-:Y:S01]  /*70a90*/  LEA R88, P5, R90, R0, 0x1 ;  /* 0x000000005a587211 */ /* 0x000fe200078a08ff */
[----:B-1----:R-:W-:-:S02]  /*70aa0*/  IMAD R93, R93, R92, RZ ;  /* 0x0000005c5d5d7224 */ /* 0x002fc400078e02ff */
[----:B------:R-:W-:Y:S01]  /*70ab0*/  IMAD R5, R5, R92, RZ ;  /* 0x0000005c05057224 */ /* 0x000fe200078e02ff */
[-C--:B------:R-:W-:Y:S01]  /*70ac0*/  LEA.HI.X.SX32 R89, R90, R3.reuse, 0x1, P5 ;  /* 0x000000035a597211 */ /* 0x080fe200028f0eff */
[----:B------:R-:W1:Y:S01]  /*70ad0*/  LDCU UR9, c[0x0][0x39c] ;  /* 0x00007380ff0977ac */ /* 0x000e620008000800 */
[----:B------:R-:W4:Y:S01]  /*70ae0*/  LDC R90, c[0x0][0x3b8] ;  /* 0x0000ee00ff5a7b82 */ /* 0x000f220000000800 */
[----:B------:R-:W-:Y:S02]  /*70af0*/  LEA R92, P4, R93, R0, 0x1 ;  /* 0x000000005d5c7211 */ /* 0x000fe400078808ff */
[----:B--2---:R-:W-:Y:S01]  /*70b00*/  ISETP.LT.AND P5, PT, R7, UR7, !P0 ;  /* 0x0000000707007c0c */ /* 0x004fe2000c7a1270 */
[----:B------:R-:W2:Y:S01]  /*70b10*/  LDCU UR5, c[0x0][0x39c] ;  /* 0x00007380ff0577ac */ /* 0x000ea20008000800 */
[----:B------:R-:W-:Y:S01]  /*70b20*/  LEA.HI.X.SX32 R93, R93, R3, 0x1, P4 ;  /* 0x000000035d5d7211 */ /* 0x000fe200020f0eff */
[----:B------:R-:W0:Y:S01]  /*70b30*/  LDCU UR7, c[0x0][0x39c] ;  /* 0x00007380ff0777ac */ /* 0x000e220008000800 */
[----:B----4-:R-:W-:Y:S01]  /*70b40*/  IMAD R7, R7, R90, RZ ;  /* 0x0000005a07077224 */ /* 0x010fe200078e02ff */
[----:B------:R-:W-:-:S02]  /*70b50*/  LEA R90, P6, R5, R0, 0x1 ;  /* 0x00000000055a7211 */ /* 0x000fc400078c08ff */
[----:B---3--:R-:W-:Y:S01]  /*70b60*/  PRMT R6, R91, 0x7632, R6 ;  /* 0x000076325b067816 */ /* 0x008fe20000000006 */
[----:B------:R3:W-:Y:S04]  /*70b70*/  @P1 STG.E.U16 desc[UR16][R88.64], R91 ;  /* 0x0000005b58001986 */ /* 0x0007e8000c101510 */
[----:B------:R4:W-:Y:S01]  /*70b80*/  @P2 STG.E.U16 desc[UR16][R92.64], R6 ;  /* 0x000000065c002986 */ /* 0x0009e2000c101510 */
[----:B---3--:R-:W-:Y:S02]  /*70b90*/  LEA R88, P1, R7, R0, 0x1 ;  /* 0x0000000007587211 */ /* 0x008fe400078208ff */
[-C--:B------:R-:W-:Y:S02]  /*70ba0*/  LEA.HI.X.SX32 R91, R5, R3.reuse, 0x1, P6 ;  /* 0x00000003055b7211 */ /* 0x080fe400030f0eff */
[----:B------:R-:W3:Y:S01]  /*70bb0*/  LDL.LU R5, [R1+0x17cc] ;  /* 0x0017cc0001057983 */ /* 0x000ee20000300800 */
[----:B------:R-:W-:-:S03]  /*70bc0*/  LEA.HI.X.SX32 R89, R7, R3, 0x1, P1 ;  /* 0x0000000307597211 */ /* 0x000fc600008f0eff */
[----:B----4-:R-:W4:Y:S01]  /*70bd0*/  LDL.LU R6, [R1+0x17c8] ;  /* 0x0017c80001067983 */ /* 0x010f220000300800 */
[----:B------:R-:W-:-:S03]  /*70be0*/  PRMT R92, R8, 0x7632, R92 ;  /* 0x00007632085c7816 */ /* 0x000fc6000000005c */
[----:B------:R-:W2:Y:S04]  /*70bf0*/  LDL.LU R93, [R1+0x2c0] ;  /* 0x0002c000015d7983 */ /* 0x000ea80000300800 */
[----:B------:R-:W3:Y:S04]  /*70c00*/  LDL.LU R7, [R1+0x17c4] ;  /* 0x0017c40001077983 */ /* 0x000ee80000300800 */
[----:B------:R0:W-:Y:S04]  /*70c10*/  @P3 STG.E.U16 desc[UR16][R90.64], R8 ;  /* 0x000000085a003986 */ /* 0x0001e8000c101510 */
[----:B------:R1:W-:Y:S04]  /*70c20*/  @P5 STG.E.U16 desc[UR16][R88.64], R92 ;  /* 0x0000005c58005986 */ /* 0x0003e8000c101510 */
[----:B0-----:R-:W3:Y:S04]  /*70c30*/  LDL.LU R91, [R1+0x2bc] ;  /* 0x0002bc00015b7983 */ /* 0x001ee80000300800 */
[----:B-1----:R-:W4:Y:S01]  /*70c40*/  LDL.LU R88, [R1+0x2c4] ;  /* 0x0002c40001587983 */ /* 0x002f220000300800 */
[----:B------:R-:W2:Y:S02]  /*70c50*/  LDC R92, c[0x0][0x3b8] ;  /* 0x0000ee00ff5c7b82 */ /* 0x000ea40000000800 */
[CC--:B--2---:R-:W-:Y:S01]  /*70c60*/  IMAD R89, R93.reuse, R92.reuse, RZ ;  /* 0x0000005c5d597224 */ /* 0x0c4fe200078e02ff */
[----:B------:R-:W-:Y:S01]  /*70c70*/  ISETP.LT.AND P2, PT, R93, UR10, !P0 ;  /* 0x0000000a5d007c0c */ /* 0x000fe2000c741270 */
[----:B------:R-:W0:Y:S01]  /*70c80*/  LDCU UR10, c[0x0][0x39c] ;  /* 0x00007380ff0a77ac */ /* 0x000e220008000800 */
[----:B------:R-:W-:Y:S01]  /*70c90*/  LOP3.LUT R93, R2, 0x82, RZ, 0xfc, !PT ;  /* 0x00000082025d7812 */ /* 0x000fe200078efcff */
[CC--:B---3--:R-:W-:Y:S01]  /*70ca0*/  IMAD R8, R91.reuse, R92.reuse, RZ ;  /* 0x0000005c5b087224 */ /* 0x0c8fe200078e02ff */
[----:B------:R-:W-:Y:S01]  /*70cb0*/  ISETP.LT.AND P3, PT, R91, UR8, !P0 ;  /* 0x000000085b007c0c */ /* 0x000fe2000c761270 */
[----:B------:R-:W1:Y:S01]  /*70cc0*/  LDCU UR8, c[0x0][0x39c] ;  /* 0x00007380ff0877ac */ /* 0x000e620008000800 */
[C---:B----4-:R-:W-:Y:S01]  /*70cd0*/  ISETP.LT.AND P1, PT, R88.reuse, UR6, !P0 ;  /* 0x0000000658007c0c */ /* 0x050fe2000c721270 */
[----:B------:R-:W-:Y:S01]  /*70ce0*/  IMAD R92, R88, R92, RZ ;  /* 0x0000005c585c7224 */ /* 0x000fe200078e02ff */
[-C--:B------:R-:W-:Y:S01]  /*70cf0*/  LEA R90, P5, R8, R0.reuse, 0x1 ;  /* 0x00000000085a7211 */ /* 0x080fe200078a08ff */
[----:B------:R-:W2:Y:S01]  /*70d00*/  LDCU UR6, c[0x0][0x39c] ;  /* 0x00007380ff0677ac */ /* 0x000ea20008000800 */
[----:B------:R-:W-:-:S02]  /*70d10*/  LEA R88, P4, R89, R0, 0x1 ;  /* 0x0000000059587211 */ /* 0x000fc400078808ff */
[-C--:B------:R-:W-:Y:S02]  /*70d20*/  LEA.HI.X.SX32 R91, R8, R3.reuse, 0x1, P5 ;  /* 0x00000003085b7211 */ /* 0x080fe400028f0eff */
[----:B------:R-:W-:Y:S01]  /*70d30*/  ISETP.LT.AND P5, PT, R93, UR9, !P0 ;  /* 0x000000095d007c0c */ /* 0x000fe2000c7a1270 */
[----:B------:R-:W3:Y:S01]  /*70d40*/  LDCU UR9, c[0x0][0x39c] ;  /* 0x00007380ff0977ac */ /* 0x000ee20008000800 */
[C---:B------:R-:W-:Y:S02]  /*70d50*/  LEA R8, P6, R92.reuse, R0, 0x1 ;  /* 0x000000005c087211 */ /* 0x040fe400078c08ff */
[-C--:B------:R-:W-:Y:S02]  /*70d60*/  LEA.HI.X.SX32 R89, R89, R3.reuse, 0x1, P4 ;  /* 0x0000000359597211 */ /* 0x080fe400020f0eff */
[----:B------:R-:W-:Y:S01]  /*70d70*/  PRMT R93, R9, 0x7632, R93 ;  /* 0x00007632095d7816 */ /* 0x000fe2000000005d */
[----:B------:R4:W-:Y:S04]  /*70d80*/  @P3 STG.E.U16 desc[UR16][R90.64], R9 ;  /* 0x000000095a003986 */ /* 0x0009e8000c101510 */
[----:B------:R0:W-:Y:S04]  /*70d90*/  @P2 STG.E.U16 desc[UR16][R88.64], R93 ;  /* 0x0000005d58002986 */ /* 0x0001e8000c101510 */
[----:B----4-:R-:W4:Y:S01]  /*70da0*/  LDL.LU R90, [R1+0x2d4] ;  /* 0x0002d400015a7983 */ /* 0x010f220000300800 */
[----:B------:R-:W-:-:S03]  /*70db0*/  LEA.HI.X.SX32 R9, R92, R3, 0x1, P6 ;  /* 0x000000035c097211 */ /* 0x000fc600030f0eff */
[----:B------:R-:W1:Y:S01]  /*70dc0*/  LDL.LU R92, [R1+0x2d0] ;  /* 0x0002d000015c7983 */ /* 0x000e620000300800 */
[----:B0-----:R-:W0:Y:S03]  /*70dd0*/  LDC R93, c[0x0][0x3b8] ;  /* 0x0000ee00ff5d7b82 */ /* 0x001e260000000800 */
[----:B------:R-:W2:Y:S04]  /*70de0*/  LDL.LU R88, [R1+0x2c8] ;  /* 0x0002c80001587983 */ /* 0x000ea80000300800 */
[----:B------:R-:W3:Y:S01]  /*70df0*/  LDL.LU R89, [R1+0x2cc] ;  /* 0x0002cc0001597983 */ /* 0x000ee20000300800 */
[----:B------:R-:W-:-:S03]  /*70e00*/  PRMT R91, R10, 0x7632, R91 ;  /* 0x000076320a5b7816 */ /* 0x000fc6000000005b */
[----:B------:R3:W-:Y:S01]  /*70e10*/  @P1 STG.E.U16 desc[UR16][R8.64], R10 ;  /* 0x0000000a08001986 */ /* 0x0007e2000c101510 */
[C---:B--2---:R-:W-:Y:S01]  /*70e20*/  ISETP.LT.AND P2, PT, R88.reuse, UR5, !P0 ;  /* 0x0000000558007c0c */ /* 0x044fe2000c741270 */
[-C--:B0-----:R-:W-:Y:S01]  /*70e30*/  IMAD R88, R88, R93.reuse, RZ ;  /* 0x0000005d58587224 */ /* 0x081fe200078e02ff */
[----:B-1----:R-:W-:Y:S01]  /*70e40*/  ISETP.LT.AND P3, PT, R92, UR8, !P0 ;  /* 0x000000085c007c0c */ /* 0x002fe2000c761270 */
[----:B------:R-:W0:Y:S01]  /*70e50*/  LDCU UR5, c[0x0][0x39c] ;  /* 0x00007380ff0577ac */ /* 0x000e220008000800 */
[CC--:B---3--:R-:W-:Y:S02]  /*70e60*/  IMAD R10, R89.reuse, R93.reuse, RZ ;  /* 0x0000005d590a7224 */ /* 0x0c8fe400078e02ff */
[-C--:B------:R-:W-:Y:S01]  /*70e70*/  LEA R8, P1, R88, R0.reuse, 0x1 ;  /* 0x0000000058087211 */ /* 0x080fe200078208ff */
[----:B------:R-:W1:Y:S01]  /*70e80*/  LDCU UR8, c[0x0][0x39c] ;  /* 0x00007380ff0877ac */ /* 0x000e620008000800 */
[----:B------:R-:W-:Y:S01]  /*70e90*/  ISETP.LT.AND P4, PT, R89, UR7, !P0 ;  /* 0x0000000759007c0c */ /* 0x000fe2000c781270 */
[----:B------:R-:W-:Y:S01]  /*70ea0*/  IMAD R89, R92, R93, RZ ;  /* 0x0000005d5c597224 */ /* 0x000fe200078e02ff */
[----:B------:R-:W-:Y:S01]  /*70eb0*/  LEA.HI.X.SX32 R9, R88, R3, 0x1, P1 ;  /* 0x0000000358097211 */ /* 0x000fe200008f0eff */
[C---:B----4-:R-:W-:Y:S01]  /*70ec0*/  IMAD R92, R90.reuse, R93, RZ ;  /* 0x0000005d5a5c7224 */ /* 0x050fe200078e02ff */
[----:B------:R-:W-:Y:S01]  /*70ed0*/  ISETP.LT.AND P1, PT, R90, UR6, !P0 ;  /* 0x000000065a007c0c */ /* 0x000fe2000c721270 */
[----:B------:R-:W2:Y:S01]  /*70ee0*/  LDCU UR6, c[0x0][0x39c] ;  /* 0x00007380ff0677ac */ /* 0x000ea20008000800 */
[C---:B------:R-:W-:Y:S01]  /*70ef0*/  LEA R90, P6, R10.reuse, R0, 0x1 ;  /* 0x000000000a5a7211 */ /* 0x040fe200078c08ff */
[----:B------:R3:W-:Y:S01]  /*70f00*/  @P2 STG.E.U16 desc[UR16][R8.64], R91 ;  /* 0x0000005b08002986 */ /* 0x0007e2000c101510 */
[----:B------:R-:W4:Y:S02]  /*70f10*/  LDCU UR7, c[0x0][0x39c] ;  /* 0x00007380ff0777ac */ /* 0x000f240008000800 */
[----:B---3--:R-:W-:-:S02]  /*70f20*/  LEA.HI.X.SX32 R91, R10, R3, 0x1, P6 ;  /* 0x000000030a5b7211 */ /* 0x008fc400030f0eff */
[C---:B------:R-:W-:Y:S02]  /*70f30*/  LEA R8, P6, R92.reuse, R0, 0x1 ;  /* 0x000000005c087211 */ /* 0x040fe400078c08ff */
[----:B------:R-:W-:Y:S01]  /*70f40*/  PRMT R10, R11, 0x7632, R10 ;  /* 0x000076320b0a7816 */ /* 0x000fe2000000000a */
[----:B------:R3:W-:Y:S01]  /*70f50*/  @P4 STG.E.U16 desc[UR16][R90.64], R11 ;  /* 0x0000000b5a004986 */ /* 0x0007e2000c101510 */
[----:B------:R-:W-:-:S03]  /*70f60*/  LEA.HI.X.SX32 R9, R92, R3, 0x1, P6 ;  /* 0x000000035c097211 */ /* 0x000fc600030f0eff */
[----:B---3--:R-:W3:Y:S04]  /*70f70*/  LDL.LU R11, [R1+0x2dc] ;  /* 0x0002dc00010b7983 */ /* 0x008ee80000300800 */
[----:B------:R-:W0:Y:S04]  /*70f80*/  LDL.LU R90, [R1+0x2e0] ;  /* 0x0002e000015a7983 */ /* 0x000e280000300800 */
[----:B------:R-:W2:Y:S04]  /*70f90*/  LDL.LU R91, [R1+0x2e4] ;  /* 0x0002e400015b7983 */ /* 0x000ea80000300800 */
[----:B------:R-:W2:Y:S01]  /*70fa0*/  LDL.LU R92, [R1+0x2d8] ;  /* 0x0002d800015c7983 */ /* 0x000ea20000300800 */
[----:B------:R-:W-:-:S04]  /*70fb0*/  LEA R88, P2, R89, R0, 0x1 ;  /* 0x0000000059587211 */ /* 0x000fc800078408ff */
[----:B------:R-:W-:-:S05]  /*70fc0*/  LEA.HI.X.SX32 R89, R89, R3, 0x1, P2 ;  /* 0x0000000359597211 */ /* 0x000fca00010f0eff */
[----:B------:R1:W-:Y:S04]  /*70fd0*/  @P3 STG.E.U16 desc[UR16][R88.64], R10 ;  /* 0x0000000a58003986 */ /* 0x0003e8000c101510 */
[----:B------:R0:W-:Y:S01]  /*70fe0*/  @P1 STG.E.U16 desc[UR16][R8.64], R16 ;  /* 0x0000001008001986 */ /* 0x0001e2000c101510 */
[----:B-1----:R-:W-:Y:S02]  /*70ff0*/  PRMT R89, R16, 0x7632, R89 ;  /* 0x0000763210597816 */ /* 0x002fe40000000059 */
[C---:B---3--:R-:W-:Y:S01]  /*71000*/  ISETP.LT.AND P4, PT, R11.reuse, UR10, !P0 ;  /* 0x0000000a0b007c0c */ /* 0x048fe2000c781270 */
[-C--:B------:R-:W-:Y:S02]  /*71010*/  IMAD R11, R11, R93.reuse, RZ ;  /* 0x0000005d0b0b7224 */ /* 0x080fe400078e02ff */
[CC--:B--2---:R-:W-:Y:S01]  /*71020*/  IMAD R10, R92.reuse, R93.reuse, RZ ;  /* 0x0000005d5c0a7224 */ /* 0x0c4fe200078e02ff */
[----:B------:R-:W-:Y:S01]  /*71030*/  ISETP.LT.AND P2, PT, R92, UR9, !P0 ;  /* 0x000000095c007c0c */ /* 0x000fe2000c741270 */
[----:B0-----:R-:W-:Y:S01]  /*71040*/  IMAD R16, R91, R93, RZ ;  /* 0x0000005d5b107224 */ /* 0x001fe200078e02ff */
[-C--:B------:R-:W-:Y:S01]  /*71050*/  LEA R88, P6, R11, R0.reuse, 0x1 ;  /* 0x000000000b587211 */ /* 0x080fe200078c08ff */
[----:B------:R-:W2:Y:S01]  /*71060*/  LDL.LU R92, [R1+0x2ec] ;  /* 0x0002ec00015c7983 */ /* 0x000ea20000300800 */
[C---:B------:R-:W-:Y:S01]  /*71070*/  LEA R8, P1, R10.reuse, R0, 0x1 ;  /* 0x000000000a087211 */ /* 0x040fe200078208ff */
[----:B------:R-:W0:Y:S03]  /*71080*/  LDCU UR9, c[0x0][0x39c] ;  /* 0x00007380ff0977ac */ /* 0x000e260008000800 */
[----:B------:R-:W-:-:S05]  /*71090*/  LEA.HI.X.SX32 R9, R10, R3, 0x1, P1 ;  /* 0x000000030a097211 */ /* 0x000fca00008f0eff */
[----:B------:R1:W-:Y:S01]  /*710a0*/  @P2 STG.E.U16 desc[UR16][R8.64], R89 ;  /* 0x0000005908002986 */ /* 0x0003e2000c101510 */
[----:B------:R-:W-:Y:S01]  /*710b0*/  ISETP.LT.AND P1, PT, R91, UR6, !P0 ;  /* 0x000000065b007c0c */ /* 0x000fe2000c721270 */
[----:B------:R-:W3:Y:S02]  /*710c0*/  LDCU UR6, c[0x0][0x39c] ;  /* 0x00007380ff0677ac */ /* 0x000ee40008000800 */
[----:B------:R-:W2:Y:S01]  /*710d0*/  LDL.LU R91, [R1+0x2f0] ;  /* 0x0002f000015b7983 */ /* 0x000ea20000300800 */
[----:B-1----:R-:W-:-:S05]  /*710e0*/  LEA.HI.X.SX32 R89, R11, R3, 0x1, P6 ;  /* 0x000000030b597211 */ /* 0x002fca00030f0eff */
[----:B------:R1:W-:Y:S04]  /*710f0*/  @P4 STG.E.U16 desc[UR16][R88.64], R17 ;  /* 0x0000001158004986 */ /* 0x0003e8000c101510 */
[----:B-1----:R-:W4:Y:S01]  /*71100*/  LDL.LU R89, [R1+0x2e8] ;  /* 0x0002e80001597983 */ /* 0x002f220000300800 */
[C---:B------:R-:W-:Y:S01]  /*71110*/  ISETP.LT.AND P3, PT, R90.reuse, UR5, !P0 ;  /* 0x000000055a007c0c */ /* 0x040fe2000c761270 */
[----:B------:R-:W-:Y:S01]  /*71120*/  IMAD R90, R90, R93, RZ ;  /* 0x0000005d5a5a7224 */ /* 0x000fe200078e02ff */
[----:B------:R-:W1:Y:S04]  /*71130*/  LDCU UR5, c[0x0][0x39c] ;  /* 0x00007380ff0577ac */ /* 0x000e680008000800 */
[----:B------:R-:W-:-:S04]  /*71140*/  LEA R10, P2, R90, R0, 0x1 ;  /* 0x000000005a0a7211 */ /* 0x000fc800078408ff */
[----:B------:R-:W-:Y:S02]  /*71150*/  LEA.HI.X.SX32 R11, R90, R3, 0x1, P2 ;  /* 0x000000035a0b7211 */ /* 0x000fe400010f0eff */
[----:B------:R-:W-:-:S05]  /*71160*/  PRMT R90, R17, 0x7632, R90 ;  /* 0x00007632115a7816 */ /* 0x000fca000000005a */
[----:B------:R0:W-:Y:S04]  /*71170*/  @P3 STG.E.U16 desc[UR16][R10.64], R90 ;  /* 0x0000005a0a003986 */ /* 0x0001e8000c101510 */
[----:B0-----:R-:W3:Y:S01]  /*71180*/  LDL.LU R90, [R1+0x2f4] ;  /* 0x0002f400015a7983 */ /* 0x001ee20000300800 */
[C---:B----4-:R-:W-:Y:S01]  /*71190*/  ISETP.LT.AND P2, PT, R89.reuse, UR7, !P0 ;  /* 0x0000000759007c0c */ /* 0x050fe2000c741270 */
[-C--:B------:R-:W-:Y:S01]  /*711a0*/  IMAD R17, R89, R93.reuse, RZ ;  /* 0x0000005d59117224 */ /* 0x080fe200078e02ff */
[----:B------:R-:W-:Y:S01]  /*711b0*/  LEA R8, P6, R16, R0, 0x1 ;  /* 0x0000000010087211 */ /* 0x000fe200078c08ff */
[----:B------:R-:W4:Y:S01]  /*711c0*/  LDL.LU R89, [R1+0x2f8] ;  /* 0x0002f80001597983 */ /* 0x000f220000300800 */
[C---:B--2---:R-:W-:Y:S01]  /*711d0*/  IMAD R11, R92.reuse, R93, RZ ;  /* 0x0000005d5c0b7224 */ /* 0x044fe200078e02ff */
[----:B------:R-:W-:Y:S01]  /*711e0*/  ISETP.LT.AND P3, PT, R92, UR8, !P0 ;  /* 0x000000085c007c0c */ /* 0x000fe2000c761270 */
[----:B------:R-:W4:Y:S01]  /*711f0*/  LDCU UR7, c[0x0][0x39c] ;  /* 0x00007380ff0777ac */ /* 0x000f220008000800 */
[----:B------:R-:W2:Y:S01]  /*71200*/  LDL.LU R88, [R1+0x2fc] ;  /* 0x0002fc0001587983 */ /* 0x000ea20000300800 */
[----:B------:R-:W-:-:S02]  /*71210*/  LEA.HI.X.SX32 R9, R16, R3, 0x1, P6 ;  /* 0x0000000310097211 */ /* 0x000fc400030f0eff */
[-C--:B------:R-:W-:Y:S01]  /*71220*/  LEA R16, P6, R17, R0.reuse, 0x1 ;  /* 0x0000000011107211 */ /* 0x080fe200078c08ff */
[----:B------:R-:W5:Y:S01]  /*71230*/  LDL.LU R92, [R1+0x300] ;  /* 0x00030000015c7983 */ /* 0x000f620000300800 */
[----:B------:R-:W-:Y:S01]  /*71240*/  LEA R10, P4, R11, R0, 0x1 ;  /* 0x000000000b0a7211 */ /* 0x000fe200078808ff */
[----:B------:R-:W5:Y:S01]  /*71250*/  LDCU UR8, c[0x0][0x39c] ;  /* 0x00007380ff0877ac */ /* 0x000f620008000800 */
[-C--:B------:R-:W-:Y:S01]  /*71260*/  LEA.HI.X.SX32 R17, R17, R3.reuse, 0x1, P6 ;  /* 0x0000000311117211 */ /* 0x080fe200030f0eff */
[----:B------:R0:W-:Y:S01]  /*71270*/  @P1 STG.E.U16 desc[UR16][R8.64], R18 ;  /* 0x0000001208001986 */ /* 0x0001e2000c101510 */
[----:B------:R-:W-:Y:S02]  /*71280*/  LEA.HI.X.SX32 R11, R11, R3, 0x1, P4 ;  /* 0x000000030b0b7211 */ /* 0x000fe400020f0eff */
[C---:B-1----:R-:W-:Y:S01]  /*71290*/  ISETP.LT.AND P1, PT, R91.reuse, UR5, !P0 ;  /* 0x000000055b007c0c */ /* 0x042fe2000c721270 */
[----:B------:R-:W2:Y:S01]  /*712a0*/  LDCU UR5, c[0x0][0x39c] ;  /* 0x00007380ff0577ac */ /* 0x000ea20008000800 */
[----:B0-----:R-:W-:Y:S01]  /*712b0*/  PRMT R18, R18, 0x7632, R18 ;  /* 0x0000763212127816 */ /* 0x001fe20000000012 */
[----:B------:R-:W-:-:S02]  /*712c0*/  IMAD R9, R91, R93, RZ ;  /* 0x0000005d5b097224 */ /* 0x000fc400078e02ff */
[----:B------:R-:W5:Y:S04]  /*712d0*/  LDL.LU R91, [R1+0x304] ;  /* 0x00030400015b7983 */ /* 0x000f680000300800 */
[----:B------:R0:W-:Y:S04]  /*712e0*/  @P2 STG.E.U16 desc[UR16][R16.64], R18 ;  /* 0x0000001210002986 */ /* 0x0001e8000c101510 */
[----:B------:R1:W-:Y:S01]  /*712f0*/  @P3 STG.E.U16 desc[UR16][R10.64], R19 ;  /* 0x000000130a003986 */ /* 0x0003e2000c101510 */
[C---:B---3--:R-:W-:Y:S01]  /*71300*/  ISETP.LT.AND P3, PT, R90.reuse, UR6, !P0 ;  /* 0x000000065a007c0c */ /* 0x048fe2000c761270 */
[----:B------:R-:W3:Y:S01]  /*71310*/  LDCU UR6, c[0x0][0x39c] ;  /* 0x00007380ff0677ac */ /* 0x000ee20008000800 */
[----:B0-----:R-:W-:-:S02]  /*71320*/  IMAD R17, R90, R93, RZ ;  /* 0x0000005d5a117224 */ /* 0x001fc400078e02ff */
[----:B------:R-:W3:Y:S01]  /*71330*/  LDL.LU R90, [R1+0x308] ;  /* 0x00030800015a7983 */ /* 0x000ee20000300800 */
[----:B------:R-:W-:Y:S02]  /*71340*/  LEA R8, P6, R9, R0, 0x1 ;  /* 0x0000000009087211 */ /* 0x000fe400078c08ff */
[----:B------:R-:W-:Y:S02]  /*71350*/  PRMT R16, R19, 0x7632, R16 ;  /* 0x0000763213107816 */ /* 0x000fe40000000010 */
[----:B------:R-:W-:-:S05]  /*71360*/  LEA.HI.X.SX32 R9, R9, R3, 0x1, P6 ;  /* 0x0000000309097211 */ /* 0x000fca00030f0eff */
[----:B------:R0:W-:Y:S01]  /*71370*/  @P1 STG.E.U16 desc[UR16][R8.64], R16 ;  /* 0x0000001008001986 */ /* 0x0001e2000c101510 */
[C---:B----4-:R-:W-:Y:S01]  /*71380*/  ISETP.LT.AND P2, PT, R89.reuse, UR7, !P0 ;  /* 0x0000000759007c0c */ /* 0x050fe2000c741270 */
[-C--:B-1----:R-:W-:Y:S01]  /*71390*/  IMAD R11, R89, R93.reuse, RZ ;  /* 0x0000005d590b7224 */ /* 0x082fe200078e02ff */
[-C--:B0-----:R-:W-:Y:S01]  /*713a0*/  LEA R16, P6, R17, R0.reuse, 0x1 ;  /* 0x0000000011107211 */ /* 0x081fe200078c08ff */
[----:B------:R-:W4:Y:S01]  /*713b0*/  LDL.LU R89, [R1+0x30c] ;  /* 0x00030c0001597983 */ /* 0x000f220000300800 */
[C---:B--2---:R-:W-:Y:S01]  /*713c0*/  ISETP.LT.AND P1, PT, R88.reuse, UR5, !P0 ;  /* 0x0000000558007c0c */ /* 0x044fe2000c721270 */
[----:B------:R-:W-:Y:S01]  /*713d0*/  IMAD R9, R88, R93, RZ ;  /* 0x0000005d58097224 */ /* 0x000fe200078e02ff */
[----:B------:R-:W-:Y:S01]  /*713e0*/  LEA R10, P4, R11, R0, 0x1 ;  /* 0x000000000b0a7211 */ /* 0x000fe200078808ff */
[----:B------:R-:W2:Y:S01]  /*713f0*/  LDL.LU R88, [R1+0x310] ;  /* 0x0003100001587983 */ /* 0x000ea20000300800 */
[-C--:B------:R-:W-:Y:S01]  /*71400*/  LEA.HI.X.SX32 R17, R17, R3.reuse, 0x1, P6 ;  /* 0x0000000311117211 */ /* 0x080fe200030f0eff */
[----:B------:R-:W0:Y:S01]  /*71410*/  LDCU UR5, c[0x0][0x39c] ;  /* 0x00007380ff0577ac */ /* 0x000e220008000800 */
[----:B------:R-:W-:-:S02]  /*71420*/  LEA.HI.X.SX32 R11, R11, R3, 0x1, P4 ;  /* 0x000000030b0b7211 */ /* 0x000fc400020f0eff */
[----:B------:R-:W-:Y:S01]  /*71430*/  PRMT R19, R24, 0x7632, R19 ;  /* 0x0000763218137816 */ /* 0x000fe20000000013 */
[----:B------:R-:W1:Y:S01]  /*71440*/  LDCU UR7, c[0x0][0x39c] ;  /* 0x00007380ff0777ac */ /* 0x000e620008000800 */
[C---:B------:R-:W-:Y:S01]  /*71450*/  LEA R8, P6, R9.reuse, R0, 0x1 ;  /* 0x0000000009087211 */ /* 0x040fe200078c08ff */
[----:B------:R-:W-:Y:S03]  /*71460*/  @P3 STG.E.U16 desc[UR16][R16.64], R24 ;  /* 0x0000001810003986 */ /* 0x000fe6000c101510 */
[----:B------:R-:W-:Y:S01]  /*71470*/  LEA.HI.X.SX32 R9, R9, R3, 0x1, P6 ;  /* 0x0000000309097211 */ /* 0x000fe200030f0eff */
[----:B------:R0:W-:Y:S01]  /*71480*/  @P2 STG.E.U16 desc[UR16][R10.64], R19 ;  /* 0x000000130a002986 */ /* 0x0001e2000c101510 */
[C---:B-----5:R-:W-:Y:S01]  /*71490*/  ISETP.LT.AND P6, PT, R92.reuse, UR8, !P0 ;  /* 0x000000085c007c0c */ /* 0x060fe2000c7c1270 */
[----:B------:R-:W5:Y:S02]  /*714a0*/  LDCU UR8, c[0x0][0x39c] ;  /* 0x00007380ff0877ac */ /* 0x000f640008000800 */
[----:B------:R1:W-:Y:S01]  /*714b0*/  @P1 STG.E.U16 desc[UR16][R8.64], R25 ;  /* 0x0000001908001986 */ /* 0x0003e2000c101510 */
[----:B0-----:R-:W-:-:S05]  /*714c0*/  IMAD R10, R92, R93, RZ ;  /* 0x0000005d5c0a7224 */ /* 0x001fca00078e02ff */
[CC--:B-1----:R-:W-:Y:S01]  /*714d0*/  LEA R8, P1, R10.reuse, R0.reuse, 0x1 ;  /* 0x000000000a087211 */ /* 0x0c2fe200078208ff */
[----:B------:R-:W-:Y:S01]  /*714e0*/  IMAD R11, R91, R93, RZ ;  /* 0x0000005d5b0b7224 */ /* 0x000fe200078e02ff */
[----:B------:R-:W-:Y:S02]  /*714f0*/  PRMT R25, R25, 0x7632, R25 ;  /* 0x0000763219197816 */ /* 0x000fe40000000019 */
[----:B------:R-:W-:Y:S02]  /*71500*/  LEA.HI.X.SX32 R9, R10, R3, 0x1, P1 ;  /* 0x000000030a097211 */ /* 0x000fe400008f0eff */
[----:B---3--:R-:W-:Y:S01]  /*71510*/  ISETP.LT.AND P2, PT, R91, UR6, !P0 ;  /* 0x000000065b007c0c */ /* 0x008fe2000c741270 */
[----:B------:R-:W0:Y:S01]  /*71520*/  LDCU UR6, c[0x0][0x39c] ;  /* 0x00007380ff0677ac */ /* 0x000e220008000800 */
[C---:B------:R-:W-:Y:S01]  /*71530*/  IMAD R16, R90.reuse, R93, RZ ;  /* 0x0000005d5a107224 */ /* 0x040fe200078e02ff */
[----:B------:R-:W-:Y:S01]  /*71540*/  ISETP.LT.AND P1, PT, R90, UR5, !P0 ;  /* 0x000000055a007c0c */ /* 0x000fe2000c721270 */
[----:B------:R-:W1:Y:S01]  /*71550*/  LDCU UR5, c[0x0][0x39c] ;  /* 0x00007380ff0577ac */ /* 0x000e620008000800 */
[----:B------:R3:W-:Y:S01]  /*71560*/  @P6 STG.E.U16 desc[UR16][R8.64], R25 ;  /* 0x0000001908006986 */ /* 0x0007e2000c101510 */
[----:B------:R-:W-:-:S04]  /*71570*/  LEA R10, P3, R11, R0, 0x1 ;  /* 0x000000000b0a7211 */ /* 0x000fc800078608ff */
[----:B------:R-:W-:Y:S02]  /*71580*/  LEA.HI.X.SX32 R11, R11, R3, 0x1, P3 ;  /* 0x000000030b0b7211 */ /* 0x000fe400018f0eff */
[----:B---3--:R-:W-:-:S04]  /*71590*/  LEA R8, P6, R16, R0, 0x1 ;  /* 0x0000000010087211 */ /* 0x008fc800078c08ff */
[----:B------:R-:W-:Y:S02]  /*715a0*/  LEA.HI.X.SX32 R9, R16, R3, 0x1, P6 ;  /* 0x0000000310097211 */ /* 0x000fe400030f0eff */
[----:B------:R-:W-:Y:S01]  /*715b0*/  PRMT R16, R26, 0x7632, R16 ;  /* 0x000076321a107816 */ /* 0x000fe20000000010 */
[----:B------:R-:W-:Y:S04]  /*715c0*/  @P2 STG.E.U16 desc[UR16][R10.64], R26 ;  /* 0x0000001a0a002986 */ /* 0x000fe8000c101510 */
[----:B------:R3:W-:Y:S02]  /*715d0*/  @P1 STG.E.U16 desc[UR16][R8.64], R16 ;  /* 0x0000001008001986 */ /* 0x0007e4000c101510 */
[C---:B---3--:R-:W-:Y:S02]  /*715e0*/  LOP3.LUT R16, R2.reuse, 0x80, RZ, 0xfc, !PT ;  /* 0x0000008002107812 */ /* 0x048fe400078efcff */
[----:B------:R-:W-:-:S04]  /*715f0*/  LOP3.LUT R18, R2, 0x84, RZ, 0xfc, !PT ;  /* 0x0000008402127812 */ /* 0x000fc800078efcff */
[----:B------:R-:W-:Y:S02]  /*71600*/  ISETP.LT.AND P4, PT, R18, UR9, !P0 ;  /* 0x0000000912007c0c */ /* 0x000fe4000c781270 */
[----:B------:R-:W-:Y:S02]  /*71610*/  LOP3.LUT R18, R2, 0xa2, RZ, 0xfc, !PT ;  /* 0x000000a202127812 */ /* 0x000fe400078efcff */
[----:B------:R-:W-:Y:S02]  /*71620*/  PRMT R19, R43, 0x7632, R19 ;  /* 0x000076322b137816 */ /* 0x000fe40000000013 */
[----:B------:R-:W-:Y:S01]  /*71630*/  PRMT R24, R49, 0x7632, R24 ;  /* 0x0000763231187816 */ /* 0x000fe20000000018 */
[CC--:B----4-:R-:W-:Y:S01]  /*71640*/  IMAD R17, R89.reuse, R93.reuse, RZ ;  /* 0x0000005d59117224 */ /* 0x0d0fe200078e02ff */
[----:B------:R-:W-:Y:S01]  /*71650*/  ISETP.LT.AND P3, PT, R89, UR7, !P0 ;  /* 0x0000000759007c0c */ /* 0x000fe2000c761270 */
[----:B------:R-:W3:Y:S01]  /*71660*/  LDCU UR7, c[0x0][0x39c] ;  /* 0x00007380ff0777ac */ /* 0x000ee20008000800 */
[----:B------:R-:W4:Y:S01]  /*71670*/  LDL.LU R89, [R1+0x208] ;  /* 0x0002080001597983 */ /* 0x000f220000300800 */
[----:B--2---:R-:W-:Y:S01]  /*71680*/  IMAD R11, R88, R93, RZ ;  /* 0x0000005d580b7224 */ /* 0x004fe200078e02ff */
[----:B------:R-:W-:-:S02]  /*71690*/  LEA R8, P1, R17, R0, 0x1 ;  /* 0x0000000011087211 */ /* 0x000fc400078208ff */
[----:B-----5:R-:W-:Y:S01]  /*716a0*/  ISETP.LT.AND P2, PT, R88, UR8, !P0 ;  /* 0x0000000858007c0c */ /* 0x020fe2000c741270 */
[----:B------:R-:W2:Y:S01]  /*716b0*/  LDL.LU R92, [R1+0x20c] ;  /* 0x00020c00015c7983 */ /* 0x000ea20000300800 */
[----:B------:R-:W-:Y:S02]  /*716c0*/  LEA.HI.X.SX32 R9, R17, R3, 0x1, P1 ;  /* 0x0000000311097211 */ /* 0x000fe400008f0eff */
[C---:B-1----:R-:W-:Y:S01]  /*716d0*/  ISETP.LT.AND P1, PT, R16.reuse, UR5, !P0 ;  /* 0x0000000510007c0c */ /* 0x042fe2000c721270 */
[----:B------:R-:W-:Y:S01]  /*716e0*/  IMAD R16, R16, R93, RZ ;  /* 0x0000005d10107224 */ /* 0x000fe200078e02ff */
[C---:B------:R-:W-:Y:S01]  /*716f0*/  LEA R10, P6, R11.reuse, R0, 0x1 ;  /* 0x000000000b0a7211 */ /* 0x040fe200078c08ff */
[----:B------:R1:W-:Y:S01]  /*71700*/  @P3 STG.E.U16 desc[UR16][R8.64], R27 ;  /* 0x0000001b08003986 */ /* 0x0003e2000c101510 */
[----:B------:R-:W5:Y:S02]  /*71710*/  LDCU UR5, c[0x0][0x39c] ;  /* 0x00007380ff0577ac */ /* 0x000f640008000800 */
[----:B------:R-:W-:Y:S01]  /*71720*/  LEA.HI.X.SX32 R11, R11, R3, 0x1, P6 ;  /* 0x000000030b0b7211 */ /* 0x000fe200030f0eff */
[----:B------:R-:W2:Y:S01]  /*71730*/  LDL.LU R90, [R1+0x40] ;  /* 0x00004000015a7983 */ /* 0x000ea20000300800 */
[----:B------:R-:W-:-:S03]  /*71740*/  LOP3.LUT R17, R2, 0x86, RZ, 0xfc, !PT ;  /* 0x0000008602117812 */ /* 0x000fc600078efcff */
[----:B------:R-:W2:Y:S01]  /*71750*/  LDL.LU R88, [R1+0x44] ;  /* 0x0000440001587983 */ /* 0x000ea20000300800 */
[----:B-1----:R-:W-:-:S03]  /*71760*/  PRMT R27, R27, 0x7632, R27 ;  /* 0x000076321b1b7816 */ /* 0x002fc6000000001b */
[----:B------:R-:W2:Y:S01]  /*71770*/  LDL.LU R91, [R1+0x318] ;  /* 0x00031800015b7983 */ /* 0x000ea20000300800 */
[----:B------:R-:W-:-:S03]  /*71780*/  LEA R8, P6, R16, R0, 0x1 ;  /* 0x0000000010087211 */ /* 0x000fc600078c08ff */
[----:B------:R1:W-:Y:S01]  /*71790*/  @P2 STG.E.U16 desc[UR16][R10.64], R27 ;  /* 0x0000001b0a002986 */ /* 0x0003e2000c101510 */
[----:B------:R-:W-:Y:S02]  /*717a0*/  LEA.HI.X.SX32 R9, R16, R3, 0x1, P6 ;  /* 0x0000000310097211 */ /* 0x000fe400030f0eff */
[----:B0-----:R-:W-:Y:S01]  /*717b0*/  ISETP.LT.AND P3, PT, R17, UR6, !P0 ;  /* 0x0000000611007c0c */ /* 0x001fe2000c761270 */
[----:B------:R-:W0:Y:S01]  /*717c0*/  LDCU UR6, c[0x0][0x39c] ;  /* 0x00007380ff0677ac */ /* 0x000e220008000800 */
[C---:B------:R-:W-:Y:S01]  /*717d0*/  LOP3.LUT R17, R2.reuse, 0x88, RZ, 0xfc, !PT ;  /* 0x0000008802117812 */ /* 0x040fe200078efcff */
[----:B------:R5:W-:Y:S01]  /*717e0*/  @P1 STG.E.U16 desc[UR16][R8.64], R32 ;  /* 0x0000002008001986 */ /* 0x000be2000c101510 */
[----:B-1----:R-:W-:Y:S02]  /*717f0*/  IMAD R11, R93, 0x2, R16 ;  /* 0x000000025d0b7824 */ /* 0x002fe400078e0210 */
[----:B---3--:R-:W-:Y:S01]  /*71800*/  ISETP.LT.AND P2, PT, R17, UR7, !P0 ;  /* 0x0000000711007c0c */ /* 0x008fe2000c741270 */
[----:B------:R-:W1:Y:S02]  /*71810*/  LDCU UR7, c[0x0][0x39c] ;  /* 0x00007380ff0777ac */ /* 0x000e640008000800 */
[----:B------:R-:W-:Y:S01]  /*71820*/  LEA R10, P1, R11, R0, 0x1 ;  /* 0x000000000b0a7211 */ /* 0x000fe200078208ff */
[----:B------:R-:W-:Y:S01]  /*71830*/  IMAD R16, R93, 0x2, R11 ;  /* 0x000000025d107824 */ /* 0x000fe200078e020b */
[----:B-----5:R-:W-:-:S02]  /*71840*/  LOP3.LUT R8, R2, 0x8a, RZ, 0xfc, !PT ;  /* 0x0000008a02087812 */ /* 0x020fc400078efcff */
[-C--:B------:R-:W-:Y:S02]  /*71850*/  LEA.HI.X.SX32 R11, R11, R3.reuse, 0x1, P1 ;  /* 0x000000030b0b7211 */ /* 0x080fe400008f0eff */
[----:B------:R-:W-:Y:S02]  /*71860*/  PRMT R32, R32, 0x7632, R32 ;  /* 0x0000763220207816 */ /* 0x000fe40000000020 */
[----:B------:R-:W-:Y:S01]  /*71870*/  ISETP.LT.AND P1, PT, R8, UR5, !P0 ;  /* 0x0000000508007c0c */ /* 0x000fe2000c721270 */
[----:B------:R-:W3:Y:S01]  /*71880*/  LDCU UR5, c[0x0][0x39c] ;  /* 0x00007380ff0577ac */ /* 0x000ee20008000800 */
[----:B------:R-:W-:Y:S01]  /*71890*/  LEA R8, P6, R16, R0, 0x1 ;  /* 0x0000000010087211 */ /* 0x000fe200078c08ff */
[----:B------:R5:W-:Y:S01]  /*718a0*/  @P5 STG.E.U16 desc[UR16][R10.64], R32 ;  /* 0x000000200a005986 */ /* 0x000be2000c101510 */
[----:B------:R-:W-:Y:S02]  /*718b0*/  LOP3.LUT R17, R2, 0x8c, RZ, 0xfc, !PT ;  /* 0x0000008c02117812 */ /* 0x000fe400078efcff */
[----:B------:R-:W-:-:S02]  /*718c0*/  LEA.HI.X.SX32 R9, R16, R3, 0x1, P6 ;  /* 0x0000000310097211 */ /* 0x000fc400030f0eff */
[----:B0-----:R-:W-:Y:S01]  /*718d0*/  ISETP.LT.AND P5, PT, R17, UR6, !P0 ;  /* 0x0000000611007c0c */ /* 0x001fe2000c7a1270 */
[----:B------:R-:W0:Y:S01]  /*718e0*/  LDCU UR6, c[0x0][0x39c] ;  /* 0x00007380ff0677ac */ /* 0x000e220008000800 */
[----:B-----5:R-:W-:Y:S01]  /*718f0*/  IMAD R11, R93, 0x2, R16 ;  /* 0x000000025d0b7824 */ /* 0x020fe200078e0210 */
[----:B------:R-:W-:-:S03]  /*71900*/  LOP3.LUT R17, R2, 0x8e, RZ, 0xfc, !PT ;  /* 0x0000008e02117812 */ /* 0x000fc600078efcff */
[----:B------:R-:W-:Y:S01]  /*71910*/  IMAD R16, R93, 0x2, R11 ;  /* 0x000000025d107824 */ /* 0x000fe200078e020b */
[C---:B------:R-:W-:Y:S01]  /*71920*/  LEA R10, P6, R11.reuse, R0, 0x1 ;  /* 0x000000000b0a7211 */ /* 0x040fe200078c08ff */
[----:B------:R5:W-:Y:S03]  /*71930*/  @P4 STG.E.U16 desc[UR16][R8.64], R33 ;  /* 0x0000002108004986 */ /* 0x000be6000c101510 */
[----:B------:R-:W-:Y:S02]  /*71940*/  LEA.HI.X.SX32 R11, R11, R3, 0x1, P6 ;  /* 0x000000030b0b7211 */ /* 0x000fe400030f0eff */
[----:B-1----:R-:W-:Y:S01]  /*71950*/  ISETP.LT.AND P4, PT, R17, UR7, !P0 ;  /* 0x0000000711007c0c */ /* 0x002fe2000c781270 */
[----:B------:R-:W1:Y:S01]  /*71960*/  LDCU UR7, c[0x0][0x39c] ;  /* 0x00007380ff0777ac */ /* 0x000e620008000800 */
[----:B------:R-:W-:Y:S02]  /*71970*/  LOP3.LUT R17, R2, 0x90, RZ, 0xfc, !PT ;  /* 0x0000009002117812 */ /* 0x000fe400078efcff */
[----:B-----5:R-:W-:-:S02]  /*71980*/  PRMT R33, R33, 0x7632, R33 ;  /* 0x0000763221217816 */ /* 0x020fc40000000021 */
[----:B------:R-:W-:-:S03]  /*71990*/  LEA R8, P6, R16, R0, 0x1 ;  /* 0x0000000010087211 */ /* 0x000fc600078c08ff */
[----:B------:R5:W-:Y:S01]  /*719a0*/  @P3 STG.E.U16 desc[UR16][R10.64], R33 ;  /* 0x000000210a003986 */ /* 0x000be2000c101510 */
[----:B------:R-:W-:Y:S02]  /*719b0*/  LEA.HI.X.SX32 R9, R16, R3, 0x1, P6 ;  /* 0x0000000310097211 */ /* 0x000fe400030f0eff */
[----:B---3--:R-:W-:Y:S01]  /*719c0*/  ISETP.LT.AND P3, PT, R17, UR5, !P0 ;  /* 0x0000000511007c0c */ /* 0x008fe2000c761270 */
[----:B------:R-:W3:Y:S02]  /*719d0*/  LDCU UR5, c[0x0][0x39c] ;  /* 0x00007380ff0577ac */ /* 0x000ee40008000800 */
[----:B------:R0:W-:Y:S01]  /*719e0*/  @P2 STG.E.U16 desc[UR16][R8.64], R34 ;  /* 0x0000002208002986 */ /* 0x0001e2000c101510 */
[----:B-----5:R-:W-:-:S03]  /*719f0*/  IMAD R10, R93, 0x2, R16 ;  /* 0x000000025d0a7824 */ /* 0x020fc600078e0210 */
[----:B------:R-:W5:Y:S01]  /*71a00*/  LDL.LU R33, [R1+0x204] ;  /* 0x0002040001217983 */ /* 0x000f620000300800 */
[----:B------:R-:W-:Y:S01]  /*71a10*/  IMAD R16, R93, 0x2, R10 ;  /* 0x000000025d107824 */ /* 0x000fe200078e020a */
[-C--:B0-----:R-:W-:Y:S02]  /*71a20*/  LEA R8, P2, R10, R0.reuse, 0x1 ;  /* 0x000000000a087211 */ /* 0x081fe400078408ff */
[----:B------:R-:W-:Y:S02]  /*71a30*/  LOP3.LUT R11, R2, 0x92, RZ, 0xfc, !PT ;  /* 0x00000092020b7812 */ /* 0x000fe400078efcff */
[----:B------:R-:W-:Y:S02]  /*71a40*/  LEA.HI.X.SX32 R9, R10, R3, 0x1, P2 ;  /* 0x000000030a097211 */ /* 0x000fe400010f0eff */
[----:B------:R-:W-:Y:S02]  /*71a50*/  PRMT R34, R34, 0x7632, R34 ;  /* 0x0000763222227816 */ /* 0x000fe40000000022 */
[----:B------:R-:W-:-:S02]  /*71a60*/  LEA R10, P6, R16, R0, 0x1 ;  /* 0x00000000100a7211 */ /* 0x000fc400078c08ff */
[----:B------:R-:W-:Y:S01]  /*71a70*/  ISETP.LT.AND P2, PT, R11, UR6, !P0 ;  /* 0x000000060b007c0c */ /* 0x000fe2000c741270 */
[----:B------:R0:W-:Y:S01]  /*71a80*/  @P1 STG.E.U16 desc[UR16][R8.64], R34 ;  /* 0x0000002208001986 */ /* 0x0001e2000c101510 */
[----:B------:R-:W-:Y:S01]  /*71a90*/  LEA.HI.X.SX32 R11, R16, R3, 0x1, P6 ;  /* 0x00000003100b7211 */ /* 0x000fe200030f0eff */
[----:B------:R-:W1:Y:S04]  /*71aa0*/  LDCU UR6, c[0x0][0x39c] ;  /* 0x00007380ff0677ac */ /* 0x000e680008000800 */
[----:B------:R1:W-:Y:S01]  /*71ab0*/  @P5 STG.E.U16 desc[UR16][R10.64], R35 ;  /* 0x000000230a005986 */ /* 0x0003e2000c101510 */
[C---:B0-----:R-:W-:Y:S01]  /*71ac0*/  IMAD R8, R93.reuse, 0x2, R16 ;  /* 0x000000025d087824 */ /* 0x041fe200078e0210 */
[----:B------:R-:W-:Y:S02]  /*71ad0*/  LOP3.LUT R9, R2, 0x96, RZ, 0xfc, !PT ;  /* 0x0000009602097812 */ /* 0x000fe400078efcff */
[----:B------:R-:W2:Y:S01]  /*71ae0*/  LDL.LU R34, [R1+0x200] ;  /* 0x0002000001227983 */ /* 0x000ea20000300800 */
[----:B------:R-:W-:Y:S01]  /*71af0*/  IMAD R16, R93, 0x2, R8 ;  /* 0x000000025d107824 */ /* 0x000fe200078e0208 */
[----:B---3--:R-:W-:Y:S01]  /*71b00*/  ISETP.LT.AND P5, PT, R9, UR5, !P0 ;  /* 0x0000000509007c0c */ /* 0x008fe2000c7a1270 */
[----:B------:R-:W0:Y:S01]  /*71b10*/  LDCU UR5, c[0x0][0x39c] ;  /* 0x00007380ff0577ac */ /* 0x000e220008000800 */
[----:B-1----:R-:W-:-:S02]  /*71b20*/  LEA R10, P6, R8, R0, 0x1 ;  /* 0x00000000080a7211 */ /* 0x002fc400078c08ff */
[----:B------:R-:W-:Y:S02]  /*71b30*/  LOP3.LUT R17, R2, 0x94, RZ, 0xfc, !PT ;  /* 0x0000009402117812 */ /* 0x000fe400078efcff */
[-C--:B------:R-:W-:Y:S02]  /*71b40*/  LEA.HI.X.SX32 R11, R8, R3.reuse, 0x1, P6 ;  /* 0x00000003080b7211 */ /* 0x080fe400030f0eff */
[C---:B------:R-:W-:Y:S02]  /*71b50*/  LEA R8, P6, R16.reuse, R0, 0x1 ;  /* 0x0000000010087211 */ /* 0x040fe400078c08ff */
[----:B------:R-:W-:Y:S02]  /*71b60*/  PRMT R35, R35, 0x7632, R35 ;  /* 0x0000763223237816 */ /* 0x000fe40000000023 */
[----:B------:R-:W-:Y:S01]  /*71b70*/  LEA.HI.X.SX32 R9, R16, R3, 0x1, P6 ;  /* 0x0000000310097211 */ /* 0x000fe200030f0eff */
[----:B------:R-:W-:Y:S01]  /*71b80*/  IMAD R16, R93, 0x2, R16 ;  /* 0x000000025d107824 */ /* 0x000fe200078e0210 */
[----:B------:R-:W-:Y:S01]  /*71b90*/  ISETP.LT.AND P1, PT, R17, UR7, !P0 ;  /* 0x0000000711007c0c */ /* 0x000fe2000c721270 */
[----:B------:R-:W1:Y:S01]  /*71ba0*/  LDCU UR7, c[0x0][0x39c] ;  /* 0x00007380ff0777ac */ /* 0x000e620008000800 */
[C---:B------:R-:W-:Y:S01]  /*71bb0*/  LOP3.LUT R17, R2.reuse, 0x98, RZ, 0xfc, !PT ;  /* 0x0000009802117812 */ /* 0x040fe200078efcff */
[----:B------:R3:W-:Y:S03]  /*71bc0*/  @P4 STG.E.U16 desc[UR16][R10.64], R35 ;  /* 0x000000230a004986 */ /* 0x0007e6000c101510 */
[----:B------:R-:W-:Y:S01]  /*71bd0*/  ISETP.LT.AND P4, PT, R17, UR6, !P0 ;  /* 0x0000000611007c0c */ /* 0x000fe2000c781270 */
[----:B------:R0:W-:Y:S01]  /*71be0*/  @P3 STG.E.U16 desc[UR16][R8.64], R40 ;  /* 0x0000002808003986 */ /* 0x0001e2000c101510 */
[----:B------:R-:W1:Y:S01]  /*71bf0*/  LDCU UR6, c[0x0][0x39c] ;  /* 0x00007380ff0677ac */ /* 0x000e620008000800 */
[----:B------:R-:W-:Y:S01]  /*71c00*/  IMAD R17, R93, 0x2, R16 ;  /* 0x000000025d117824 */ /* 0x000fe200078e0210 */
[----:B---3--:R-:W-:-:S02]  /*71c10*/  LOP3.LUT R10, R2, 0x9a, RZ, 0xfc, !PT ;  /* 0x0000009a020a7812 */ /* 0x008fc400078efcff */
[----:B0-----:R-:W-:-:S04]  /*71c20*/  LEA R8, P3, R16, R0, 0x1 ;  /* 0x0000000010087211 */ /* 0x001fc800078608ff */
[-C--:B------:R-:W-:Y:S02]  /*71c30*/  LEA.HI.X.SX32 R9, R16, R3.reuse, 0x1, P3 ;  /* 0x0000000310097211 */ /* 0x080fe400018f0eff */
[----:B------:R-:W-:Y:S01]  /*71c40*/  ISETP.LT.AND P3, PT, R10, UR5, !P0 ;  /* 0x000000050a007c0c */ /* 0x000fe2000c761270 */
[----:B------:R-:W0:Y:S01]  /*71c50*/  LDCU UR5, c[0x0][0x39c] ;  /* 0x00007380ff0577ac */ /* 0x000e220008000800 */
[C---:B------:R-:W-:Y:S02]  /*71c60*/  LEA R10, P6, R17.reuse, R0, 0x1 ;  /* 0x00000000110a7211 */ /* 0x040fe400078c08ff */
[----:B------:R-:W-:Y:S02]  /*71c70*/  PRMT R40, R40, 0x7632, R40 ;  /* 0x0000763228287816 */ /* 0x000fe40000000028 */
[----:B------:R-:W-:Y:S01]  /*71c80*/  LEA.HI.X.SX32 R11, R17, R3, 0x1, P6 ;  /* 0x00000003110b7211 */ /* 0x000fe200030f0eff */
[C---:B------:R-:W-:Y:S01]  /*71c90*/  IMAD R17, R93.reuse, 0x2, R17 ;  /* 0x000000025d117824 */ /* 0x040fe200078e0211 */
[----:B------:R-:W-:Y:S01]  /*71ca0*/  LOP3.LUT R16, R2, 0x9c, RZ, 0xfc, !PT ;  /* 0x0000009c02107812 */ /* 0x000fe200078efcff */
[----:B------:R3:W-:Y:S03]  /*71cb0*/  @P2 STG.E.U16 desc[UR16][R8.64], R40 ;  /* 0x0000002808002986 */ /* 0x0007e6000c101510 */
[----:B-1----:R-:W-:Y:S01]  /*71cc0*/  ISETP.LT.AND P2, PT, R16, UR7, !P0 ;  /* 0x0000000710007c0c */ /* 0x002fe2000c741270 */
[----:B------:R-:W-:Y:S01]  /*71cd0*/  IMAD R16, R93, 0x2, R17 ;  /* 0x000000025d107824 */ /* 0x000fe200078e0211 */
[----:B------:R1:W-:Y:S01]  /*71ce0*/  @P1 STG.E.U16 desc[UR16][R10.64], R41 ;  /* 0x000000290a001986 */ /* 0x0003e2000c101510 */
[----:B------:R-:W0:Y:S01]  /*71cf0*/  LDCU UR7, c[0x0][0x39c] ;  /* 0x00007380ff0777ac */ /* 0x000e220008000800 */
[----:B---3--:R-:W-:-:S02]  /*71d00*/  LOP3.LUT R9, R2, 0x9e, RZ, 0xfc, !PT ;  /* 0x0000009e02097812 */ /* 0x008fc400078efcff */
[-C--:B------:R-:W-:Y:S02]  /*71d10*/  LEA R8, P6, R17, R0.reuse, 0x1 ;  /* 0x0000000011087211 */ /* 0x080fe400078c08ff */
[----:B------:R-:W-:Y:S01]  /*71d20*/  ISETP.LT.AND P1, PT, R9, UR6, !P0 ;  /* 0x0000000609007c0c */ /* 0x000fe2000c721270 */
[----:B------:R-:W3:Y:S01]  /*71d30*/  LDCU UR6, c[0x0][0x39c] ;  /* 0x00007380ff0677ac */ /* 0x000ee20008000800 */
[-C--:B------:R-:W-:Y:S02]  /*71d40*/  LEA.HI.X.SX32 R9, R17, R3.reuse, 0x1, P6 ;  /* 0x0000000311097211 */ /* 0x080fe400030f0eff */
[CC--:B-1----:R-:W-:Y:S02]  /*71d50*/  LEA R10, P6, R16.reuse, R0.reuse, 0x1 ;  /* 0x00000000100a7211 */ /* 0x0c2fe400078c08ff */
[----:B------:R-:W-:Y:S02]  /*71d60*/  PRMT R41, R41, 0x7632, R41 ;  /* 0x0000763229297816 */ /* 0x000fe40000000029 */
[----:B------:R-:W-:Y:S01]  /*71d70*/  LEA.HI.X.SX32 R11, R16, R3, 0x1, P6 ;  /* 0x00000003100b7211 */ /* 0x000fe200030f0eff */
[----:B------:R-:W-:Y:S01]  /*71d80*/  IMAD R16, R93, 0x2, R16 ;  /* 0x000000025d107824 */ /* 0x000fe200078e0210 */
[----:B------:R-:W-:Y:S01]  /*71d90*/  LOP3.LUT R17, R2, 0xa0, RZ, 0xfc, !PT ;  /* 0x000000a002117812 */ /* 0x000fe200078efcff */
[----:B------:R1:W-:Y:S03]  /*71da0*/  @P5 STG.E.U16 desc[UR16][R8.64], R41 ;  /* 0x0000002908005986 */ /* 0x0003e6000c101510 */
[----:B0-----:R-:W-:Y:S01]  /*71db0*/  ISETP.LT.AND P5, PT, R17, UR5, !P0 ;  /* 0x0000000511007c0c */ /* 0x001fe2000c7a1270 */
[----:B------:R0:W-:Y:S01]  /*71dc0*/  @P4 STG.E.U16 desc[UR16][R10.64], R42 ;  /* 0x0000002a0a004986 */ /* 0x0001e2000c101510 */
[----:B------:R-:W-:Y:S01]  /*71dd0*/  IMAD R17, R93, 0x2, R16 ;  /* 0x000000025d117824 */ /* 0x000fe200078e0210 */
[----:B------:R-:W3:Y:S01]  /*71de0*/  LDCU UR5, c[0x0][0x39c] ;  /* 0x00007380ff0577ac */ /* 0x000ee20008000800 */
[----:B-1----:R-:W-:-:S04]  /*71df0*/  LEA R8, P4, R16, R0, 0x1 ;  /* 0x0000000010087211 */ /* 0x002fc800078808ff */
[----:B------:R-:W-:Y:S02]  /*71e00*/  LEA.HI.X.SX32 R9, R16, R3, 0x1, P4 ;  /* 0x0000000310097211 */ /* 0x000fe400020f0eff */
[----:B0-----:R-:W-:Y:S02]  /*71e10*/  PRMT R11, R42, 0x7632, R11 ;  /* 0x000076322a0b7816 */ /* 0x001fe4000000000b */
[----:B------:R-:W-:-:S03]  /*71e20*/  LEA R10, P6, R17, R0, 0x1 ;  /* 0x00000000110a7211 */ /* 0x000fc600078c08ff */
[----:B------:R0:W-:Y:S01]  /*71e30*/  @P3 STG.E.U16 desc[UR16][R8.64], R11 ;  /* 0x0000000b08003986 */ /* 0x0001e2000c101510 */
[----:B------:R-:W-:Y:S02]  /*71e40*/  LOP3.LUT R16, R2, 0xa4, RZ, 0xfc, !PT ;  /* 0x000000a402107812 */ /* 0x000fe400078efcff */
[----:B---3--:R-:W-:Y:S01]  /*71e50*/  ISETP.LT.AND P4, PT, R18, UR6, !P0 ;  /* 0x0000000612007c0c */ /* 0x008fe2000c781270 */
[----:B------:R-:W1:Y:S01]  /*71e60*/  LDCU UR6, c[0x0][0x39c] ;  /* 0x00007380ff0677ac */ /* 0x000e620008000800 */
[----:B------:R-:W-:Y:S02]  /*71e70*/  ISETP.LT.AND P3, PT, R16, UR7, !P0 ;  /* 0x0000000710007c0c */ /* 0x000fe4000c761270 */
[-C--:B0-----:R-:W-:Y:S01]  /*71e80*/  LEA.HI.X.SX32 R11, R17, R3.reuse, 0x1, P6 ;  /* 0x00000003110b7211 */ /* 0x081fe200030f0eff */
[C---:B------:R-:W-:Y:S01]  /*71e90*/  IMAD R17, R93.reuse, 0x2, R17 ;  /* 0x000000025d117824 */ /* 0x040fe200078e0211 */
[----:B------:R-:W-:Y:S01]  /*71ea0*/  LOP3.LUT R18, R2, 0xa6, RZ, 0xfc, !PT ;  /* 0x000000a602127812 */ /* 0x000fe200078efcff */
[----:B------:R-:W0:Y:S02]  /*71eb0*/  LDCU UR7, c[0x0][0x39c] ;  /* 0x00007380ff0777ac */ /* 0x000e240008000800 */
[----:B------:R-:W-:Y:S01]  /*71ec0*/  IMAD R16, R93, 0x2, R17 ;  /* 0x000000025d107824 */ /* 0x000fe200078e0211 */
[C---:B------:R-:W-:Y:S01]  /*71ed0*/  LEA R8, P6, R17.reuse, R0, 0x1 ;  /* 0x0000000011087211 */ /* 0x040fe200078c08ff */
[----:B------:R3:W-:Y:S03]  /*71ee0*/  @P2 STG.E.U16 desc[UR16][R10.64], R43 ;  /* 0x0000002b0a002986 */ /* 0x0007e6000c101510 */
[----:B------:R-:W-:-:S02]  /*71ef0*/  LEA.HI.X.SX32 R9, R17, R3, 0x1, P6 ;  /* 0x0000000311097211 */ /* 0x000fc400030f0eff */
[----:B------:R-:W-:Y:S01]  /*71f00*/  ISETP.LT.AND P2, PT, R18, UR5, !P0 ;  /* 0x0000000512007c0c */ /* 0x000fe2000c741270 */
[----:B------:R-:W0:Y:S01]  /*71f10*/  LDCU UR5, c[0x0][0x39c] ;  /* 0x00007380ff0577ac */ /* 0x000e220008000800 */
[----:B------:R-:W-:Y:S01]  /*71f20*/  IMAD R17, R93, 0x2, R16 ;  /* 0x000000025d117824 */ /* 0x000fe200078e0210 */
[----:B---3--:R-:W-:-:S04]  /*71f30*/  LEA R10, P6, R16, R0, 0x1 ;  /* 0x00000000100a7211 */ /* 0x008fc800078c08ff */
[----:B------:R-:W-:Y:S01]  /*71f40*/  LEA.HI.X.SX32 R11, R16, R3, 0x1, P6 ;  /* 0x00000003100b7211 */ /* 0x000fe200030f0eff */
[----:B------:R3:W-:Y:S01]  /*71f50*/  @P1 STG.E.U16 desc[UR16][R8.64], R19 ;  /* 0x0000001308001986 */ /* 0x0007e2000c101510 */
[----:B------:R-:W-:Y:S01]  /*71f60*/  LOP3.LUT R18, R2, 0xa8, RZ, 0xfc, !PT ;  /* 0x000000a802127812 */ /* 0x000fe200078efcff */
[----:B------:R-:W-:Y:S02]  /*71f70*/  IMAD R16, R93, 0x2, R17 ;  /* 0x000000025d107824 */ /* 0x000fe400078e0211 */
[----:B------:R0:W-:Y:S01]  /*71f80*/  @P5 STG.E.U16 desc[UR16][R10.64], R48 ;  /* 0x000000300a005986 */ /* 0x0001e2000c101510 */
[----:B-1----:R-:W-:Y:S01]  /*71f90*/  ISETP.LT.AND P1, PT, R18, UR6, !P0 ;  /* 0x0000000612007c0c */ /* 0x002fe2000c721270 */
[----:B------:R-:W1:Y:S01]  /*71fa0*/  LDCU UR6, c[0x0][0x39c] ;  /* 0x00007380ff0677ac */ /* 0x000e620008000800 */
[----:B---3--:R-:W-:-:S04]  /*71fb0*/  LEA R8, P5, R17, R0, 0x1 ;  /* 0x0000000011087211 */ /* 0x008fc800078a08ff */
[----:B------:R-:W-:Y:S02]  /*71fc0*/  LEA.HI.X.SX32 R9, R17, R3, 0x1, P5 ;  /* 0x0000000311097211 */ /* 0x000fe400028f0eff */
[----:B0-----:R-:W-:Y:S02]  /*71fd0*/  PRMT R11, R48, 0x7632, R11 ;  /* 0x00007632300b7816 */ /* 0x001fe4000000000b */
[----:B------:R-:W-:Y:S02]  /*71fe0*/  LEA R10, P6, R16, R0, 0x1 ;  /* 0x00000000100a7211 */ /* 0x000fe400078c08ff */
[C---:B------:R-:W-:Y:S01]  /*71ff0*/  LOP3.LUT R18, R2.reuse, 0xaa, RZ, 0xfc, !PT ;  /* 0x000000aa02127812 */ /* 0x040fe200078efcff */
[----:B------:R0:W-:Y:S01]  /*72000*/  @P4 STG.E.U16 desc[UR16][R8.64], R11 ;  /* 0x0000000b08004986 */ /* 0x0001e2000c101510 */
[----:B------:R-:W-:Y:S02]  /*72010*/  LOP3.LUT R17, R2, 0xac, RZ, 0xfc, !PT ;  /* 0x000000ac02117812 */ /* 0x000fe400078efcff */
[----:B------:R-:W-:Y:S01]  /*72020*/  ISETP.LT.AND P5, PT, R18, UR5, !P0 ;  /* 0x0000000512007c0c */ /* 0x000fe2000c7a1270 */
[----:B------:R-:W3:Y:S01]  /*72030*/  LDCU UR5, c[0x0][0x39c] ;  /* 0x00007380ff0577ac */ /* 0x000ee20008000800 */
[----:B------:R-:W-:-:S02]  /*72040*/  ISETP.LT.AND P4, PT, R17, UR7, !P0 ;  /* 0x0000000711007c0c */ /* 0x000fc4000c781270 */
[-C--:B0-----:R-:W-:Y:S01]  /*72050*/  LEA.HI.X.SX32 R11, R16, R3.reuse, 0x1, P6 ;  /* 0x00000003100b7211 */ /* 0x081fe200030f0eff */
[C---:B------:R-:W-:Y:S01]  /*72060*/  IMAD R16, R93.reuse, 0x2, R16 ;  /* 0x000000025d107824 */ /* 0x040fe200078e0210 */
[----:B------:R-:W-:Y:S01]  /*72070*/  LOP3.LUT R18, R2, 0xae, RZ, 0xfc, !PT ;  /* 0x000000ae02127812 */ /* 0x000fe200078efcff */
[----:B------:R-:W0:Y:S02]  /*72080*/  LDCU UR7, c[0x0][0x39c] ;  /* 0x00007380ff0777ac */ /* 0x000e240008000800 */
[----:B------:R-:W-:Y:S01]  /*72090*/  IMAD R17, R93, 0x2, R16 ;  /* 0x000000025d117824 */ /* 0x000fe200078e0210 */
[----:B------:R-:W-:Y:S01]  /*720a0*/  LEA R8, P6, R16, R0, 0x1 ;  /* 0x0000000010087211 */ /* 0x000fe200078c08ff */
[----:B------:R3:W-:Y:S01]  /*720b0*/  @P3 STG.E.U16 desc[UR16][R10.64], R49 ;  /* 0x000000310a003986 */ /* 0x0007e2000c101510 */
[----:B-1----:R-:W-:Y:S01]  /*720c0*/  ISETP.LT.AND P3, PT, R18, UR6, !P0 ;  /* 0x0000000612007c0c */ /* 0x002fe2000c761270 */
[----:B------:R-:W1:Y:S01]  /*720d0*/  LDCU UR6, c[0x0][0x39c] ;  /* 0x00007380ff0677ac */ /* 0x000e620008000800 */
[----:B------:R-:W-:-:S02]  /*720e0*/  LEA.HI.X.SX32 R9, R16, R3, 0x1, P6 ;  /* 0x0000000310097211 */ /* 0x000fc400030f0eff */
[----:B------:R-:W-:Y:S02]  /*720f0*/  LOP3.LUT R16, R2, 0xb0, RZ, 0xfc, !PT ;  /* 0x000000b002107812 */ /* 0x000fe400078efcff */
[----:B---3--:R-:W-:-:S04]  /*72100*/  LEA R10, P6, R17, R0, 0x1 ;  /* 0x00000000110a7211 */ /* 0x008fc800078c08ff */
[-C--:B------:R-:W-:Y:S01]  /*72110*/  LEA.HI.X.SX32 R11, R17, R3.reuse, 0x1, P6 ;  /* 0x00000003110b7211 */ /* 0x080fe200030f0eff */
[----:B------:R-:W-:Y:S01]  /*72120*/  IMAD R17, R93, 0x2, R17 ;  /* 0x000000025d117824 */ /* 0x000fe200078e0211 */
[----:B------:R3:W-:Y:S01]  /*72130*/  @P2 STG.E.U16 desc[UR16][R8.64], R24 ;  /* 0x0000001808002986 */ /* 0x0007e2000c101510 */
[----:B------:R-:W-:Y:S01]  /*72140*/  ISETP.LT.AND P2, PT, R16, UR5, !P0 ;  /* 0x0000000510007c0c */ /* 0x000fe2000c741270 */
[----:B------:R-:W0:Y:S02]  /*72150*/  LDCU UR5, c[0x0][0x39c] ;  /* 0x00007380ff0577ac */ /* 0x000e240008000800 */
[----:B------:R0:W-:Y:S01]  /*72160*/  @P1 STG.E.U16 desc[UR16][R10.64], R50 ;  /* 0x000000320a001986 */ /* 0x0001e2000c101510 */
[----:B------:R-:W-:Y:S01]  /*72170*/  LEA R16, P1, R17, R0, 0x1 ;  /* 0x0000000011107211 */ /* 0x000fe200078208ff */
[----:B------:R-:W-:Y:S01]  /*72180*/  IMAD R18, R93, 0x2, R17 ;  /* 0x000000025d127824 */ /* 0x000fe200078e0211 */
[----:B------:R-:W-:Y:S02]  /*72190*/  LOP3.LUT R19, R2, 0xb2, RZ, 0xfc, !PT ;  /* 0x000000b202137812 */ /* 0x000fe400078efcff */
[----:B------:R-:W-:-:S02]  /*721a0*/  LEA.HI.X.SX32 R17, R17, R3, 0x1, P1 ;  /* 0x0000000311117211 */ /* 0x000fc400008f0eff */
[----:B---3--:R-:W-:Y:S02]  /*721b0*/  PRMT R9, R50, 0x7632, R9 ;  /* 0x0000763232097816 */ /* 0x008fe40000000009 */
[----:B------:R-:W-:Y:S02]  /*721c0*/  LEA R8, P6, R18, R0, 0x1 ;  /* 0x0000000012087211 */ /* 0x000fe400078c08ff */
[----:B-1----:R-:W-:Y:S01]  /*721d0*/  ISETP.LT.AND P1, PT, R19, UR6, !P0 ;  /* 0x0000000613007c0c */ /* 0x002fe2000c721270 */
[----:B------:R1:W-:Y:S01]  /*721e0*/  @P5 STG.E.U16 desc[UR16][R16.64], R9 ;  /* 0x0000000910005986 */ /* 0x0003e2000c101510 */
[C---:B------:R-:W-:Y:S01]  /*721f0*/  LOP3.LUT R19, R2.reuse, 0xb4, RZ, 0xfc, !PT ;  /* 0x000000b402137812 */ /* 0x040fe200078efcff */
[----:B------:R-:W3:Y:S01]  /*72200*/  LDCU UR6, c[0x0][0x39c] ;  /* 0x00007380ff0677ac */ /* 0x000ee20008000800 */
[----:B0-----:R-:W-:Y:S02]  /*72210*/  LOP3.LUT R11, R2, 0xb6, RZ, 0xfc, !PT ;  /* 0x000000b6020b7812 */ /* 0x001fe400078efcff */
[----:B------:R-:W-:Y:S01]  /*72220*/  ISETP.LT.AND P5, PT, R19, UR7, !P0 ;  /* 0x0000000713007c0c */ /* 0x000fe2000c7a1270 */
[----:B------:R-:W0:Y:S01]  /*72230*/  LDCU UR7, c[0x0][0x39c] ;  /* 0x00007380ff0777ac */ /* 0x000e220008000800 */
[----:B-1----:R-:W-:Y:S01]  /*72240*/  LEA.HI.X.SX32 R9, R18, R3, 0x1, P6 ;  /* 0x0000000312097211 */ /* 0x002fe200030f0eff */
[----:B------:R-:W-:-:S04]  /*72250*/  IMAD R18, R93, 0x2, R18 ;  /* 0x000000025d127824 */ /* 0x000fc800078e0212 */
[----:B------:R-:W-:Y:S01]  /*72260*/  IMAD R19, R93, 0x2, R18 ;  /* 0x000000025d137824 */ /* 0x000fe200078e0212 */
[CC--:B------:R-:W-:Y:S01]  /*72270*/  LEA R10, P6, R18.reuse, R0.reuse, 0x1 ;  /* 0x00000000120a7211 */ /* 0x0c0fe200078c08ff */
[----:B------:R1:W-:Y:S01]  /*72280*/  @P4 STG.E.U16 desc[UR16][R8.64], R51 ;  /* 0x0000003308004986 */ /* 0x0003e2000c101510 */
[----:B------:R-:W-:Y:S01]  /*72290*/  ISETP.LT.AND P4, PT, R11, UR5, !P0 ;  /* 0x000000050b007c0c */ /* 0x000fe2000c781270 */
[----:B------:R-:W0:Y:S01]  /*722a0*/  LDCU UR5, c[0x0][0x39c] ;  /* 0x00007380ff0577ac */ /* 0x000e220008000800 */
[-C--:B------:R-:W-:Y:S02]  /*722b0*/  LEA.HI.X.SX32 R11, R18, R3.reuse, 0x1, P6 ;  /* 0x00000003120b7211 */ /* 0x080fe400030f0eff */
[C---:B------:R-:W-:Y:S02]  /*722c0*/  LEA R16, P6, R19.reuse, R0, 0x1 ;  /* 0x0000000013107211 */ /* 0x040fe400078c08ff */
[----:B------:R-:W-:Y:S02]  /*722d0*/  LOP3.LUT R18, R2, 0xb8, RZ, 0xfc, !PT ;  /* 0x000000b802127812 */ /* 0x000fe400078efcff */
[----:B------:R-:W-:Y:S01]  /*722e0*/  LEA.HI.X.SX32 R17, R19, R3, 0x1, P6 ;  /* 0x0000000313117211 */ /* 0x000fe200030f0eff */
[----:B------:R-:W-:Y:S01]  /*722f0*/  IMAD R19, R93, 0x2, R19 ;  /* 0x000000025d137824 */ /* 0x000fe200078e0213 */
[----:B-1----:R-:W-:-:S05]  /*72300*/  PRMT R9, R51, 0x7632, R9 ;  /* 0x0000763233097816 */ /* 0x002fca0000000009 */
[----:B------:R1:W-:Y:S01]  /*72310*/  @P3 STG.E.U16 desc[UR16][R10.64], R9 ;  /* 0x000000090a003986 */ /* 0x0003e2000c101510 */
[----:B---3--:R-:W-:Y:S01]  /*72320*/  ISETP.LT.AND P3, PT, R18, UR6, !P0 ;  /* 0x0000000612007c0c */ /* 0x008fe2000c761270 */
[----:B------:R-:W3:Y:S02]  /*72330*/  LDCU UR6, c[0x0][0x39c] ;  /* 0x00007380ff0677ac */ /* 0x000ee40008000800 */
[----:B------:R0:W-:Y:S01]  /*72340*/  @P2 STG.E.U16 desc[UR16][R16.64], R56 ;  /* 0x0000003810002986 */ /* 0x0001e2000c101510 */
[----:B------:R-:W-:Y:S01]  /*72350*/  LEA R8, P2, R19, R0, 0x1 ;  /* 0x0000000013087211 */ /* 0x000fe200078408ff */
[----:B------:R-:W-:Y:S01]  /*72360*/  IMAD R18, R93, 0x2, R19 ;  /* 0x000000025d127824 */ /* 0x000fe200078e0213 */
[----:B------:R-:W-:Y:S02]  /*72370*/  LOP3.LUT R24, R2, 0xba, RZ, 0xfc, !PT ;  /* 0x000000ba02187812 */ /* 0x000fe400078efcff */
[----:B-1----:R-:W-:Y:S02]  /*72380*/  LEA.HI.X.SX32 R9, R19, R3, 0x1, P2 ;  /* 0x0000000313097211 */ /* 0x002fe400010f0eff */
[----:B------:R-:W-:-:S02]  /*72390*/  PRMT R11, R56, 0x7632, R11 ;  /* 0x00007632380b7816 */ /* 0x000fc4000000000b */
[----:B------:R-:W-:Y:S02]  /*723a0*/  LEA R10, P6, R18, R0, 0x1 ;  /* 0x00000000120a7211 */ /* 0x000fe400078c08ff */
[----:B0-----:R-:W-:Y:S01]  /*723b0*/  ISETP.LT.AND P2, PT, R24, UR5, !P0 ;  /* 0x0000000518007c0c */ /* 0x001fe2000c741270 */
[----:B------:R0:W-:Y:S01]  /*723c0*/  @P1 STG.E.U16 desc[UR16][R8.64], R11 ;  /* 0x0000000b08001986 */ /* 0x0001e2000c101510 */
[C---:B------:R-:W-:Y:S01]  /*723d0*/  LOP3.LUT R19, R2.reuse, 0xbc, RZ, 0xfc, !PT ;  /* 0x000000bc02137812 */ /* 0x040fe200078efcff */
[----:B------:R-:W1:Y:S01]  /*723e0*/  LDCU UR5, c[0x0][0x39c] ;  /* 0x00007380ff0577ac */ /* 0x000e620008000800 */
[----:B------:R-:W-:Y:S02]  /*723f0*/  LOP3.LUT R17, R2, 0xbe, RZ, 0xfc, !PT ;  /* 0x000000be02117812 */ /* 0x000fe400078efcff */
[----:B------:R-:W-:Y:S01]  /*72400*/  ISETP.LT.AND P1, PT, R19, UR7, !P0 ;  /* 0x0000000713007c0c */ /* 0x000fe2000c721270 */
[----:B------:R-:W1:Y:S01]  /*72410*/  LDCU UR7, c[0x0][0x39c] ;  /* 0x00007380ff0777ac */ /* 0x000e620008000800 */
[----:B0-----:R-:W-:Y:S01]  /*72420*/  LEA.HI.X.SX32 R11, R18, R3, 0x1, P6 ;  /* 0x00000003120b7211 */ /* 0x001fe200030f0eff */
[----:B------:R-:W-:-:S04]  /*72430*/  IMAD R18, R93, 0x2, R18 ;  /* 0x000000025d127824 */ /* 0x000fc800078e0212 */
[----:B------:R-:W-:Y:S01]  /*72440*/  IMAD R19, R93, 0x2, R18 ;  /* 0x000000025d137824 */ /* 0x000fe200078e0212 */
[CC--:B------:R-:W-:Y:S01]  /*72450*/  LEA R16, P6, R18.reuse, R0.reuse, 0x1 ;  /* 0x0000000012107211 */ /* 0x0c0fe200078c08ff */
[----:B------:R0:W-:Y:S01]  /*72460*/  @P5 STG.E.U16 desc[UR16][R10.64], R57 ;  /* 0x000000390a005986 */ /* 0x0001e2000c101510 */
[----:B---3--:R-:W-:Y:S01]  /*72470*/  ISETP.LT.AND P5, PT, R17, UR6, !P0 ;  /* 0x0000000611007c0c */ /* 0x008fe2000c7a1270 */
[----:B------:R-:W3:Y:S01]  /*72480*/  LDCU UR6, c[0x0][0x39c] ;  /* 0x00007380ff0677ac */ /* 0x000ee20008000800 */
[----:B------:R-:W-:Y:S02]  /*72490*/  LEA.HI.X.SX32 R17, R18, R3, 0x1, P6 ;  /* 0x0000000312117211 */ /* 0x000fe400030f0eff */
[----:B------:R-:W-:Y:S02]  /*724a0*/  LEA R8, P6, R19, R0, 0x1 ;  /* 0x0000000013087211 */ /* 0x000fe400078c08ff */
[----:B------:R-:W-:Y:S02]  /*724b0*/  PRMT R24, R57, 0x7632, R24 ;  /* 0x0000763239187816 */ /* 0x000fe40000000018 */
[----:B------:R-:W-:-:S02]  /*724c0*/  LOP3.LUT R18, R2, 0xc0, RZ, 0xfc, !PT ;  /* 0x000000c002127812 */ /* 0x000fc400078efcff */
[-C--:B------:R-:W-:Y:S01]  /*724d0*/  LEA.HI.X.SX32 R9, R19, R3.reuse, 0x1, P6 ;  /* 0x0000000313097211 */ /* 0x080fe200030f0eff */
[----:B------:R-:W-:Y:S01]  /*724e0*/  IMAD R19, R93, 0x2, R19 ;  /* 0x000000025d137824 */ /* 0x000fe200078e0213 */
[----:B------:R2:W-:Y:S01]  /*724f0*/  @P4 STG.E.U16 desc[UR16][R16.64], R24 ;  /* 0x0000001810004986 */ /* 0x0005e2000c101510 */
[----:B-1----:R-:W-:Y:S01]  /*72500*/  ISETP.LT.AND P4, PT, R18, UR5, !P0 ;  /* 0x0000000512007c0c */ /* 0x002fe2000c781270 */
[----:B------:R-:W1:Y:S02]  /*72510*/  LDCU UR5, c[0x0][0x39c] ;  /* 0x00007380ff0577ac */ /* 0x000e640008000800 */
[----:B------:R3:W-:Y:S01]  /*72520*/  @P3 STG.E.U16 desc[UR16][R8.64], R58 ;  /* 0x0000003a08003986 */ /* 0x0007e2000c101510 */
[----:B------:R-:W-:Y:S01]  /*72530*/  LEA R18, P3, R19, R0, 0x1 ;  /* 0x0000000013127211 */ /* 0x000fe200078608ff */
[----:B0-----:R-:W-:Y:S01]  /*72540*/  IMAD R10, R93, 0x2, R19 ;  /* 0x000000025d0a7824 */ /* 0x001fe200078e0213 */
[----:B------:R-:W-:Y:S02]  /*72550*/  LOP3.LUT R11, R2, 0xc2, RZ, 0xfc, !PT ;  /* 0x000000c2020b7812 */ /* 0x000fe400078efcff */
[----:B------:R-:W-:-:S02]  /*72560*/  LEA.HI.X.SX32 R19, R19, R3, 0x1, P3 ;  /* 0x0000000313137211 */ /* 0x000fc400018f0eff */
[----:B--2---:R-:W-:Y:S02]  /*72570*/  PRMT R17, R58, 0x7632, R17 ;  /* 0x000076323a117816 */ /* 0x004fe40000000011 */
[----:B------:R-:W-:Y:S01]  /*72580*/  LEA R16, P6, R10, R0, 0x1 ;  /* 0x000000000a107211 */ /* 0x000fe200078c08ff */
[----:B---3--:R-:W-:Y:S01]  /*72590*/  IMAD R8, R93, 0x2, R10 ;  /* 0x000000025d087824 */ /* 0x008fe200078e020a */
[----:B------:R-:W-:Y:S01]  /*725a0*/  ISETP.LT.AND P3, PT, R11, UR6, !P0 ;  /* 0x000000060b007c0c */ /* 0x000fe2000c761270 */
[----:B------:R-:W0:Y:S01]  /*725b0*/  LDCU UR6, c[0x0][0x39c] ;  /* 0x00007380ff0677ac */ /* 0x000e220008000800 */
[----:B------:R2:W-:Y:S01]  /*725c0*/  @P2 STG.E.U16 desc[UR16][R18.64], R17 ;  /* 0x0000001112002986 */ /* 0x0005e2000c101510 */
[C---:B------:R-:W-:Y:S01]  /*725d0*/  LOP3.LUT R11, R2.reuse, 0xc4, RZ, 0xfc, !PT ;  /* 0x000000c4020b7812 */ /* 0x040fe200078efcff */
[----:B------:R-:W-:Y:S01]  /*725e0*/  IMAD R24, R93, 0x2, R8 ;  /* 0x000000025d187824 */ /* 0x000fe200078e0208 */
[----:B------:R-:W-:Y:S02]  /*725f0*/  LOP3.LUT R9, R2, 0xc6, RZ, 0xfc, !PT ;  /* 0x000000c602097812 */ /* 0x000fe400078efcff */
[----:B------:R-:W-:Y:S01]  /*72600*/  ISETP.LT.AND P2, PT, R11, UR7, !P0 ;  /* 0x000000070b007c0c */ /* 0x000fe2000c741270 */
[----:B------:R-:W3:Y:S01]  /*72610*/  LDCU UR7, c[0x0][0x39c] ;  /* 0x00007380ff0777ac */ /* 0x000ee20008000800 */
[----:B--2---:R-:W-:-:S02]  /*72620*/  LEA.HI.X.SX32 R17, R10, R3, 0x1, P6 ;  /* 0x000000030a117211 */ /* 0x004fc400030f0eff */
[----:B------:R-:W-:-:S03]  /*72630*/  LEA R10, P6, R8, R0, 0x1 ;  /* 0x00000000080a7211 */ /* 0x000fc600078c08ff */
[----:B------:R2:W-:Y:S01]  /*72640*/  @P1 STG.E.U16 desc[UR16][R16.64], R59 ;  /* 0x0000003b10001986 */ /* 0x0005e2000c101510 */
[-C--:B------:R-:W-:Y:S02]  /*72650*/  LEA.HI.X.SX32 R11, R8, R3.reuse, 0x1, P6 ;  /* 0x00000003080b7211 */ /* 0x080fe400030f0eff */
[C---:B------:R-:W-:Y:S02]  /*72660*/  LEA R8, P6, R24.reuse, R0, 0x1 ;  /* 0x0000000018087211 */ /* 0x040fe400078c08ff */
[----:B-1----:R-:W-:Y:S01]  /*72670*/  ISETP.LT.AND P1, PT, R9, UR5, !P0 ;  /* 0x0000000509007c0c */ /* 0x002fe2000c721270 */
[----:B------:R-:W1:Y:S01]  /*72680*/  LDCU UR5, c[0x0][0x39c] ;  /* 0x00007380ff0577ac */ /* 0x000e620008000800 */
[----:B------:R-:W-:Y:S01]  /*72690*/  LEA.HI.X.SX32 R9, R24, R3, 0x1, P6 ;  /* 0x0000000318097211 */ /* 0x000fe200030f0eff */
[----:B------:R-:W-:Y:S01]  /*726a0*/  IMAD R24, R93, 0x2, R24 ;  /* 0x000000025d187824 */ /* 0x000fe200078e0218 */
[----:B------:R-:W-:Y:S02]  /*726b0*/  LOP3.LUT R18, R2, 0xc8, RZ, 0xfc, !PT ;  /* 0x000000c802127812 */ /* 0x000fe400078efcff */
[----:B--2---:R-:W-:-:S05]  /*726c0*/  PRMT R17, R59, 0x7632, R17 ;  /* 0x000076323b117816 */ /* 0x004fca0000000011 */
[----:B------:R2:W-:Y:S01]  /*726d0*/  @P5 STG.E.U16 desc[UR16][R10.64], R17 ;  /* 0x000000110a005986 */ /* 0x0005e2000c101510 */
[----:B0-----:R-:W-:Y:S01]  /*726e0*/  ISETP.LT.AND P5, PT, R18, UR6, !P0 ;  /* 0x0000000612007c0c */ /* 0x001fe2000c7a1270 */
[----:B------:R-:W0:Y:S02]  /*726f0*/  LDCU UR6, c[0x0][0x39c] ;  /* 0x00007380ff0677ac */ /* 0x000e240008000800 */
[----:B------:R0:W-:Y:S01]  /*72700*/  @P4 STG.E.U16 desc[UR16][R8.64], R64 ;  /* 0x0000004008004986 */ /* 0x0001e2000c101510 */
[----:B------:R-:W-:Y:S01]  /*72710*/  LEA R16, P4, R24, R0, 0x1 ;  /* 0x0000000018107211 */ /* 0x000fe200078808ff */
[----:B------:R-:W-:Y:S01]  /*72720*/  IMAD R18, R93, 0x2, R24 ;  /* 0x000000025d127824 */ /* 0x000fe200078e0218 */
[----:B------:R-:W-:Y:S02]  /*72730*/  LOP3.LUT R19, R2, 0xca, RZ, 0xfc, !PT ;  /* 0x000000ca02137812 */ /* 0x000fe400078efcff */
[----:B--2---:R-:W-:Y:S02]  /*72740*/  LEA.HI.X.SX32 R17, R24, R3, 0x1, P4 ;  /* 0x0000000318117211 */ /* 0x004fe400020f0eff */
[----:B------:R-:W-:-:S02]  /*72750*/  PRMT R11, R64, 0x7632, R11 ;  /* 0x00007632400b7816 */ /* 0x000fc4000000000b */
[----:B------:R-:W-:Y:S02]  /*72760*/  LEA R10, P6, R18, R0, 0x1 ;  /* 0x00000000120a7211 */ /* 0x000fe400078c08ff */
[----:B-1----:R-:W-:Y:S01]  /*72770*/  ISETP.LT.AND P4, PT, R19, UR5, !P0 ;  /* 0x0000000513007c0c */ /* 0x002fe2000c781270 */
[----:B------:R1:W-:Y:S01]  /*72780*/  @P3 STG.E.U16 desc[UR16][R16.64], R11 ;  /* 0x0000000b10003986 */ /* 0x0003e2000c101510 */
[C---:B------:R-:W-:Y:S01]  /*72790*/  LOP3.LUT R19, R2.reuse, 0xcc, RZ, 0xfc, !PT ;  /* 0x000000cc02137812 */ /* 0x040fe200078efcff */
[----:B------:R-:W2:Y:S01]  /*727a0*/  LDCU UR5, c[0x0][0x39c] ;  /* 0x00007380ff0577ac */ /* 0x000ea20008000800 */
[----:B0-----:R-:W-:Y:S02]  /*727b0*/  LOP3.LUT R9, R2, 0xce, RZ, 0xfc, !PT ;  /* 0x000000ce02097812 */ /* 0x001fe400078efcff */
[----:B---3--:R-:W-:Y:S01]  /*727c0*/  ISETP.LT.AND P3, PT, R19, UR7, !P0 ;  /* 0x0000000713007c0c */ /* 0x008fe2000c761270 */
[----:B------:R-:W0:Y:S01]  /*727d0*/  LDCU UR7, c[0x0][0x39c] ;  /* 0x00007380ff0777ac */ /* 0x000e220008000800 */
[----:B-1----:R-:W-:Y:S01]  /*727e0*/  LEA.HI.X.SX32 R11, R18, R3, 0x1, P6 ;  /* 0x00000003120b7211 */ /* 0x002fe200030f0eff */
[----:B------:R-:W-:-:S04]  /*727f0*/  IMAD R18, R93, 0x2, R18 ;  /* 0x000000025d127824 */ /* 0x000fc800078e0212 */
[----:B------:R-:W-:Y:S01]  /*72800*/  IMAD R19, R93, 0x2, R18 ;  /* 0x000000025d137824 */ /* 0x000fe200078e0212 */
[CC--:B------:R-:W-:Y:S01]  /*72810*/  LEA R8, P6, R18.reuse, R0.reuse, 0x1 ;  /* 0x0000000012087211 */ /* 0x0c0fe200078c08ff */
[----:B------:R1:W-:Y:S01]  /*72820*/  @P2 STG.E.U16 desc[UR16][R10.64], R65 ;  /* 0x000000410a002986 */ /* 0x0003e2000c101510 */
[----:B------:R-:W-:Y:S01]  /*72830*/  ISETP.LT.AND P2, PT, R9, UR6, !P0 ;  /* 0x0000000609007c0c */ /* 0x000fe2000c741270 */
[----:B------:R-:W3:Y:S01]  /*72840*/  LDCU UR6, c[0x0][0x39c] ;  /* 0x00007380ff0677ac */ /* 0x000ee20008000800 */
[-C--:B------:R-:W-:Y:S02]  /*72850*/  LEA.HI.X.SX32 R9, R18, R3.reuse, 0x1, P6 ;  /* 0x0000000312097211 */ /* 0x080fe400030f0eff */
[C---:B------:R-:W-:Y:S02]  /*72860*/  LEA R16, P6, R19.reuse, R0, 0x1 ;  /* 0x0000000013107211 */ /* 0x040fe400078c08ff */
[----:B------:R-:W-:Y:S02]  /*72870*/  LOP3.LUT R18, R2, 0xd0, RZ, 0xfc, !PT ;  /* 0x000000d002127812 */ /* 0x000fe400078efcff */
[----:B------:R-:W-:Y:S01]  /*72880*/  LEA.HI.X.SX32 R17, R19, R3, 0x1, P6 ;  /* 0x0000000313117211 */ /* 0x000fe200030f0eff */
[----:B------:R-:W-:Y:S01]  /*72890*/  IMAD R19, R93, 0x2, R19 ;  /* 0x000000025d137824 */ /* 0x000fe200078e0213 */
[----:B-1----:R-:W-:-:S05]  /*728a0*/  PRMT R11, R65, 0x7632, R11 ;  /* 0x00007632410b7816 */ /* 0x002fca000000000b */
[----:B------:R1:W-:Y:S01]  /*728b0*/  @P1 STG.E.U16 desc[UR16][R8.64], R11 ;  /* 0x0000000b08001986 */ /* 0x0003e2000c101510 */
[----:B--2---:R-:W-:Y:S01]  /*728c0*/  ISETP.LT.AND P1, PT, R18, UR5, !P0 ;  /* 0x0000000512007c0c */ /* 0x004fe2000c721270 */
[----:B------:R-:W2:Y:S02]  /*728d0*/  LDCU UR5, c[0x0][0x39c] ;  /* 0x00007380ff0577ac */ /* 0x000ea40008000800 */
[----:B------:R0:W-:Y:S01]  /*728e0*/  @P5 STG.E.U16 desc[UR16][R16.64], R66 ;  /* 0x0000004210005986 */ /* 0x0001e2000c101510 */
[----:B------:R-:W-:Y:S01]  /*728f0*/  LEA R10, P5, R19, R0, 0x1 ;  /* 0x00000000130a7211 */ /* 0x000fe200078a08ff */
[----:B------:R-:W-:Y:S01]  /*72900*/  IMAD R18, R93, 0x2, R19 ;  /* 0x000000025d127824 */ /* 0x000fe200078e0213 */
[----:B------:R-:W-:Y:S02]  /*72910*/  LOP3.LUT R24, R2, 0xd2, RZ, 0xfc, !PT ;  /* 0x000000d202187812 */ /* 0x000fe400078efcff */
[----:B-1----:R-:W-:Y:S02]  /*72920*/  LEA.HI.X.SX32 R11, R19, R3, 0x1, P5 ;  /* 0x00000003130b7211 */ /* 0x002fe400028f0eff */
[----:B------:R-:W-:-:S02]  /*72930*/  PRMT R9, R66, 0x7632, R9 ;  /* 0x0000763242097816 */ /* 0x000fc40000000009 */
[----:B------:R-:W-:-:S03]  /*72940*/  LEA R8, P6, R18, R0, 0x1 ;  /* 0x0000000012087211 */ /* 0x000fc600078c08ff */
[----:B------:R1:W-:Y:S01]  /*72950*/  @P4 STG.E.U16 desc[UR16][R10.64], R9 ;  /* 0x000000090a004986 */ /* 0x0003e2000c101510 */
[----:B------:R-:W-:Y:S02]  /*72960*/  LOP3.LUT R19, R2, 0xd4, RZ, 0xfc, !PT ;  /* 0x000000d402137812 */ /* 0x000fe400078efcff */
[----:B---3--:R-:W-:Y:S01]  /*72970*/  ISETP.LT.AND P5, PT, R24, UR6, !P0 ;  /* 0x0000000618007c0c */ /* 0x008fe2000c7a1270 */
[----:B------:R-:W3:Y:S01]  /*72980*/  LDCU UR6, c[0x0][0x39c] ;  /* 0x00007380ff0677ac */ /* 0x000ee20008000800 */
[----:B0-----:R-:W-:Y:S02]  /*72990*/  ISETP.LT.AND P4, PT, R19, UR7, !P0 ;  /* 0x0000000713007c0c */ /* 0x001fe4000c781270 */
[----:B------:R-:W-:Y:S01]  /*729a0*/  LOP3.LUT R17, R2, 0xd6, RZ, 0xfc, !PT ;  /* 0x000000d602117812 */ /* 0x000fe200078efcff */
[----:B------:R-:W0:Y:S01]  /*729b0*/  LDCU UR7, c[0x0][0x39c] ;  /* 0x00007380ff0777ac */ /* 0x000e220008000800 */
[----:B-1----:R-:W-:Y:S01]  /*729c0*/  LEA.HI.X.SX32 R9, R18, R3, 0x1, P6 ;  /* 0x0000000312097211 */ /* 0x002fe200030f0eff */
[----:B------:R-:W-:-:S04]  /*729d0*/  IMAD R18, R93, 0x2, R18 ;  /* 0x000000025d127824 */ /* 0x000fc800078e0212 */
[----:B------:R-:W-:Y:S01]  /*729e0*/  IMAD R19, R93, 0x2, R18 ;  /* 0x000000025d137824 */ /* 0x000fe200078e0212 */
[CC--:B------:R-:W-:Y:S01]  /*729f0*/  LEA R16, P6, R18.reuse, R0.reuse, 0x1 ;  /* 0x0000000012107211 */ /* 0x0c0fe200078c08ff */
[----:B------:R1:W-:Y:S01]  /*72a00*/  @P3 STG.E.U16 desc[UR16][R8.64], R67 ;  /* 0x0000004308003986 */ /* 0x0003e2000c101510 */
[----:B--2---:R-:W-:Y:S01]  /*72a10*/  ISETP.LT.AND P3, PT, R17, UR5, !P0 ;  /* 0x0000000511007c0c */ /* 0x004fe2000c761270 */
[----:B------:R-:W2:Y:S01]  /*72a20*/  LDCU UR5, c[0x0][0x39c] ;  /* 0x00007380ff0577ac */ /* 0x000ea20008000800 */
        /* <DEDUP_REMOVED lines=18> */
[----:B--2---:R-:W-:Y:S01]  /*72b50*/  ISETP.LT.AND P1, PT, R24, UR5, !P0 ;  /* 0x0000000518007c0c */ /* 0x004fe2000c721270 */
[----:B------:R-:W2:Y:S01]  /*72b60*/  LDCU UR5, c[0x0][0x39c] ;  /* 0x00007380ff0577ac */ /* 0x000ea20008000800 */
        /* <DEDUP_REMOVED lines=8> */
[----:B---3--:R-:W-:Y:S01]  /*72bf0*/  ISETP.LT.AND P4, PT, R11, UR6, !P0 ;  /* 0x000000060b007c0c */ /* 0x008fe2000c781270 */
        /* <DEDUP_REMOVED lines=48> */
[----:B--2---:R-:W-:Y:S01]  /*72f00*/  ISETP.LT.AND P3, PT, R24, UR5, !P0 ;  /* 0x0000000518007c0c */ /* 0x004fe2000c761270 */
[----:B------:R-:W2:Y:S01]  /*72f10*/  LDCU UR5, c[0x0][0x39c] ;  /* 0x00007380ff0577ac */ /* 0x000ea20008000800 */
[----:B0-----:R-:W-:Y:S02]  /*72f20*/  LOP3.LUT R17, R2, 0xee, RZ, 0xfc, !PT ;  /* 0x000000ee02117812 */ /* 0x001fe400078efcff */
[----:B-1----:R-:W-:Y:S01]  /*72f30*/  LEA.HI.X.SX32 R9, R18, R3, 0x1, P6 ;  /* 0x0000000312097211 */ /* 0x002fe200030f0eff */
[----:B------:R-:W-:-:S04]  /*72f40*/  IMAD R18, R93, 0x2, R18 ;  /* 0x000000025d127824 */ /* 0x000fc800078e0212 */
[----:B------:R-:W-:Y:S01]  /*72f50*/  IMAD R24, R93, 0x2, R18 ;  /* 0x000000025d187824 */ /* 0x000fe200078e0212 */
[-C--:B------:R-:W-:Y:S01]  /*72f60*/  LEA R16, P6, R18, R0.reuse, 0x1 ;  /* 0x0000000012107211 */ /* 0x080fe200078c08ff */
[----:B------:R-:W-:Y:S01]  /*72f70*/  @P1 STG.E.U16 desc[UR16][R8.64], R81 ;  /* 0x0000005108001986 */ /* 0x000fe2000c101510 */
[----:B---3--:R-:W-:Y:S01]  /*72f80*/  ISETP.LT.AND P1, PT, R17, UR6, !P0 ;  /* 0x0000000611007c0c */ /* 0x008fe2000c721270 */
[----:B------:R-:W0:Y:S01]  /*72f90*/  LDCU UR6, c[0x0][0x39c] ;  /* 0x00007380ff0677ac */ /* 0x000e220008000800 */
[----:B------:R-:W-:Y:S01]  /*72fa0*/  LOP3.LUT R19, R2, 0xec, RZ, 0xfc, !PT ;  /* 0x000000ec02137812 */ /* 0x000fe200078efcff */
[----:B------:R-:W1:Y:S01]  /*72fb0*/  LDS.128 R8, [R91] ;  /* 0x000000005b087984 */ /* 0x000e620000000c00 */
[----:B------:R-:W-:Y:S02]  /*72fc0*/  LEA.HI.X.SX32 R17, R18, R3, 0x1, P6 ;  /* 0x0000000312117211 */ /* 0x000fe400030f0eff */
[----:B------:R-:W-:Y:S02]  /*72fd0*/  LEA R18, P6, R24, R0, 0x1 ;  /* 0x0000000018127211 */ /* 0x000fe400078c08ff */
[----:B------:R-:W-:-:S02]  /*72fe0*/  ISETP.LT.AND P2, PT, R19, UR7, !P0 ;  /* 0x0000000713007c0c */ /* 0x000fc4000c741270 */
[----:B------:R-:W-:Y:S01]  /*72ff0*/  PRMT R32, R81, 0x7632, R32 ;  /* 0x0000763251207816 */ /* 0x000fe20000000020 */
[----:B------:R-:W-:Y:S01]  /*73000*/  IMAD R25, R93, 0x2, R24 ;  /* 0x000000025d197824 */ /* 0x000fe200078e0218 */
[----:B------:R-:W-:Y:S01]  /*73010*/  LEA.HI.X.SX32 R19, R24, R3, 0x1, P6 ;  /* 0x0000000318137211 */ /* 0x000fe200030f0eff */
[----:B------:R-:W3:Y:S01]  /*73020*/  LDCU UR7, c[0x0][0x39c] ;  /* 0x00007380ff0777ac */ /* 0x000ee20008000800 */
[----:B------:R-:W-:Y:S01]  /*73030*/  LOP3.LUT R26, R2, 0xf0, RZ, 0xfc, !PT ;  /* 0x000000f0021a7812 */ /* 0x000fe200078efcff */
[----:B------:R0:W-:Y:S03]  /*73040*/  @P5 STG.E.U16 desc[UR16][R16.64], R32 ;  /* 0x0000002010005986 */ /* 0x0001e6000c101510 */
[----:B--2---:R-:W-:Y:S01]  /*73050*/  ISETP.LT.AND P5, PT, R26, UR5, !P0 ;  /* 0x000000051a007c0c */ /* 0x004fe2000c7a1270 */
[----:B------:R2:W-:Y:S01]  /*73060*/  @P4 STG.E.U16 desc[UR16][R18.64], R82 ;  /* 0x0000005212004986 */ /* 0x0005e2000c101510 */
[----:B------:R-:W-:Y:S01]  /*73070*/  LEA R24, P4, R25, R0, 0x1 ;  /* 0x0000000019187211 */ /* 0x000fe200078808ff */
[----:B------:R-:W1:Y:S01]  /*73080*/  LDCU UR5, c[0x0][0x39c] ;  /* 0x00007380ff0577ac */ /* 0x000e620008000800 */
[----:B------:R-:W-:-:S02]  /*73090*/  IMAD R26, R93, 0x2, R25 ;  /* 0x000000025d1a7824 */ /* 0x000fc400078e0219 */
[----:B------:R-:W-:Y:S02]  /*730a0*/  LEA.HI.X.SX32 R25, R25, R3, 0x1, P4 ;  /* 0x0000000319197211 */ /* 0x000fe400020f0eff */
[----:B0-----:R-:W-:Y:S02]  /*730b0*/  PRMT R17, R82, 0x7632, R17 ;  /* 0x0000763252117816 */ /* 0x001fe40000000011 */
[----:B------:R-:W-:Y:S02]  /*730c0*/  LOP3.LUT R27, R2, 0xf2, RZ, 0xfc, !PT ;  /* 0x000000f2021b7812 */ /* 0x000fe400078efcff */
[----:B------:R-:W-:Y:S01]  /*730d0*/  LEA R16, P6, R26, R0, 0x1 ;  /* 0x000000001a107211 */ /* 0x000fe200078c08ff */
[----:B------:R0:W-:Y:S01]  /*730e0*/  @P3 STG.E.U16 desc[UR16][R24.64], R17 ;  /* 0x0000001118003986 */ /* 0x0001e2000c101510 */
[----:B------:R-:W-:Y:S01]  /*730f0*/  ISETP.LT.AND P4, PT, R27, UR6, !P0 ;  /* 0x000000061b007c0c */ /* 0x000fe2000c781270 */
[----:B------:R-:W1:Y:S01]  /*73100*/  LDCU UR6, c[0x0][0x39c] ;  /* 0x00007380ff0677ac */ /* 0x000e620008000800 */
[----:B------:R-:W-:-:S02]  /*73110*/  LOP3.LUT R27, R2, 0xf4, RZ, 0xfc, !PT ;  /* 0x000000f4021b7812 */ /* 0x000fc400078efcff */
[----:B--2---:R-:W-:Y:S02]  /*73120*/  LOP3.LUT R19, R2, 0xf6, RZ, 0xfc, !PT ;  /* 0x000000f602137812 */ /* 0x004fe400078efcff */
[----:B---3--:R-:W-:Y:S01]  /*73130*/  ISETP.LT.AND P3, PT, R27, UR7, !P0 ;  /* 0x000000071b007c0c */ /* 0x008fe2000c761270 */
[----:B------:R-:W2:Y:S01]  /*73140*/  LDCU UR7, c[0x0][0x39c] ;  /* 0x00007380ff0777ac */ /* 0x000ea20008000800 */
[----:B0-----:R-:W-:Y:S01]  /*73150*/  LEA.HI.X.SX32 R17, R26, R3, 0x1, P6 ;  /* 0x000000031a117211 */ /* 0x001fe200030f0eff */
[----:B------:R-:W-:-:S04]  /*73160*/  IMAD R26, R93, 0x2, R26 ;  /* 0x000000025d1a7824 */ /* 0x000fc800078e021a */
[----:B------:R-:W-:Y:S01]  /*73170*/  IMAD R27, R93, 0x2, R26 ;  /* 0x000000025d1b7824 */ /* 0x000fe200078e021a */
[CC--:B------:R-:W-:Y:S01]  /*73180*/  LEA R18, P6, R26.reuse, R0.reuse, 0x1 ;  /* 0x000000001a127211 */ /* 0x0c0fe200078c08ff */
[----:B------:R0:W-:Y:S01]  /*73190*/  @P2 STG.E.U16 desc[UR16][R16.64], R83 ;  /* 0x0000005310002986 */ /* 0x0001e2000c101510 */
[----:B-1----:R-:W-:Y:S01]  /*731a0*/  ISETP.LT.AND P2, PT, R19, UR5, !P0 ;  /* 0x0000000513007c0c */ /* 0x002fe2000c741270 */
[----:B------:R-:W1:Y:S01]  /*731b0*/  LDCU UR5, c[0x0][0x39c] ;  /* 0x00007380ff0577ac */ /* 0x000e620008000800 */
[-C--:B------:R-:W-:Y:S02]  /*731c0*/  LEA.HI.X.SX32 R19, R26, R3.reuse, 0x1, P6 ;  /* 0x000000031a137211 */ /* 0x080fe400030f0eff */
[C---:B------:R-:W-:Y:S02]  /*731d0*/  LEA R24, P6, R27.reuse, R0, 0x1 ;  /* 0x000000001b187211 */ /* 0x040fe400078c08ff */
[----:B------:R-:W-:Y:S02]  /*731e0*/  LOP3.LUT R26, R2, 0xf8, RZ, 0xfc, !PT ;  /* 0x000000f8021a7812 */ /* 0x000fe400078efcff */
[----:B------:R-:W-:-:S02]  /*731f0*/  LEA.HI.X.SX32 R25, R27, R3, 0x1, P6 ;  /* 0x000000031b197211 */ /* 0x000fc400030f0eff */
[----:B0-----:R-:W-:Y:S01]  /*73200*/  PRMT R17, R83, 0x7632, R17 ;  /* 0x0000763253117816 */ /* 0x001fe20000000011 */
[----:B------:R-:W-:-:S04]  /*73210*/  IMAD R27, R93, 0x2, R27 ;  /* 0x000000025d1b7824 */ /* 0x000fc800078e021b */
[----:B------:R0:W-:Y:S01]  /*73220*/  @P1 STG.E.U16 desc[UR16][R18.64], R17 ;  /* 0x0000001112001986 */ /* 0x0001e2000c101510 */
[----:B------:R-:W-:Y:S01]  /*73230*/  ISETP.LT.AND P1, PT, R26, UR6, !P0 ;  /* 0x000000061a007c0c */ /* 0x000fe2000c721270 */
[----:B------:R-:W3:Y:S02]  /*73240*/  LDCU UR6, c[0x0][0x39c] ;  /* 0x00007380ff0677ac */ /* 0x000ee40008000800 */
[----:B------:R1:W-:Y:S01]  /*73250*/  @P5 STG.E.U16 desc[UR16][R24.64], R8 ;  /* 0x0000000818005986 */ /* 0x0003e2000c101510 */
[----:B------:R-:W-:Y:S01]  /*73260*/  LEA R16, P5, R27, R0, 0x1 ;  /* 0x000000001b107211 */ /* 0x000fe200078a08ff */
[----:B------:R-:W-:Y:S01]  /*73270*/  IMAD R26, R93, 0x2, R27 ;  /* 0x000000025d1a7824 */ /* 0x000fe200078e021b */
[----:B------:R-:W-:Y:S02]  /*73280*/  LOP3.LUT R32, R2, 0xfa, RZ, 0xfc, !PT ;  /* 0x000000fa02207812 */ /* 0x000fe400078efcff */
[----:B0-----:R-:W-:Y:S02]  /*73290*/  LEA.HI.X.SX32 R17, R27, R3, 0x1, P5 ;  /* 0x000000031b117211 */ /* 0x001fe400028f0eff */
[----:B------:R-:W-:-:S02]  /*732a0*/  PRMT R19, R8, 0x7632, R19 ;  /* 0x0000763208137816 */ /* 0x000fc40000000013 */
[----:B------:R-:W-:-:S03]  /*732b0*/  LEA R18, P6, R26, R0, 0x1 ;  /* 0x000000001a127211 */ /* 0x000fc600078c08ff */
[----:B------:R0:W-:Y:S01]  /*732c0*/  @P4 STG.E.U16 desc[UR16][R16.64], R19 ;  /* 0x0000001310004986 */ /* 0x0001e2000c101510 */
[----:B-1----:R-:W-:Y:S01]  /*732d0*/  ISETP.LT.AND P5, PT, R32, UR5, !P0 ;  /* 0x0000000520007c0c */ /* 0x002fe2000c7a1270 */
[----:B------:R-:W1:Y:S01]  /*732e0*/  LDCU UR5, c[0x0][0x39c] ;  /* 0x00007380ff0577ac */ /* 0x000e620008000800 */
[----:B------:R-:W-:Y:S02]  /*732f0*/  LOP3.LUT R25, R2, 0xfe, RZ, 0xfc, !PT ;  /* 0x000000fe02197812 */ /* 0x000fe400078efcff */
[----:B0-----:R-:W-:Y:S01]  /*73300*/  LEA.HI.X.SX32 R19, R26, R3, 0x1, P6 ;  /* 0x000000031a137211 */ /* 0x001fe200030f0eff */
[----:B------:R-:W-:-:S04]  /*73310*/  IMAD R26, R93, 0x2, R26 ;  /* 0x000000025d1a7824 */ /* 0x000fc800078e021a */
[----:B------:R0:W-:Y:S01]  /*73320*/  @P3 STG.E.U16 desc[UR16][R18.64], R9 ;  /* 0x0000000912003986 */ /* 0x0001e2000c101510 */
[CC--:B------:R-:W-:Y:S01]  /*73330*/  LEA R24, P6, R26.reuse, R0.reuse, 0x1 ;  /* 0x000000001a187211 */ /* 0x0c0fe200078c08ff */
[----:B------:R-:W-:Y:S01]  /*73340*/  IMAD R8, R93, 0x2, R26 ;  /* 0x000000025d087824 */ /* 0x000fe200078e021a */
[----:B---3--:R-:W-:Y:S01]  /*73350*/  ISETP.LT.AND P3, PT, R25, UR6, !P0 ;  /* 0x0000000619007c0c */ /* 0x008fe2000c761270 */
[----:B------:R-:W3:Y:S01]  /*73360*/  LDCU UR6, c[0x0][0x39c] ;  /* 0x00007380ff0677ac */ /* 0x000ee20008000800 */
[-C--:B------:R-:W-:Y:S02]  /*73370*/  LEA.HI.X.SX32 R25, R26, R3.reuse, 0x1, P6 ;  /* 0x000000031a197211 */ /* 0x080fe400030f0eff */
[----:B------:R-:W-:Y:S02]  /*73380*/  LEA R16, P6, R8, R0, 0x1 ;  /* 0x0000000008107211 */ /* 0x000fe400078c08ff */
[----:B------:R-:W-:Y:S02]  /*73390*/  LOP3.LUT R26, R2, 0x100, RZ, 0xfc, !PT ;  /* 0x00000100021a7812 */ /* 0x000fe400078efcff */
[----:B------:R-:W-:-:S02]  /*733a0*/  LEA.HI.X.SX32 R17, R8, R3, 0x1, P6 ;  /* 0x0000000308117211 */ /* 0x000fc400030f0eff */
[----:B0-----:R-:W-:Y:S01]  /*733b0*/  PRMT R19, R9, 0x7632, R19 ;  /* 0x0000763209137816 */ /* 0x001fe20000000013 */
[----:B------:R-:W-:Y:S01]  /*733c0*/  IMAD R9, R93, 0x2, R8 ;  /* 0x000000025d097824 */ /* 0x000fe200078e0208 */
[----:B------:R-:W-:-:S03]  /*733d0*/  LOP3.LUT R27, R2, 0xfc, RZ, 0xfc, !PT ;  /* 0x000000fc021b7812 */ /* 0x000fc600078efcff */
[----:B------:R0:W-:Y:S01]  /*733e0*/  @P2 STG.E.U16 desc[UR16][R24.64], R19 ;  /* 0x0000001318002986 */ /* 0x0001e2000c101510 */
[----:B-1----:R-:W-:Y:S01]  /*733f0*/  ISETP.LT.AND P2, PT, R26, UR5, !P0 ;  /* 0x000000051a007c0c */ /* 0x002fe2000c741270 */
[----:B------:R-:W1:Y:S02]  /*73400*/  LDCU UR5, c[0x0][0x39c] ;  /* 0x00007380ff0577ac */ /* 0x000e640008000800 */
[----:B------:R0:W-:Y:S01]  /*73410*/  @P1 STG.E.U16 desc[UR16][R16.64], R10 ;  /* 0x0000000a10001986 */ /* 0x0001e2000c101510 */
[----:B------:R-:W-:Y:S01]  /*73420*/  LEA R8, P1, R9, R0, 0x1 ;  /* 0x0000000009087211 */ /* 0x000fe200078208ff */
[----:B------:R-:W-:Y:S01]  /*73430*/  IMAD R26, R93, 0x2, R9 ;  /* 0x000000025d1a7824 */ /* 0x000fe200078e0209 */
[----:B------:R-:W-:Y:S02]  /*73440*/  LOP3.LUT R18, R2, 0x102, RZ, 0xfc, !PT ;  /* 0x0000010202127812 */ /* 0x000fe400078efcff */
[----:B------:R-:W-:Y:S02]  /*73450*/  LEA.HI.X.SX32 R9, R9, R3, 0x1, P1 ;  /* 0x0000000309097211 */ /* 0x000fe400008f0eff */
[----:B--2---:R-:W-:Y:S01]  /*73460*/  ISETP.LT.AND P4, PT, R27, UR7, !P0 ;  /* 0x000000071b007c0c */ /* 0x004fe2000c781270 */
[----:B------:R-:W2:Y:S01]  /*73470*/  LDCU UR7, c[0x0][0x39c] ;  /* 0x00007380ff0777ac */ /* 0x000ea20008000800 */
[----:B---3--:R-:W-:-:S02]  /*73480*/  ISETP.LT.AND P1, PT, R18, UR6, !P0 ;  /* 0x0000000612007c0c */ /* 0x008fc4000c721270 */
[-C--:B------:R-:W-:Y:S01]  /*73490*/  LEA R18, P6, R26, R0.reuse, 0x1 ;  /* 0x000000001a127211 */ /* 0x080fe200078c08ff */
[----:B------:R-:W3:Y:S01]  /*734a0*/  LDCU UR6, c[0x0][0x39c] ;  /* 0x00007380ff0677ac */ /* 0x000ee20008000800 */
[----:B0-----:R-:W-:Y:S02]  /*734b0*/  PRMT R25, R10, 0x7632, R25 ;  /* 0x000076320a197816 */ /* 0x001fe40000000019 */
[-C--:B------:R-:W-:Y:S01]  /*734c0*/  LEA.HI.X.SX32 R19, R26, R3.reuse, 0x1, P6 ;  /* 0x000000031a137211 */ /* 0x080fe200030f0eff */
[C---:B------:R-:W-:Y:S01]  /*734d0*/  IMAD R26, R93.reuse, 0x2, R26 ;  /* 0x000000025d1a7824 */ /* 0x040fe200078e021a */
[----:B------:R-:W-:Y:S01]  /*734e0*/  LOP3.LUT R17, R2, 0x106, RZ, 0xfc, !PT ;  /* 0x0000010602117812 */ /* 0x000fe200078efcff */
[----:B------:R0:W-:Y:S02]  /*734f0*/  @P5 STG.E.U16 desc[UR16][R8.64], R25 ;  /* 0x0000001908005986 */ /* 0x0001e4000c101510 */
[----:B------:R-:W-:Y:S01]  /*73500*/  IMAD R10, R93, 0x2, R26 ;  /* 0x000000025d0a7824 */ /* 0x000fe200078e021a */
[C---:B------:R-:W-:Y:S01]  /*73510*/  LEA R16, P6, R26.reuse, R0, 0x1 ;  /* 0x000000001a107211 */ /* 0x040fe200078c08ff */
[----:B------:R2:W-:Y:S01]  /*73520*/  @P4 STG.E.U16 desc[UR16][R18.64], R11 ;  /* 0x0000000b12004986 */ /* 0x0005e2000c101510 */
[----:B-1----:R-:W-:Y:S01]  /*73530*/  ISETP.LT.AND P4, PT, R17, UR5, !P0 ;  /* 0x0000000511007c0c */ /* 0x002fe2000c781270 */
[----:B------:R-:W1:Y:S01]  /*73540*/  LDCU UR5, c[0x0][0x39c] ;  /* 0x00007380ff0577ac */ /* 0x000e620008000800 */
[----:B------:R-:W-:-:S02]  /*73550*/  LEA.HI.X.SX32 R17, R26, R3, 0x1, P6 ;  /* 0x000000031a117211 */ /* 0x000fc400030f0eff */
[----:B------:R-:W-:Y:S02]  /*73560*/  LOP3.LUT R24, R2, 0x104, RZ, 0xfc, !PT ;  /* 0x0000010402187812 */ /* 0x000fe400078efcff */
[C---:B0-----:R-:W-:Y:S02]  /*73570*/  LEA R8, P6, R10.reuse, R0, 0x1 ;  /* 0x000000000a087211 */ /* 0x041fe400078c08ff */
[----:B------:R-:W-:Y:S02]  /*73580*/  PRMT R25, R11, 0x7632, R25 ;  /* 0x000076320b197816 */ /* 0x000fe40000000019 */
[----:B------:R-:W-:Y:S01]  /*73590*/  LEA.HI.X.SX32 R9, R10, R3, 0x1, P6 ;  /* 0x000000030a097211 */ /* 0x000fe200030f0eff */
[C---:B--2---:R-:W-:Y:S01]  /*735a0*/  IMAD R11, R93.reuse, 0x2, R10 ;  /* 0x000000025d0b7824 */ /* 0x044fe200078e020a */
[----:B------:R-:W-:Y:S01]  /*735b0*/  ISETP.LT.AND P5, PT, R24, UR7, !P0 ;  /* 0x0000000718007c0c */ /* 0x000fe2000c7a1270 */
[----:B------:R-:W0:Y:S01]  /*735c0*/  LDCU UR7, c[0x0][0x39c] ;  /* 0x00007380ff0777ac */ /* 0x000e220008000800 */
[----:B------:R-:W-:Y:S01]  /*735d0*/  LOP3.LUT R24, R2, 0x108, RZ, 0xfc, !PT ;  /* 0x0000010802187812 */ /* 0x000fe200078efcff */
[----:B------:R2:W-:Y:S01]  /*735e0*/  @P3 STG.E.U16 desc[UR16][R16.64], R25 ;  /* 0x0000001910003986 */ /* 0x0005e2000c101510 */
[----:B------:R-:W-:-:S02]  /*735f0*/  IMAD R18, R93, 0x2, R11 ;  /* 0x000000025d127824 */ /* 0x000fc400078e020b */
[----:B---3--:R-:W-:Y:S01]  /*73600*/  ISETP.LT.AND P3, PT, R24, UR6, !P0 ;  /* 0x0000000618007c0c */ /* 0x008fe2000c761270 */
[----:B------:R3:W-:Y:S01]  /*73610*/  @P2 STG.E.U16 desc[UR16][R8.64], R34 ;  /* 0x0000002208002986 */ /* 0x0007e2000c101510 */
[CC--:B------:R-:W-:Y:S01]  /*73620*/  LEA R10, P2, R11.reuse, R0.reuse, 0x1 ;  /* 0x000000000b0a7211 */ /* 0x0c0fe200078408ff */
[----:B------:R-:W4:Y:S01]  /*73630*/  LDCU UR6, c[0x0][0x39c] ;  /* 0x00007380ff0677ac */ /* 0x000f220008000800 */
[----:B------:R-:W-:Y:S02]  /*73640*/  LOP3.LUT R19, R2, 0x10a, RZ, 0xfc, !PT ;  /* 0x0000010a02137812 */ /* 0x000fe400078efcff */
[----:B------:R-:W-:Y:S02]  /*73650*/  LEA.HI.X.SX32 R11, R11, R3, 0x1, P2 ;  /* 0x000000030b0b7211 */ /* 0x000fe400010f0eff */
[----:B--2---:R-:W-:Y:S02]  /*73660*/  PRMT R17, R34, 0x7632, R17 ;  /* 0x0000763222117816 */ /* 0x004fe40000000011 */
[----:B------:R-:W-:-:S02]  /*73670*/  LEA R16, P6, R18, R0, 0x1 ;  /* 0x0000000012107211 */ /* 0x000fc400078c08ff */
[----:B-1----:R-:W-:Y:S01]  /*73680*/  ISETP.LT.AND P2, PT, R19, UR5, !P0 ;  /* 0x0000000513007c0c */ /* 0x002fe2000c741270 */
[----:B------:R1:W-:Y:S01]  /*73690*/  @P1 STG.E.U16 desc[UR16][R10.64], R17 ;  /* 0x000000110a001986 */ /* 0x0003e2000c101510 */
[C---:B------:R-:W-:Y:S01]  /*736a0*/  LOP3.LUT R19, R2.reuse, 0x10c, RZ, 0xfc, !PT ;  /* 0x0000010c02137812 */ /* 0x040fe200078efcff */
[----:B------:R-:W2:Y:S01]  /*736b0*/  LDCU UR5, c[0x0][0x39c] ;  /* 0x00007380ff0577ac */ /* 0x000ea20008000800 */
[----:B---3--:R-:W-:Y:S02]  /*736c0*/  LOP3.LUT R9, R2, 0x10e, RZ, 0xfc, !PT ;  /* 0x0000010e02097812 */ /* 0x008fe400078efcff */
[----:B0-----:R-:W-:Y:S01]  /*736d0*/  ISETP.LT.AND P1, PT, R19, UR7, !P0 ;  /* 0x0000000713007c0c */ /* 0x001fe2000c721270 */
[----:B------:R-:W0:Y:S01]  /*736e0*/  LDCU UR7, c[0x0][0x39c] ;  /* 0x00007380ff0777ac */ /* 0x000e220008000800 */
[----:B-1----:R-:W-:Y:S01]  /*736f0*/  LEA.HI.X.SX32 R17, R18, R3, 0x1, P6 ;  /* 0x0000000312117211 */ /* 0x002fe200030f0eff */
[----:B------:R-:W-:-:S04]  /*73700*/  IMAD R18, R93, 0x2, R18 ;  /* 0x000000025d127824 */ /* 0x000fc800078e0212 */
[----:B------:R-:W-:Y:S01]  /*73710*/  IMAD R19, R93, 0x2, R18 ;  /* 0x000000025d137824 */ /* 0x000fe200078e0212 */
[CC--:B------:R-:W-:Y:S01]  /*73720*/  LEA R8, P6, R18.reuse, R0.reuse, 0x1 ;  /* 0x0000000012087211 */ /* 0x0c0fe200078c08ff */
[----:B-----5:R1:W-:Y:S01]  /*73730*/  @P5 STG.E.U16 desc[UR16][R16.64], R33 ;  /* 0x0000002110005986 */ /* 0x0203e2000c101510 */
[----:B----4-:R-:W-:Y:S01]  /*73740*/  ISETP.LT.AND P5, PT, R9, UR6, !P0 ;  /* 0x0000000609007c0c */ /* 0x010fe2000c7a1270 */
        /* <DEDUP_REMOVED lines=9> */
[----:B------:R-:W-:Y:S01]  /*737e0*/  IMAD R18, R93, 0x2, R19 ;  /* 0x000000025d127824 */ /* 0x000fe200078e0213 */
[----:B------:R-:W2:Y:S01]  /*737f0*/  LDCU UR5, c[0x0][0x39c] ;  /* 0x00007380ff0577ac */ /* 0x000ea20008000800 */
[----:B------:R4:W-:Y:S01]  /*73800*/  @P3 STG.E.U16 desc[UR16][R10.64], R89 ;  /* 0x000000590a003986 */ /* 0x0009e2000c101510 */
[----:B------:R-:W-:Y:S02]  /*73810*/  LEA R16, P3, R19, R0, 0x1 ;  /* 0x0000000013107211 */ /* 0x000fe400078608ff */
[----:B-1----:R-:W-:Y:S02]  /*73820*/  PRMT R9, R89, 0x7632, R9 ;  /* 0x0000763259097816 */ /* 0x002fe40000000009 */
[----:B----4-:R-:W4:Y:S01]  /*73830*/  LDL.LU R89, [R1+0x48] ;  /* 0x0000480001597983 */ /* 0x010f220000300800 */
[----:B------:R-:W-:-:S02]  /*73840*/  LEA.HI.X.SX32 R17, R19, R3, 0x1, P3 ;  /* 0x0000000313117211 */ /* 0x000fc400018f0eff */
[----:B------:R-:W-:-:S03]  /*73850*/  LEA R8, P6, R18, R0, 0x1 ;  /* 0x0000000012087211 */ /* 0x000fc600078c08ff */
[----:B------:R1:W-:Y:S02]  /*73860*/  @P2 STG.E.U16 desc[UR16][R16.64], R9 ;  /* 0x0000000910002986 */ /* 0x0003e4000c101510 */
[----:B-1----:R-:W-:-:S05]  /*73870*/  LEA.HI.X.SX32 R9, R18, R3, 0x1, P6 ;  /* 0x0000000312097211 */ /* 0x002fca00030f0eff */
[----:B------:R1:W-:Y:S02]  /*73880*/  @P1 STG.E.U16 desc[UR16][R8.64], R92 ;  /* 0x0000005c08001986 */ /* 0x0003e4000c101510 */
[----:B-1----:R-:W-:Y:S02]  /*73890*/  PRMT R9, R92, 0x7632, R9 ;  /* 0x000076325c097816 */ /* 0x002fe40000000009 */
[----:B------:R-:W5:Y:S01]  /*738a0*/  LDL.LU R92, [R1+0x4c] ;  /* 0x00004c00015c7983 */ /* 0x000f620000300800 */
[C---:B------:R-:W-:Y:S01]  /*738b0*/  LOP3.LUT R24, R2.reuse, 0x112, RZ, 0xfc, !PT ;  /* 0x0000011202187812 */ /* 0x040fe200078efcff */
[----:B------:R-:W-:Y:S01]  /*738c0*/  IMAD R18, R93, 0x2, R18 ;  /* 0x000000025d127824 */ /* 0x000fe200078e0212 */
[----:B------:R-:W-:Y:S01]  /*738d0*/  LOP3.LUT R19, R2, 0x114, RZ, 0xfc, !PT ;  /* 0x0000011402137812 */ /* 0x000fe200078efcff */
[----:B------:R-:W5:Y:S01]  /*738e0*/  LDL.LU R34, [R1+0x20] ;  /* 0x0000200001227983 */ /* 0x000f620000300800 */
[----:B---3--:R-:W-:Y:S01]  /*738f0*/  ISETP.LT.AND P3, PT, R24, UR6, !P0 ;  /* 0x0000000618007c0c */ /* 0x008fe2000c761270 */
[----:B------:R-:W1:Y:S01]  /*73900*/  LDCU UR6, c[0x0][0x39c] ;  /* 0x00007380ff0677ac */ /* 0x000e620008000800 */
[----:B0-----:R-:W-:Y:S01]  /*73910*/  ISETP.LT.AND P2, PT, R19, UR7, !P0 ;  /* 0x0000000713007c0c */ /* 0x001fe2000c741270 */
[----:B------:R-:W-:Y:S01]  /*73920*/  IMAD R19, R93, 0x2, R18 ;  /* 0x000000025d137824 */ /* 0x000fe200078e0212 */
[----:B------:R-:W-:Y:S01]  /*73930*/  LOP3.LUT R11, R2, 0x116, RZ, 0xfc, !PT ;  /* 0x00000116020b7812 */ /* 0x000fe200078efcff */
[----:B------:R-:W0:Y:S01]  /*73940*/  LDCU UR7, c[0x0][0x39c] ;  /* 0x00007380ff0777ac */ /* 0x000e220008000800 */
[C---:B------:R-:W-:Y:S01]  /*73950*/  LEA R10, P6, R18.reuse, R0, 0x1 ;  /* 0x00000000120a7211 */ /* 0x040fe200078c08ff */
[----:B------:R-:W3:Y:S01]  /*73960*/  LDL.LU R33, [R1+0x24] ;  /* 0x0000240001217983 */ /* 0x000ee20000300800 */
[----:B--2---:R-:W-:Y:S01]  /*73970*/  ISETP.LT.AND P1, PT, R11, UR5, !P0 ;  /* 0x000000050b007c0c */ /* 0x004fe2000c721270 */
[----:B------:R-:W2:Y:S01]  /*73980*/  LDCU UR5, c[0x0][0x39c] ;  /* 0x00007380ff0577ac */ /* 0x000ea20008000800 */
[----:B------:R-:W-:-:S02]  /*73990*/  LEA.HI.X.SX32 R11, R18, R3, 0x1, P6 ;  /* 0x00000003120b7211 */ /* 0x000fc400030f0eff */
[CC--:B------:R-:W-:Y:S02]  /*739a0*/  LEA R16, P6, R19.reuse, R0.reuse, 0x1 ;  /* 0x0000000013107211 */ /* 0x0c0fe400078c08ff */
[----:B------:R-:W-:Y:S02]  /*739b0*/  LOP3.LUT R18, R2, 0x118, RZ, 0xfc, !PT ;  /* 0x0000011802127812 */ /* 0x000fe400078efcff */
[----:B------:R-:W-:Y:S01]  /*739c0*/  LEA.HI.X.SX32 R17, R19, R3, 0x1, P6 ;  /* 0x0000000313117211 */ /* 0x000fe200030f0eff */
[----:B------:R-:W-:Y:S01]  /*739d0*/  IMAD R19, R93, 0x2, R19 ;  /* 0x000000025d137824 */ /* 0x000fe200078e0213 */
[----:B------:R0:W-:Y:S01]  /*739e0*/  @P5 STG.E.U16 desc[UR16][R10.64], R9 ;  /* 0x000000090a005986 */ /* 0x0001e2000c101510 */
[----:B-1----:R-:W-:Y:S01]  /*739f0*/  ISETP.LT.AND P5, PT, R18, UR6, !P0 ;  /* 0x0000000612007c0c */ /* 0x002fe2000c7a1270 */
[----:B------:R-:W1:Y:S02]  /*73a00*/  LDCU UR6, c[0x0][0x39c] ;  /* 0x00007380ff0677ac */ /* 0x000e640008000800 */
[----:B------:R1:W-:Y:S01]  /*73a10*/  @P4 STG.E.U16 desc[UR16][R16.64], R90 ;  /* 0x0000005a10004986 */ /* 0x0003e2000c101510 */
[----:B------:R-:W-:Y:S01]  /*73a20*/  LEA R8, P4, R19, R0, 0x1 ;  /* 0x0000000013087211 */ /* 0x000fe200078808ff */
[----:B------:R-:W-:Y:S01]  /*73a30*/  IMAD R18, R93, 0x2, R19 ;  /* 0x000000025d127824 */ /* 0x000fe200078e0213 */
[----:B------:R-:W-:-:S02]  /*73a40*/  LOP3.LUT R24, R2, 0x11a, RZ, 0xfc, !PT ;  /* 0x0000011a02187812 */ /* 0x000fc400078efcff */
[----:B0-----:R-:W-:Y:S02]  /*73a50*/  LEA.HI.X.SX32 R9, R19, R3, 0x1, P4 ;  /* 0x0000000313097211 */ /* 0x001fe400020f0eff */
[----:B------:R-:W-:Y:S02]  /*73a60*/  PRMT R11, R90, 0x7632, R11 ;  /* 0x000076325a0b7816 */ /* 0x000fe4000000000b */
[----:B------:R-:W-:-:S03]  /*73a70*/  LEA R10, P6, R18, R0, 0x1 ;  /* 0x00000000120a7211 */ /* 0x000fc600078c08ff */
[----:B------:R0:W-:Y:S01]  /*73a80*/  @P3 STG.E.U16 desc[UR16][R8.64], R11 ;  /* 0x0000000b08003986 */ /* 0x0001e2000c101510 */
[----:B------:R-:W-:Y:S02]  /*73a90*/  LOP3.LUT R19, R2, 0x11c, RZ, 0xfc, !PT ;  /* 0x0000011c02137812 */ /* 0x000fe400078efcff */
[----:B--2---:R-:W-:Y:S01]  /*73aa0*/  ISETP.LT.AND P4, PT, R24, UR5, !P0 ;  /* 0x0000000518007c0c */ /* 0x004fe2000c781270 */
[----:B------:R-:W2:Y:S01]  /*73ab0*/  LDCU UR5, c[0x0][0x39c] ;  /* 0x00007380ff0577ac */ /* 0x000ea20008000800 */
[----:B------:R-:W-:Y:S02]  /*73ac0*/  ISETP.LT.AND P3, PT, R19, UR7, !P0 ;  /* 0x0000000713007c0c */ /* 0x000fe4000c761270 */
[----:B-1----:R-:W-:Y:S01]  /*73ad0*/  LOP3.LUT R17, R2, 0x11e, RZ, 0xfc, !PT ;  /* 0x0000011e02117812 */ /* 0x002fe200078efcff */
[----:B------:R-:W1:Y:S01]  /*73ae0*/  LDCU UR7, c[0x0][0x39c] ;  /* 0x00007380ff0777ac */ /* 0x000e620008000800 */
[----:B0-----:R-:W-:Y:S01]  /*73af0*/  LEA.HI.X.SX32 R11, R18, R3, 0x1, P6 ;  /* 0x00000003120b7211 */ /* 0x001fe200030f0eff */
[----:B------:R-:W-:-:S04]  /*73b00*/  IMAD R18, R93, 0x2, R18 ;  /* 0x000000025d127824 */ /* 0x000fc800078e0212 */
[----:B------:R-:W-:Y:S01]  /*73b10*/  IMAD R19, R93, 0x2, R18 ;  /* 0x000000025d137824 */ /* 0x000fe200078e0212 */
[CC--:B------:R-:W-:Y:S01]  /*73b20*/  LEA R16, P6, R18.reuse, R0.reuse, 0x1 ;  /* 0x0000000012107211 */ /* 0x0c0fe200078c08ff */
[----:B------:R0:W-:Y:S01]  /*73b30*/  @P2 STG.E.U16 desc[UR16][R10.64], R88 ;  /* 0x000000580a002986 */ /* 0x0001e2000c101510 */
[----:B------:R-:W-:Y:S01]  /*73b40*/  ISETP.LT.AND P2, PT, R17, UR6, !P0 ;  /* 0x0000000611007c0c */ /* 0x000fe2000c741270 */
[----:B------:R-:W1:Y:S01]  /*73b50*/  LDCU UR6, c[0x0][0x39c] ;  /* 0x00007380ff0677ac */ /* 0x000e620008000800 */
[----:B------:R-:W-:Y:S02]  /*73b60*/  LEA.HI.X.SX32 R17, R18, R3, 0x1, P6 ;  /* 0x0000000312117211 */ /* 0x000fe400030f0eff */
[----:B------:R-:W-:-:S04]  /*73b70*/  LEA R8, P6, R19, R0, 0x1 ;  /* 0x0000000013087211 */ /* 0x000fc800078c08ff */
[----:B------:R-:W-:Y:S02]  /*73b80*/  LEA.HI.X.SX32 R9, R19, R3, 0x1, P6 ;  /* 0x0000000313097211 */ /* 0x000fe400030f0eff */
[----:B0-----:R-:W-:Y:S01]  /*73b90*/  PRMT R11, R88, 0x7632, R11 ;  /* 0x00007632580b7816 */ /* 0x001fe2000000000b */
[----:B------:R-:W-:Y:S01]  /*73ba0*/  IMAD R19, R93, 0x2, R19 ;  /* 0x000000025d137824 */ /* 0x000fe200078e0213 */
[----:B------:R-:W-:-:S03]  /*73bb0*/  LOP3.LUT R18, R2, 0x120, RZ, 0xfc, !PT ;  /* 0x0000012002127812 */ /* 0x000fc600078efcff */
[----:B------:R0:W-:Y:S01]  /*73bc0*/  @P1 STG.E.U16 desc[UR16][R16.64], R11 ;  /* 0x0000000b10001986 */ /* 0x0001e2000c101510 */
[----:B--2---:R-:W-:Y:S01]  /*73bd0*/  ISETP.LT.AND P1, PT, R18, UR5, !P0 ;  /* 0x0000000512007c0c */ /* 0x004fe2000c721270 */
[----:B------:R-:W-:Y:S01]  /*73be0*/  IMAD R18, R93, 0x2, R19 ;  /* 0x000000025d127824 */ /* 0x000fe200078e0213 */
[----:B------:R-:W2:Y:S04]  /*73bf0*/  LDCU UR5, c[0x0][0x39c] ;  /* 0x00007380ff0577ac */ /* 0x000ea80008000800 */
[-C--:B0-----:R-:W-:Y:S01]  /*73c00*/  LEA R16, P6, R18, R0.reuse, 0x1 ;  /* 0x0000000012107211 */ /* 0x081fe200078c08ff */
[----:B----4-:R0:W-:Y:S01]  /*73c10*/  @P5 STG.E.U16 desc[UR16][R8.64], R89 ;  /* 0x0000005908005986 */ /* 0x0101e2000c101510 */
[----:B------:R-:W-:Y:S02]  /*73c20*/  PRMT R17, R89, 0x7632, R17 ;  /* 0x0000763259117816 */ /* 0x000fe40000000011 */
[----:B------:R-:W-:-:S04]  /*73c30*/  LEA R10, P5, R19, R0, 0x1 ;  /* 0x00000000130a7211 */ /* 0x000fc800078a08ff */
[-C--:B------:R-:W-:Y:S01]  /*73c40*/  LEA.HI.X.SX32 R11, R19, R3.reuse, 0x1, P5 ;  /* 0x00000003130b7211 */ /* 0x080fe200028f0eff */
[----:B0-----:R-:W4:Y:S04]  /*73c50*/  LDL.LU R89, [R1+0x28] ;  /* 0x0000280001597983 */ /* 0x001f280000300800 */
[----:B------:R0:W-:Y:S02]  /*73c60*/  @P4 STG.E.U16 desc[UR16][R10.64], R17 ;  /* 0x000000110a004986 */ /* 0x0001e4000c101510 */
[----:B0-----:R-:W-:-:S05]  /*73c70*/  LEA.HI.X.SX32 R17, R18, R3, 0x1, P6 ;  /* 0x0000000312117211 */ /* 0x001fca00030f0eff */
[----:B-----5:R0:W-:Y:S02]  /*73c80*/  @P3 STG.E.U16 desc[UR16][R16.64], R92 ;  /* 0x0000005c10003986 */ /* 0x0201e4000c101510 */
[----:B0-----:R-:W-:Y:S02]  /*73c90*/  PRMT R17, R92, 0x7632, R17 ;  /* 0x000076325c117816 */ /* 0x001fe40000000011 */
[----:B------:R-:W5:Y:S01]  /*73ca0*/  LDL.LU R92, [R1+0x2c] ;  /* 0x00002c00015c7983 */ /* 0x000f620000300800 */
[C---:B------:R-:W-:Y:S01]  /*73cb0*/  LOP3.LUT R24, R2.reuse, 0x122, RZ, 0xfc, !PT ;  /* 0x0000012202187812 */ /* 0x040fe200078efcff */
[----:B------:R-:W-:Y:S01]  /*73cc0*/  IMAD R18, R93, 0x2, R18 ;  /* 0x000000025d127824 */ /* 0x000fe200078e0212 */
[----:B------:R-:W-:Y:S01]  /*73cd0*/  LOP3.LUT R19, R2, 0x124, RZ, 0xfc, !PT ;  /* 0x0000012402137812 */ /* 0x000fe200078efcff */
[----:B------:R-:W5:Y:S01]  /*73ce0*/  LDL.LU R90, [R1] ;  /* 0x00000000015a7983 */ /* 0x000f620000300800 */
[----:B-1----:R-:W-:Y:S01]  /*73cf0*/  ISETP.LT.AND P5, PT, R24, UR6, !P0 ;  /* 0x0000000618007c0c */ /* 0x002fe2000c7a1270 */
[----:B------:R-:W0:Y:S01]  /*73d00*/  LDCU UR6, c[0x0][0x39c] ;  /* 0x00007380ff0677ac */ /* 0x000e220008000800 */
[----:B------:R-:W-:Y:S01]  /*73d10*/  ISETP.LT.AND P4, PT, R19, UR7, !P0 ;  /* 0x0000000713007c0c */ /* 0x000fe2000c781270 */
[----:B------:R-:W-:Y:S01]  /*73d20*/  IMAD R19, R93, 0x2, R18 ;  /* 0x000000025d137824 */ /* 0x000fe200078e0212 */
[----:B------:R-:W-:Y:S01]  /*73d30*/  LOP3.LUT R9, R2, 0x126, RZ, 0xfc, !PT ;  /* 0x0000012602097812 */ /* 0x000fe200078efcff */
[----:B------:R-:W1:Y:S01]  /*73d40*/  LDCU UR7, c[0x0][0x39c] ;  /* 0x00007380ff0777ac */ /* 0x000e620008000800 */
[C---:B------:R-:W-:Y:S01]  /*73d50*/  LEA R8, P6, R18.reuse, R0, 0x1 ;  /* 0x0000000012087211 */ /* 0x040fe200078c08ff */
[----:B------:R-:W5:Y:S01]  /*73d60*/  LDL.LU R88, [R1+0x4] ;  /* 0x0000040001587983 */ /* 0x000f620000300800 */
        /* <DEDUP_REMOVED lines=8> */
[----:B0-----:R-:W-:Y:S01]  /*73df0*/  ISETP.LT.AND P2, PT, R18, UR6, !P0 ;  /* 0x0000000612007c0c */ /* 0x001fe2000c741270 */
[----:B------:R-:W0:Y:S02]  /*73e00*/  LDCU UR6, c[0x0][0x39c] ;  /* 0x00007380ff0677ac */ /* 0x000e240008000800 */
[----:B------:R0:W-:Y:S01]  /*73e10*/  @P1 STG.E.U16 desc[UR16][R10.64], R34 ;  /* 0x000000220a001986 */ /* 0x0001e2000c101510 */
[----:B------:R-:W-:Y:S01]  /*73e20*/  LEA R16, P1, R19, R0, 0x1 ;  /* 0x0000000013107211 */ /* 0x000fe200078208ff */
[----:B------:R-:W-:-:S03]  /*73e30*/  IMAD R18, R93, 0x2, R19 ;  /* 0x000000025d127824 */ /* 0x000fc600078e0213 */
[----:B-1----:R-:W-:Y:S02]  /*73e40*/  LEA.HI.X.SX32 R17, R19, R3, 0x1, P1 ;  /* 0x0000000313117211 */ /* 0x002fe400008f0eff */
[----:B------:R-:W-:Y:S02]  /*73e50*/  PRMT R9, R34, 0x7632, R9 ;  /* 0x0000763222097816 */ /* 0x000fe40000000009 */
[----:B------:R-:W-:Y:S02]  /*73e60*/  LEA R8, P6, R18, R0, 0x1 ;  /* 0x0000000012087211 */ /* 0x000fe400078c08ff */
[C---:B------:R-:W-:Y:S01]  /*73e70*/  LOP3.LUT R24, R2.reuse, 0x12a, RZ, 0xfc, !PT ;  /* 0x0000012a02187812 */ /* 0x040fe200078efcff */
[----:B------:R1:W-:Y:S01]  /*73e80*/  @P5 STG.E.U16 desc[UR16][R16.64], R9 ;  /* 0x0000000910005986 */ /* 0x0003e2000c101510 */
[----:B------:R-:W-:Y:S02]  /*73e90*/  LOP3.LUT R19, R2, 0x12c, RZ, 0xfc, !PT ;  /* 0x0000012c02137812 */ /* 0x000fe400078efcff */
[----:B--2---:R-:W-:Y:S01]  /*73ea0*/  ISETP.LT.AND P1, PT, R24, UR5, !P0 ;  /* 0x0000000518007c0c */ /* 0x004fe2000c721270 */
[----:B------:R-:W2:Y:S01]  /*73eb0*/  LDCU UR5, c[0x0][0x39c] ;  /* 0x00007380ff0577ac */ /* 0x000ea20008000800 */
[----:B------:R-:W-:-:S02]  /*73ec0*/  ISETP.LT.AND P5, PT, R19, UR7, !P0 ;  /* 0x0000000713007c0c */ /* 0x000fc4000c7a1270 */
[----:B0-----:R-:W-:Y:S01]  /*73ed0*/  LOP3.LUT R11, R2, 0x12e, RZ, 0xfc, !PT ;  /* 0x0000012e020b7812 */ /* 0x001fe200078efcff */
[----:B------:R-:W0:Y:S01]  /*73ee0*/  LDCU UR7, c[0x0][0x39c] ;  /* 0x00007380ff0777ac */ /* 0x000e220008000800 */
[----:B-1----:R-:W-:Y:S01]  /*73ef0*/  LEA.HI.X.SX32 R9, R18, R3, 0x1, P6 ;  /* 0x0000000312097211 */ /* 0x002fe200030f0eff */
[----:B------:R-:W-:-:S04]  /*73f00*/  IMAD R18, R93, 0x2, R18 ;  /* 0x000000025d127824 */ /* 0x000fc800078e0212 */
[----:B------:R-:W-:Y:S01]  /*73f10*/  IMAD R19, R93, 0x2, R18 ;  /* 0x000000025d137824 */ /* 0x000fe200078e0212 */
[CC--:B------:R-:W-:Y:S01]  /*73f20*/  LEA R10, P6, R18.reuse, R0.reuse, 0x1 ;  /* 0x00000000120a7211 */ /* 0x0c0fe200078c08ff */
[----:B---3--:R1:W-:Y:S01]  /*73f30*/  @P4 STG.E.U16 desc[UR16][R8.64], R33 ;  /* 0x0000002108004986 */ /* 0x0083e2000c101510 */
[----:B------:R-:W-:Y:S01]  /*73f40*/  ISETP.LT.AND P4, PT, R11, UR6, !P0 ;  /* 0x000000060b007c0c */ /* 0x000fe2000c781270 */
[----:B------:R-:W3:Y:S01]  /*73f50*/  LDCU UR6, c[0x0][0x39c] ;  /* 0x00007380ff0677ac */ /* 0x000ee20008000800 */
[----:B------:R-:W-:Y:S02]  /*73f60*/  LEA.HI.X.SX32 R11, R18, R3, 0x1, P6 ;  /* 0x00000003120b7211 */ /* 0x000fe400030f0eff */
[----:B------:R-:W-:-:S04]  /*73f70*/  LEA R16, P6, R19, R0, 0x1 ;  /* 0x0000000013107211 */ /* 0x000fc800078c08ff */
[----:B------:R-:W-:Y:S02]  /*73f80*/  LEA.HI.X.SX32 R17, R19, R3, 0x1, P6 ;  /* 0x0000000313117211 */ /* 0x000fe400030f0eff */
[----:B-1----:R-:W-:Y:S01]  /*73f90*/  PRMT R9, R33, 0x7632, R9 ;  /* 0x0000763221097816 */ /* 0x002fe20000000009 */
[----:B------:R-:W-:Y:S01]  /*73fa0*/  IMAD R19, R93, 0x2, R19 ;  /* 0x000000025d137824 */ /* 0x000fe200078e0213 */
[----:B------:R-:W-:-:S03]  /*73fb0*/  LOP3.LUT R18, R2, 0x130, RZ, 0xfc, !PT ;  /* 0x0000013002127812 */ /* 0x000fc600078efcff */
[----:B------:R1:W-:Y:S01]  /*73fc0*/  @P3 STG.E.U16 desc[UR16][R10.64], R9 ;  /* 0x000000090a003986 */ /* 0x0003e2000c101510 */
[----:B--2---:R-:W-:Y:S01]  /*73fd0*/  ISETP.LT.AND P3, PT, R18, UR5, !P0 ;  /* 0x0000000512007c0c */ /* 0x004fe2000c761270 */
[----:B------:R-:W-:Y:S01]  /*73fe0*/  IMAD R18, R93, 0x2, R19 ;  /* 0x000000025d127824 */ /* 0x000fe200078e0213 */
[----:B------:R-:W2:Y:S04]  /*73ff0*/  LDCU UR5, c[0x0][0x39c] ;  /* 0x00007380ff0577ac */ /* 0x000ea80008000800 */
[-C--:B-1----:R-:W-:Y:S01]  /*74000*/  LEA R10, P6, R18, R0.reuse, 0x1 ;  /* 0x00000000120a7211 */ /* 0x082fe200078c08ff */
[----:B----4-:R1:W-:Y:S01]  /*74010*/  @P2 STG.E.U16 desc[UR16][R16.64], R89 ;  /* 0x0000005910002986 */ /* 0x0103e2000c101510 */
[----:B------:R-:W-:Y:S02]  /*74020*/  PRMT R11, R89, 0x7632, R11 ;  /* 0x00007632590b7816 */ /* 0x000fe4000000000b */
[C---:B------:R-:W-:Y:S01]  /*74030*/  LEA R8, P2, R19.reuse, R0, 0x1 ;  /* 0x0000000013087211 */ /* 0x040fe200078408ff */
[----:B-1----:R-:W4:Y:S03]  /*74040*/  LDL.LU R89, [R1+0x8] ;  /* 0x0000080001597983 */ /* 0x002f260000300800 */
[----:B------:R-:W-:-:S05]  /*74050*/  LEA.HI.X.SX32 R9, R19, R3, 0x1, P2 ;  /* 0x0000000313097211 */ /* 0x000fca00010f0eff */
[----:B------:R1:W-:Y:S02]  /*74060*/  @P1 STG.E.U16 desc[UR16][R8.64], R11 ;  /* 0x0000000b08001986 */ /* 0x0003e4000c101510 */
[----:B-1----:R-:W-:-:S05]  /*74070*/  LEA.HI.X.SX32 R11, R18, R3, 0x1, P6 ;  /* 0x00000003120b7211 */ /* 0x002fca00030f0eff */
[----:B-----5:R1:W-:Y:S02]  /*74080*/  @P5 STG.E.U16 desc[UR16][R10.64], R92 ;  /* 0x0000005c0a005986 */ /* 0x0203e4000c101510 */
[----:B-1----:R-:W-:Y:S02]  /*74090*/  PRMT R11, R92, 0x7632, R11 ;  /* 0x000076325c0b7816 */ /* 0x002fe4000000000b */
[----:B------:R-:W5:Y:S01]  /*740a0*/  LDL.LU R92, [R1+0xc] ;  /* 0x00000c00015c7983 */ /* 0x000f620000300800 */
[C---:B------:R-:W-:Y:S01]  /*740b0*/  LOP3.LUT R24, R2.reuse, 0x132, RZ, 0xfc, !PT ;  /* 0x0000013202187812 */ /* 0x040fe200078efcff */
[----:B------:R-:W-:Y:S01]  /*740c0*/  IMAD R18, R93, 0x2, R18 ;  /* 0x000000025d127824 */ /* 0x000fe200078e0212 */
[----:B------:R-:W-:Y:S02]  /*740d0*/  LOP3.LUT R19, R2, 0x134, RZ, 0xfc, !PT ;  /* 0x0000013402137812 */ /* 0x000fe400078efcff */
[----:B---3--:R-:W-:Y:S01]  /*740e0*/  ISETP.LT.AND P2, PT, R24, UR6, !P0 ;  /* 0x0000000618007c0c */ /* 0x008fe2000c741270 */
[----:B------:R-:W1:Y:S01]  /*740f0*/  LDCU UR6, c[0x0][0x39c] ;  /* 0x00007380ff0677ac */ /* 0x000e620008000800 */
[----:B0-----:R-:W-:Y:S01]  /*74100*/  ISETP.LT.AND P1, PT, R19, UR7, !P0 ;  /* 0x0000000713007c0c */ /* 0x001fe2000c721270 */
[----:B------:R-:W-:Y:S01]  /*74110*/  IMAD R19, R93, 0x2, R18 ;  /* 0x000000025d137824 */ /* 0x000fe200078e0212 */
[----:B------:R-:W-:Y:S01]  /*74120*/  LOP3.LUT R17, R2, 0x136, RZ, 0xfc, !PT ;  /* 0x0000013602117812 */ /* 0x000fe200078efcff */
[----:B------:R-:W0:Y:S01]  /*74130*/  LDCU UR7, c[0x0][0x39c] ;  /* 0x00007380ff0777ac */ /* 0x000e220008000800 */
[----:B------:R-:W-:-:S02]  /*74140*/  LEA R16, P6, R18, R0, 0x1 ;  /* 0x0000000012107211 */ /* 0x000fc400078c08ff */
[----:B--2---:R-:W-:Y:S01]  /*74150*/  ISETP.LT.AND P5, PT, R17, UR5, !P0 ;  /* 0x0000000511007c0c */ /* 0x004fe2000c7a1270 */
[----:B------:R-:W2:Y:S01]  /*74160*/  LDCU UR5, c[0x0][0x39c] ;  /* 0x00007380ff0577ac */ /* 0x000ea20008000800 */
[-C--:B------:R-:W-:Y:S02]  /*74170*/  LEA.HI.X.SX32 R17, R18, R3.reuse, 0x1, P6 ;  /* 0x0000000312117211 */ /* 0x080fe400030f0eff */
        /* <DEDUP_REMOVED lines=11> */
[----:B---3--:R-:W-:Y:S02]  /*74230*/  LEA.HI.X.SX32 R11, R19, R3, 0x1, P3 ;  /* 0x00000003130b7211 */ /* 0x008fe400018f0eff */
[----:B------:R-:W-:Y:S02]  /*74240*/  PRMT R17, R90, 0x7632, R17 ;  /* 0x000076325a117816 */ /* 0x000fe40000000011 */
        /* <DEDUP_REMOVED lines=8> */
[----:B---3--:R-:W-:Y:S01]  /*742d0*/  LEA.HI.X.SX32 R17, R18, R3, 0x1, P6 ;  /* 0x0000000312117211 */ /* 0x008fe200030f0eff */
        /* <DEDUP_REMOVED lines=9> */
[----:B------:R-:W-:Y:S01]  /*74370*/  LEA.HI.X.SX32 R11, R19, R3, 0x1, P6 ;  /* 0x00000003130b7211 */ /* 0x000fe200030f0eff */
[----:B------:R-:W-:Y:S01]  /*74380*/  IMAD R19, R93, 0x2, R19 ;  /* 0x000000025d137824 */ /* 0x000fe200078e0213 */
[----:B---3--:R-:W-:-:S05]  /*74390*/  PRMT R17, R88, 0x7632, R17 ;  /* 0x0000763258117816 */ /* 0x008fca0000000011 */
[----:B------:R3:W-:Y:S01]  /*743a0*/  @P5 STG.E.U16 desc[UR16][R8.64], R17 ;  /* 0x0000001108005986 */ /* 0x0007e2000c101510 */
[----:B--2---:R-:W-:Y:S01]  /*743b0*/  ISETP.LT.AND P5, PT, R18, UR5, !P0 ;  /* 0x0000000512007c0c */ /* 0x004fe2000c7a1270 */
[----:B------:R-:W2:Y:S01]  /*743c0*/  LDCU UR5, c[0x0][0x39c] ;  /* 0x00007380ff0577ac */ /* 0x000ea20008000800 */
[----:B------:R-:W-:Y:S01]  /*743d0*/  IMAD R18, R93, 0x2, R19 ;  /* 0x000000025d127824 */ /* 0x000fe200078e0213 */
[----:B------:R-:W-:-:S04]  /*743e0*/  LOP3.LUT R24, R2, 0x142, RZ, 0xfc, !PT ;  /* 0x0000014202187812 */ /* 0x000fc800078efcff */
[-C--:B---3--:R-:W-:Y:S01]  /*743f0*/  LEA R8, P6, R18, R0.reuse, 0x1 ;  /* 0x0000000012087211 */ /* 0x088fe200078c08ff */
[----:B----4-:R3:W-:Y:S01]  /*74400*/  @P4 STG.E.U16 desc[UR16][R10.64], R89 ;  /* 0x000000590a004986 */ /* 0x0107e2000c101510 */
[----:B------:R-:W-:Y:S02]  /*74410*/  LEA R16, P4, R19, R0, 0x1 ;  /* 0x0000000013107211 */ /* 0x000fe400078808ff */
[----:B------:R-:W-:Y:S02]  /*74420*/  PRMT R9, R89, 0x7632, R9 ;  /* 0x0000763259097816 */ /* 0x000fe40000000009 */
[----:B------:R-:W-:Y:S02]  /*74430*/  LEA.HI.X.SX32 R17, R19, R3, 0x1, P4 ;  /* 0x0000000313117211 */ /* 0x000fe400020f0eff */
[----:B-1----:R-:W-:Y:S01]  /*74440*/  ISETP.LT.AND P4, PT, R24, UR6, !P0 ;  /* 0x0000000618007c0c */ /* 0x002fe2000c781270 */
[----:B------:R-:W1:Y:S02]  /*74450*/  LDCU UR6, c[0x0][0x39c] ;  /* 0x00007380ff0677ac */ /* 0x000e640008000800 */
[----:B------:R4:W-:Y:S01]  /*74460*/  @P3 STG.E.U16 desc[UR16][R16.64], R9 ;  /* 0x0000000910003986 */ /* 0x0009e2000c101510 */
[----:B------:R-:W-:-:S02]  /*74470*/  LOP3.LUT R19, R2, 0x144, RZ, 0xfc, !PT ;  /* 0x0000014402137812 */ /* 0x000fc400078efcff */
[----:B---3--:R-:W-:Y:S02]  /*74480*/  LOP3.LUT R11, R2, 0x146, RZ, 0xfc, !PT ;  /* 0x00000146020b7812 */ /* 0x008fe400078efcff */
[----:B0-----:R-:W-:Y:S01]  /*74490*/  ISETP.LT.AND P3, PT, R19, UR7, !P0 ;  /* 0x0000000713007c0c */ /* 0x001fe2000c761270 */
[----:B------:R-:W0:Y:S01]  /*744a0*/  LDCU UR7, c[0x0][0x39c] ;  /* 0x00007380ff0777ac */ /* 0x000e220008000800 */
[----:B----4-:R-:W-:Y:S01]  /*744b0*/  LEA.HI.X.SX32 R9, R18, R3, 0x1, P6 ;  /* 0x0000000312097211 */ /* 0x010fe200030f0eff */
[----:B------:R-:W-:-:S04]  /*744c0*/  IMAD R18, R93, 0x2, R18 ;  /* 0x000000025d127824 */ /* 0x000fc800078e0212 */
[----:B------:R-:W-:Y:S01]  /*744d0*/  IMAD R19, R93, 0x2, R18 ;  /* 0x000000025d137824 */ /* 0x000fe200078e0212 */
[CC--:B------:R-:W-:Y:S01]  /*744e0*/  LEA R10, P6, R18.reuse, R0.reuse, 0x1 ;  /* 0x00000000120a7211 */ /* 0x0c0fe200078c08ff */
[----:B-----5:R3:W-:Y:S01]  /*744f0*/  @P2 STG.E.U16 desc[UR16][R8.64], R92 ;  /* 0x0000005c08002986 */ /* 0x0207e2000c101510 */
[----:B--2---:R-:W-:Y:S01]  /*74500*/  ISETP.LT.AND P2, PT, R11, UR5, !P0 ;  /* 0x000000050b007c0c */ /* 0x004fe2000c741270 */
[----:B------:R-:W2:Y:S01]  /*74510*/  LDCU UR5, c[0x0][0x39c] ;  /* 0x00007380ff0577ac */ /* 0x000ea20008000800 */
[-C--:B------:R-:W-:Y:S02]  /*74520*/  LEA.HI.X.SX32 R11, R18, R3.reuse, 0x1, P6 ;  /* 0x00000003120b7211 */ /* 0x080fe400030f0eff */
[C---:B------:R-:W-:Y:S02]  /*74530*/  LEA R16, P6, R19.reuse, R0, 0x1 ;  /* 0x0000000013107211 */ /* 0x040fe400078c08ff */
[----:B------:R-:W-:Y:S02]  /*74540*/  LOP3.LUT R18, R2, 0x148, RZ, 0xfc, !PT ;  /* 0x0000014802127812 */ /* 0x000fe400078efcff */
[----:B------:R-:W-:-:S02]  /*74550*/  LEA.HI.X.SX32 R17, R19, R3, 0x1, P6 ;  /* 0x0000000313117211 */ /* 0x000fc400030f0eff */
[----:B---3--:R-:W-:Y:S01]  /*74560*/  PRMT R9, R92, 0x7632, R9 ;  /* 0x000076325c097816 */ /* 0x008fe20000000009 */
[----:B------:R-:W-:-:S04]  /*74570*/  IMAD R19, R93, 0x2, R19 ;  /* 0x000000025d137824 */ /* 0x000fc800078e0213 */
[----:B------:R3:W-:Y:S01]  /*74580*/  @P1 STG.E.U16 desc[UR16][R10.64], R9 ;  /* 0x000000090a001986 */ /* 0x0007e2000c101510 */
[----:B-1----:R-:W-:Y:S01]  /*74590*/  ISETP.LT.AND P1, PT, R18, UR6, !P0 ;  /* 0x0000000612007c0c */ /* 0x002fe2000c721270 */
[----:B------:R-:W1:Y:S02]  /*745a0*/  LDCU UR6, c[0x0][0x39c] ;  /* 0x00007380ff0677ac */ /* 0x000e640008000800 */
[----:B------:R4:W-:Y:S01]  /*745b0*/  @P5 STG.E.U16 desc[UR16][R16.64], R4 ;  /* 0x0000000410005986 */ /* 0x0009e2000c101510 */
[----:B------:R-:W-:Y:S01]  /*745c0*/  LEA R8, P5, R19, R0, 0x1 ;  /* 0x0000000013087211 */ /* 0x000fe200078a08ff */
[----:B------:R-:W-:Y:S01]  /*745d0*/  IMAD R18, R93, 0x2, R19 ;  /* 0x000000025d127824 */ /* 0x000fe200078e0213 */
[----:B------:R-:W-:Y:S02]  /*745e0*/  LOP3.LUT R24, R2, 0x14a, RZ, 0xfc, !PT ;  /* 0x0000014a02187812 */ /* 0x000fe400078efcff */
[----:B---3--:R-:W-:Y:S02]  /*745f0*/  LEA.HI.X.SX32 R9, R19, R3, 0x1, P5 ;  /* 0x0000000313097211 */ /* 0x008fe400028f0eff */
[----:B------:R-:W-:-:S02]  /*74600*/  PRMT R11, R4, 0x7632, R11 ;  /* 0x00007632040b7816 */ /* 0x000fc4000000000b */
[----:B------:R-:W-:-:S03]  /*74610*/  LEA R10, P6, R18, R0, 0x1 ;  /* 0x00000000120a7211 */ /* 0x000fc600078c08ff */
[----:B------:R3:W-:Y:S01]  /*74620*/  @P4 STG.E.U16 desc[UR16][R8.64], R11 ;  /* 0x0000000b08004986 */ /* 0x0007e2000c101510 */
[----:B--2---:R-:W-:Y:S01]  /*74630*/  ISETP.LT.AND P5, PT, R24, UR5, !P0 ;  /* 0x0000000518007c0c */ /* 0x004fe2000c7a1270 */
[----:B------:R-:W2:Y:S01]  /*74640*/  LDCU UR5, c[0x0][0x39c] ;  /* 0x00007380ff0577ac */ /* 0x000ea20008000800 */
[----:B----4-:R-:W-:Y:S02]  /*74650*/  LOP3.LUT R17, R2, 0x14e, RZ, 0xfc, !PT ;  /* 0x0000014e02117812 */ /* 0x010fe400078efcff */
[----:B---3--:R-:W-:Y:S01]  /*74660*/  LEA.HI.X.SX32 R11, R18, R3, 0x1, P6 ;  /* 0x00000003120b7211 */ /* 0x008fe200030f0eff */
[----:B------:R-:W-:-:S04]  /*74670*/  IMAD R18, R93, 0x2, R18 ;  /* 0x000000025d127824 */ /* 0x000fc800078e0212 */
[----:B------:R3:W-:Y:S01]  /*74680*/  @P3 STG.E.U16 desc[UR16][R10.64], R5 ;  /* 0x000000050a003986 */ /* 0x0007e2000c101510 */
[CC--:B------:R-:W-:Y:S01]  /*74690*/  LEA R16, P6, R18.reuse, R0.reuse, 0x1 ;  /* 0x0000000012107211 */ /* 0x0c0fe200078c08ff */
[----:B------:R-:W-:Y:S01]  /*746a0*/  IMAD R4, R93, 0x2, R18 ;  /* 0x000000025d047824 */ /* 0x000fe200078e0212 */
[----:B-1----:R-:W-:Y:S01]  /*746b0*/  ISETP.LT.AND P3, PT, R17, UR6, !P0 ;  /* 0x0000000611007c0c */ /* 0x002fe2000c761270 */
[----:B------:R-:W1:Y:S01]  /*746c0*/  LDCU UR6, c[0x0][0x39c] ;  /* 0x00007380ff0677ac */ /* 0x000e620008000800 */
[-C--:B------:R-:W-:Y:S02]  /*746d0*/  LEA.HI.X.SX32 R17, R18, R3.reuse, 0x1, P6 ;  /* 0x0000000312117211 */ /* 0x080fe400030f0eff */
[----:B------:R-:W-:Y:S02]  /*746e0*/  LEA R8, P6, R4, R0, 0x1 ;  /* 0x0000000004087211 */ /* 0x000fe400078c08ff */
[----:B------:R-:W-:Y:S02]  /*746f0*/  LOP3.LUT R18, R2, 0x150, RZ, 0xfc, !PT ;  /* 0x0000015002127812 */ /* 0x000fe400078efcff */
[----:B------:R-:W-:-:S02]  /*74700*/  LEA.HI.X.SX32 R9, R4, R3, 0x1, P6 ;  /* 0x0000000304097211 */ /* 0x000fc400030f0eff */
[----:B---3--:R-:W-:Y:S01]  /*74710*/  PRMT R11, R5, 0x7632, R11 ;  /* 0x00007632050b7816 */ /* 0x008fe2000000000b */
[----:B------:R-:W-:Y:S01]  /*74720*/  IMAD R5, R93, 0x2, R4 ;  /* 0x000000025d057824 */ /* 0x000fe200078e0204 */
[----:B------:R-:W-:-:S03]  /*74730*/  LOP3.LUT R19, R2, 0x14c, RZ, 0xfc, !PT ;  /* 0x0000014c02137812 */ /* 0x000fc600078efcff */
[----:B------:R3:W-:Y:S01]  /*74740*/  @P2 STG.E.U16 desc[UR16][R16.64], R11 ;  /* 0x0000000b10002986 */ /* 0x0007e2000c101510 */
[----:B--2---:R-:W-:Y:S01]  /*74750*/  ISETP.LT.AND P2, PT, R18, UR5, !P0 ;  /* 0x0000000512007c0c */ /* 0x004fe2000c741270 */
[----:B------:R-:W2:Y:S02]  /*74760*/  LDCU UR5, c[0x0][0x39c] ;  /* 0x00007380ff0577ac */ /* 0x000ea40008000800 */
[----:B------:R4:W-:Y:S01]  /*74770*/  @P1 STG.E.U16 desc[UR16][R8.64], R6 ;  /* 0x0000000608001986 */ /* 0x0009e2000c101510 */
[----:B------:R-:W-:Y:S01]  /*74780*/  LEA R4, P1, R5, R0, 0x1 ;  /* 0x0000000005047211 */ /* 0x000fe200078208ff */
[----:B------:R-:W-:Y:S01]  /*74790*/  IMAD R18, R93, 0x2, R5 ;  /* 0x000000025d127824 */ /* 0x000fe200078e0205 */
[----:B------:R-:W-:Y:S02]  /*747a0*/  LOP3.LUT R10, R2, 0x152, RZ, 0xfc, !PT ;  /* 0x00000152020a7812 */ /* 0x000fe400078efcff */
[----:B------:R-:W-:Y:S02]  /*747b0*/  LEA.HI.X.SX32 R5, R5, R3, 0x1, P1 ;  /* 0x0000000305057211 */ /* 0x000fe400008f0eff */
[----:B0-----:R-:W-:Y:S01]  /*747c0*/  ISETP.LT.AND P4, PT, R19, UR7, !P0 ;  /* 0x0000000713007c0c */ /* 0x001fe2000c781270 */
[----:B------:R-:W0:Y:S01]  /*747d0*/  LDCU UR7, c[0x0][0x39c] ;  /* 0x00007380ff0777ac */ /* 0x000e220008000800 */
[----:B-1----:R-:W-:-:S02]  /*747e0*/  ISETP.LT.AND P1, PT, R10, UR6, !P0 ;  /* 0x000000060a007c0c */ /* 0x002fc4000c721270 */
[-C--:B------:R-:W-:Y:S01]  /*747f0*/  LEA R10, P6, R18, R0.reuse, 0x1 ;  /* 0x00000000120a7211 */ /* 0x080fe200078c08ff */
[----:B------:R-:W1:Y:S01]  /*74800*/  LDCU UR6, c[0x0][0x39c] ;  /* 0x00007380ff0677ac */ /* 0x000e620008000800 */
[----:B---3--:R-:W-:Y:S02]  /*74810*/  PRMT R17, R6, 0x7632, R17 ;  /* 0x0000763206117816 */ /* 0x008fe40000000011 */
[-C--:B------:R-:W-:Y:S01]  /*74820*/  LEA.HI.X.SX32 R11, R18, R3.reuse, 0x1, P6 ;  /* 0x00000003120b7211 */ /* 0x080fe200030f0eff */
[C---:B------:R-:W-:Y:S01]  /*74830*/  IMAD R18, R93.reuse, 0x2, R18 ;  /* 0x000000025d127824 */ /* 0x040fe200078e0212 */
[----:B----4-:R-:W-:Y:S01]  /*74840*/  LOP3.LUT R9, R2, 0x156, RZ, 0xfc, !PT ;  /* 0x0000015602097812 */ /* 0x010fe200078efcff */
[----:B------:R3:W-:Y:S02]  /*74850*/  @P5 STG.E.U16 desc[UR16][R4.64], R17 ;  /* 0x0000001104005986 */ /* 0x0007e4000c101510 */
[----:B------:R-:W-:Y:S01]  /*74860*/  IMAD R6, R93, 0x2, R18 ;  /* 0x000000025d067824 */ /* 0x000fe200078e0212 */
[C---:B------:R-:W-:Y:S01]  /*74870*/  LEA R8, P6, R18.reuse, R0, 0x1 ;  /* 0x0000000012087211 */ /* 0x040fe200078c08ff */
[----:B------:R4:W-:Y:S01]  /*74880*/  @P4 STG.E.U16 desc[UR16][R10.64], R7 ;  /* 0x000000070a004986 */ /* 0x0009e2000c101510 */
[----:B--2---:R-:W-:Y:S01]  /*74890*/  ISETP.LT.AND P4, PT, R9, UR5, !P0 ;  /* 0x0000000509007c0c */ /* 0x004fe2000c781270 */
[----:B------:R-:W2:Y:S01]  /*748a0*/  LDCU UR5, c[0x0][0x39c] ;  /* 0x00007380ff0577ac */ /* 0x000ea20008000800 */
[----:B------:R-:W-:-:S02]  /*748b0*/  LEA.HI.X.SX32 R9, R18, R3, 0x1, P6 ;  /* 0x0000000312097211 */ /* 0x000fc400030f0eff */
[----:B------:R-:W-:Y:S02]  /*748c0*/  LOP3.LUT R16, R2, 0x154, RZ, 0xfc, !PT ;  /* 0x0000015402107812 */ /* 0x000fe400078efcff */
[C---:B---3--:R-:W-:Y:S02]  /*748d0*/  LEA R4, P6, R6.reuse, R0, 0x1 ;  /* 0x0000000006047211 */ /* 0x048fe400078c08ff */
[----:B------:R-:W-:Y:S02]  /*748e0*/  PRMT R17, R7, 0x7632, R17 ;  /* 0x0000763207117816 */ /* 0x000fe40000000011 */
[----:B------:R-:W-:Y:S01]  /*748f0*/  LEA.HI.X.SX32 R5, R6, R3, 0x1, P6 ;  /* 0x0000000306057211 */ /* 0x000fe200030f0eff */
[C---:B----4-:R-:W-:Y:S01]  /*74900*/  IMAD R7, R93.reuse, 0x2, R6 ;  /* 0x000000025d077824 */ /* 0x050fe200078e0206 */
[----:B0-----:R-:W-:Y:S01]  /*74910*/  ISETP.LT.AND P5, PT, R16, UR7, !P0 ;  /* 0x0000000710007c0c */ /* 0x001fe2000c7a1270 */
[----:B------:R-:W0:Y:S01]  /*74920*/  LDCU UR7, c[0x0][0x39c] ;  /* 0x00007380ff0777ac */ /* 0x000e220008000800 */
[----:B------:R-:W-:Y:S01]  /*74930*/  LOP3.LUT R16, R2, 0x158, RZ, 0xfc, !PT ;  /* 0x0000015802107812 */ /* 0x000fe200078efcff */
[----:B------:R3:W-:Y:S01]  /*74940*/  @P3 STG.E.U16 desc[UR16][R8.64], R17 ;  /* 0x0000001108003986 */ /* 0x0007e2000c101510 */
[----:B------:R-:W-:-:S02]  /*74950*/  IMAD R10, R93, 0x2, R7 ;  /* 0x000000025d0a7824 */ /* 0x000fc400078e0207 */
[----:B-1----:R-:W-:Y:S01]  /*74960*/  ISETP.LT.AND P3, PT, R16, UR6, !P0 ;  /* 0x0000000610007c0c */ /* 0x002fe2000c761270 */
[----:B------:R1:W-:Y:S01]  /*74970*/  @P2 STG.E.U16 desc[UR16][R4.64], R12 ;  /* 0x0000000c04002986 */ /* 0x0003e2000c101510 */
[CC--:B------:R-:W-:Y:S01]  /*74980*/  LEA R6, P2, R7.reuse, R0.reuse, 0x1 ;  /* 0x0000000007067211 */ /* 0x0c0fe200078408ff */
[----:B------:R-:W4:Y:S01]  /*74990*/  LDCU UR6, c[0x0][0x39c] ;  /* 0x00007380ff0677ac */ /* 0x000f220008000800 */
[----:B------:R-:W-:Y:S02]  /*749a0*/  LOP3.LUT R11, R2, 0x15a, RZ, 0xfc, !PT ;  /* 0x0000015a020b7812 */ /* 0x000fe400078efcff */
[----:B------:R-:W-:Y:S02]  /*749b0*/  LEA.HI.X.SX32 R7, R7, R3, 0x1, P2 ;  /* 0x0000000307077211 */ /* 0x000fe400010f0eff */
[----:B---3--:R-:W-:Y:S02]  /*749c0*/  PRMT R9, R12, 0x7632, R9 ;  /* 0x000076320c097816 */ /* 0x008fe40000000009 */
[----:B------:R-:W-:-:S02]  /*749d0*/  LEA R8, P6, R10, R0, 0x1 ;  /* 0x000000000a087211 */ /* 0x000fc400078c08ff */
[----:B--2---:R-:W-:Y:S01]  /*749e0*/  ISETP.LT.AND P2, PT, R11, UR5, !P0 ;  /* 0x000000050b007c0c */ /* 0x004fe2000c741270 */
[----:B------:R2:W-:Y:S01]  /*749f0*/  @P1 STG.E.U16 desc[UR16][R6.64], R9 ;  /* 0x0000000906001986 */ /* 0x0005e2000c101510 */
[C---:B------:R-:W-:Y:S01]  /*74a00*/  LOP3.LUT R11, R2.reuse, 0x15c, RZ, 0xfc, !PT ;  /* 0x0000015c020b7812 */ /* 0x040fe200078efcff */
[----:B------:R-:W3:Y:S01]  /*74a10*/  LDCU UR5, c[0x0][0x39c] ;  /* 0x00007380ff0577ac */ /* 0x000ee20008000800 */
[----:B-1----:R-:W-:Y:S02]  /*74a20*/  LOP3.LUT R5, R2, 0x15e, RZ, 0xfc, !PT ;  /* 0x0000015e02057812 */ /* 0x002fe400078efcff */
[----:B0-----:R-:W-:Y:S01]  /*74a30*/  ISETP.LT.AND P1, PT, R11, UR7, !P0 ;  /* 0x000000070b007c0c */ /* 0x001fe2000c721270 */
[----:B------:R-:W0:Y:S01]  /*74a40*/  LDCU UR7, c[0x0][0x39c] ;  /* 0x00007380ff0777ac */ /* 0x000e220008000800 */
[----:B--2---:R-:W-:Y:S01]  /*74a50*/  LEA.HI.X.SX32 R9, R10, R3, 0x1, P6 ;  /* 0x000000030a097211 */ /* 0x004fe200030f0eff */
[----:B------:R-:W-:-:S04]  /*74a60*/  IMAD R10, R93, 0x2, R10 ;  /* 0x000000025d0a7824 */ /* 0x000fc800078e020a */
[----:B------:R-:W-:Y:S01]  /*74a70*/  IMAD R11, R93, 0x2, R10 ;  /* 0x000000025d0b7824 */ /* 0x000fe200078e020a */
[CC--:B------:R-:W-:Y:S01]  /*74a80*/  LEA R4, P6, R10.reuse, R0.reuse, 0x1 ;  /* 0x000000000a047211 */ /* 0x0c0fe200078c08ff */
[----:B------:R1:W-:Y:S01]  /*74a90*/  @P5 STG.E.U16 desc[UR16][R8.64], R13 ;  /* 0x0000000d08005986 */ /* 0x0003e2000c101510 */
[----:B----4-:R-:W-:Y:S01]  /*74aa0*/  ISETP.LT.AND P5, PT, R5, UR6, !P0 ;  /* 0x0000000605007c0c */ /* 0x010fe2000c7a1270 */
        /* <DEDUP_REMOVED lines=22> */
[----:B----4-:R-:W-:Y:S01]  /*74c10*/  LOP3.LUT R7, R2, 0x166, RZ, 0xfc, !PT ;  /* 0x0000016602077812 */ /* 0x010fe200078efcff */
        /* <DEDUP_REMOVED lines=474> */
[----:B--2---:R-:W-:Y:S01]  /*769c0*/  ISETP.LT.AND P4, PT, R12, UR6, !P0 ;  /* 0x000000060c007c0c */ /* 0x004fe2000c781270 */
[----:B------:R1:W-:Y:S01]  /*769d0*/  @P3 STG.E.U16 desc[UR16][R4.64], R7 ;  /* 0x0000000704003986 */ /* 0x0003e2000c101510 */
[----:B------:R-:W2:Y:S01]  /*769e0*/  LDCU UR6, c[0x0][0x39c] ;  /* 0x00007380ff0677ac */ /* 0x000ea20008000800 */
[C---:B------:R-:W-:Y:S02]  /*769f0*/  LOP3.LUT R11, R2.reuse, 0x1e4, RZ, 0xfc, !PT ;  /* 0x000001e4020b7812 */ /* 0x040fe400078efcff */
[----:B----4-:R-:W-:Y:S02]  /*76a00*/  LOP3.LUT R9, R2, 0x1e6, RZ, 0xfc, !PT ;  /* 0x000001e602097812 */ /* 0x010fe400078efcff */
[----:B0-----:R-:W-:Y:S01]  /*76a10*/  ISETP.LT.AND P3, PT, R11, UR7, !P0 ;  /* 0x000000070b007c0c */ /* 0x001fe2000c761270 */
        /* <DEDUP_REMOVED lines=11> */
[----:B------:R-:W-:-:S02]  /*76ad0*/  LEA.HI.X.SX32 R5, R11, R3, 0x1, P6 ;  /* 0x000000030b057211 */ /* 0x000fc400030f0eff */
[----:B-1----:R-:W-:Y:S01]  /*76ae0*/  PRMT R7, R79, 0x7632, R7 ;  /* 0x000076324f077816 */ /* 0x002fe20000000007 */
[----:B------:R-:W-:-:S04]  /*76af0*/  IMAD R11, R93, 0x2, R11 ;  /* 0x000000025d0b7824 */ /* 0x000fc800078e020b */
        /* <DEDUP_REMOVED lines=9> */
[----:B------:R-:W-:Y:S01]  /*76b90*/  LEA R8, P6, R10, R0, 0x1 ;  /* 0x000000000a087211 */ /* 0x000fe200078c08ff */
[C---:B----4-:R-:W-:Y:S01]  /*76ba0*/  IMAD R4, R93.reuse, 0x2, R10 ;  /* 0x000000025d047824 */ /* 0x050fe200078e020a */
[----:B---3--:R-:W-:Y:S01]  /*76bb0*/  ISETP.LT.AND P5, PT, R12, UR5, !P0 ;  /* 0x000000050c007c0c */ /* 0x008fe2000c7a1270 */
[----:B------:R1:W-:Y:S01]  /*76bc0*/  @P4 STG.E.U16 desc[UR16][R6.64], R9 ;  /* 0x0000000906004986 */ /* 0x0003e2000c101510 */
[----:B------:R-:W3:Y:S01]  /*76bd0*/  LDCU UR5, c[0x0][0x39c] ;  /* 0x00007380ff0577ac */ /* 0x000ee20008000800 */
[C---:B------:R-:W-:Y:S01]  /*76be0*/  LOP3.LUT R11, R2.reuse, 0x1ec, RZ, 0xfc, !PT ;  /* 0x000001ec020b7812 */ /* 0x040fe200078efcff */
[----:B------:R-:W-:Y:S01]  /*76bf0*/  IMAD R14, R93, 0x2, R4 ;  /* 0x000000025d0e7824 */ /* 0x000fe200078e0204 */
[----:B------:R-:W-:Y:S02]  /*76c00*/  LOP3.LUT R5, R2, 0x1ee, RZ, 0xfc, !PT ;  /* 0x000001ee02057812 */ /* 0x000fe400078efcff */
[----:B0-----:R-:W-:Y:S01]  /*76c10*/  ISETP.LT.AND P4, PT, R11, UR7, !P0 ;  /* 0x000000070b007c0c */ /* 0x001fe2000c781270 */
[----:B------:R-:W0:Y:S01]  /*76c20*/  LDCU UR7, c[0x0][0x39c] ;  /* 0x00007380ff0777ac */ /* 0x000e220008000800 */
[----:B-1----:R-:W-:-:S02]  /*76c30*/  LEA.HI.X.SX32 R9, R10, R3, 0x1, P6 ;  /* 0x000000030a097211 */ /* 0x002fc400030f0eff */
[----:B------:R-:W-:-:S03]  /*76c40*/  LEA R10, P6, R4, R0, 0x1 ;  /* 0x00000000040a7211 */ /* 0x000fc600078c08ff */
[----:B------:R1:W-:Y:S01]  /*76c50*/  @P3 STG.E.U16 desc[UR16][R8.64], R85 ;  /* 0x0000005508003986 */ /* 0x0003e2000c101510 */
[----:B--2---:R-:W-:Y:S01]  /*76c60*/  ISETP.LT.AND P3, PT, R5, UR6, !P0 ;  /* 0x0000000605007c0c */ /* 0x004fe2000c761270 */
[----:B------:R-:W2:Y:S01]  /*76c70*/  LDCU UR6, c[0x0][0x39c] ;  /* 0x00007380ff0677ac */ /* 0x000ea20008000800 */
[-C--:B------:R-:W-:Y:S02]  /*76c80*/  LEA.HI.X.SX32 R11, R4, R3.reuse, 0x1, P6 ;  /* 0x00000003040b7211 */ /* 0x080fe400030f0eff */
[CC--:B------:R-:W-:Y:S01]  /*76c90*/  LEA R12, P6, R14.reuse, R0.reuse, 0x1 ;  /* 0x000000000e0c7211 */ /* 0x0c0fe200078c08ff */
[----:B------:R-:W4:Y:S01]  /*76ca0*/  LDS.128 R4, [R91+0x800] ;  /* 0x000800005b047984 */ /* 0x000f220000000c00 */
[----:B------:R-:W-:Y:S02]  /*76cb0*/  PRMT R17, R85, 0x7632, R17 ;  /* 0x0000763255117816 */ /* 0x000fe40000000011 */
[----:B------:R-:W-:Y:S01]  /*76cc0*/  LEA.HI.X.SX32 R13, R14, R3, 0x1, P6 ;  /* 0x000000030e0d7211 */ /* 0x000fe200030f0eff */
[----:B------:R-:W-:Y:S01]  /*76cd0*/  IMAD R14, R93, 0x2, R14 ;  /* 0x000000025d0e7824 */ /* 0x000fe200078e020e */
[----:B------:R-:W-:Y:S01]  /*76ce0*/  LOP3.LUT R15, R2, 0x1f0, RZ, 0xfc, !PT ;  /* 0x000001f0020f7812 */ /* 0x000fe200078efcff */
[----:B------:R5:W-:Y:S03]  /*76cf0*/  @P2 STG.E.U16 desc[UR16][R10.64], R17 ;  /* 0x000000110a002986 */ /* 0x000be6000c101510 */
[----:B---3--:R-:W-:Y:S01]  /*76d00*/  ISETP.LT.AND P2, PT, R15, UR5, !P0 ;  /* 0x000000050f007c0c */ /* 0x008fe2000c741270 */
[----:B------:R3:W-:Y:S01]  /*76d10*/  @P1 STG.E.U16 desc[UR16][R12.64], R86 ;  /* 0x000000560c001986 */ /* 0x0007e2000c101510 */
[----:B-1----:R-:W-:Y:S01]  /*76d20*/  LEA R8, P1, R14, R0, 0x1 ;  /* 0x000000000e087211 */ /* 0x002fe200078208ff */
[----:B------:R-:W1:Y:S01]  /*76d30*/  LDCU UR5, c[0x0][0x39c] ;  /* 0x00007380ff0577ac */ /* 0x000e620008000800 */
[----:B------:R-:W-:-:S02]  /*76d40*/  IMAD R15, R93, 0x2, R14 ;  /* 0x000000025d0f7824 */ /* 0x000fc400078e020e */
[----:B------:R-:W-:Y:S02]  /*76d50*/  LEA.HI.X.SX32 R9, R14, R3, 0x1, P1 ;  /* 0x000000030e097211 */ /* 0x000fe400008f0eff */
[----:B-----5:R-:W-:Y:S02]  /*76d60*/  PRMT R11, R86, 0x7632, R11 ;  /* 0x00007632560b7816 */ /* 0x020fe4000000000b */
[----:B------:R-:W-:Y:S02]  /*76d70*/  LEA R10, P6, R15, R0, 0x1 ;  /* 0x000000000f0a7211 */ /* 0x000fe400078c08ff */
[C---:B------:R-:W-:Y:S01]  /*76d80*/  LOP3.LUT R16, R2.reuse, 0x1f2, RZ, 0xfc, !PT ;  /* 0x000001f202107812 */ /* 0x040fe200078efcff */
[----:B------:R5:W-:Y:S01]  /*76d90*/  @P5 STG.E.U16 desc[UR16][R8.64], R11 ;  /* 0x0000000b08005986 */ /* 0x000be2000c101510 */
[----:B------:R-:W-:Y:S02]  /*76da0*/  LOP3.LUT R14, R2, 0x1f4, RZ, 0xfc, !PT ;  /* 0x000001f4020e7812 */ /* 0x000fe400078efcff */
[----:B--2---:R-:W-:Y:S01]  /*76db0*/  ISETP.LT.AND P1, PT, R16, UR6, !P0 ;  /* 0x0000000610007c0c */ /* 0x004fe2000c721270 */
[----:B------:R-:W2:Y:S01]  /*76dc0*/  LDCU UR6, c[0x0][0x39c] ;  /* 0x00007380ff0677ac */ /* 0x000ea20008000800 */
[----:B0-----:R-:W-:-:S02]  /*76dd0*/  ISETP.LT.AND P5, PT, R14, UR7, !P0 ;  /* 0x000000070e007c0c */ /* 0x001fc4000c7a1270 */
[----:B---3--:R-:W-:Y:S02]  /*76de0*/  LOP3.LUT R13, R2, 0x1f6, RZ, 0xfc, !PT ;  /* 0x000001f6020d7812 */ /* 0x008fe400078efcff */
[----:B-----5:R-:W-:Y:S01]  /*76df0*/  LEA.HI.X.SX32 R11, R15, R3, 0x1, P6 ;  /* 0x000000030f0b7211 */ /* 0x020fe200030f0eff */
[----:B------:R-:W-:-:S04]  /*76e00*/  IMAD R15, R93, 0x2, R15 ;  /* 0x000000025d0f7824 */ /* 0x000fc800078e020f */
[----:B------:R-:W-:Y:S01]  /*76e10*/  IMAD R14, R93, 0x2, R15 ;  /* 0x000000025d0e7824 */ /* 0x000fe200078e020f */
[-C--:B------:R-:W-:Y:S01]  /*76e20*/  LEA R12, P6, R15, R0.reuse, 0x1 ;  /* 0x000000000f0c7211 */ /* 0x080fe200078c08ff */
[----:B------:R0:W-:Y:S01]  /*76e30*/  @P4 STG.E.U16 desc[UR16][R10.64], R87 ;  /* 0x000000570a004986 */ /* 0x0001e2000c101510 */
[----:B-1----:R-:W-:Y:S01]  /*76e40*/  ISETP.LT.AND P4, PT, R13, UR5, !P0 ;  /* 0x000000050d007c0c */ /* 0x002fe2000c781270 */
[----:B------:R-:W1:Y:S01]  /*76e50*/  LDCU UR5, c[0x0][0x39c] ;  /* 0x00007380ff0577ac */ /* 0x000e620008000800 */
[-C--:B------:R-:W-:Y:S02]  /*76e60*/  LEA.HI.X.SX32 R13, R15, R3.reuse, 0x1, P6 ;  /* 0x000000030f0d7211 */ /* 0x080fe400030f0eff */
[----:B------:R-:W-:Y:S01]  /*76e70*/  LEA R8, P6, R14, R0, 0x1 ;  /* 0x000000000e087211 */ /* 0x000fe200078c08ff */
[----:B------:R-:W-:Y:S01]  /*76e80*/  IMAD R15, R93, 0x2, R14 ;  /* 0x000000025d0f7824 */ /* 0x000fe200078e020e */
[----:B------:R-:W-:Y:S02]  /*76e90*/  LOP3.LUT R16, R2, 0x1f8, RZ, 0xfc, !PT ;  /* 0x000001f802107812 */ /* 0x000fe400078efcff */
[----:B------:R-:W-:-:S02]  /*76ea0*/  LEA.HI.X.SX32 R9, R14, R3, 0x1, P6 ;  /* 0x000000030e097211 */ /* 0x000fc400030f0eff */
[----:B0-----:R-:W-:Y:S01]  /*76eb0*/  PRMT R11, R87, 0x7632, R11 ;  /* 0x00007632570b7816 */ /* 0x001fe2000000000b */
[----:B------:R-:W-:-:S04]  /*76ec0*/  IMAD R14, R93, 0x2, R15 ;  /* 0x000000025d0e7824 */ /* 0x000fc800078e020f */
[----:B------:R0:W-:Y:S01]  /*76ed0*/  @P3 STG.E.U16 desc[UR16][R12.64], R11 ;  /* 0x0000000b0c003986 */ /* 0x0001e2000c101510 */
[----:B--2---:R-:W-:Y:S01]  /*76ee0*/  ISETP.LT.AND P3, PT, R16, UR6, !P0 ;  /* 0x0000000610007c0c */ /* 0x004fe2000c761270 */
[----:B------:R-:W-:Y:S01]  /*76ef0*/  IMAD R16, R93, 0x2, R14 ;  /* 0x000000025d107824 */ /* 0x000fe200078e020e */
[----:B------:R-:W-:Y:S01]  /*76f00*/  LOP3.LUT R17, R2, 0x1fa, RZ, 0xfc, !PT ;  /* 0x000001fa02117812 */ /* 0x000fe200078efcff */
[----:B----4-:R2:W-:Y:S01]  /*76f10*/  @P2 STG.E.U16 desc[UR16][R8.64], R4 ;  /* 0x0000000408002986 */ /* 0x0105e2000c101510 */
[C---:B------:R-:W-:Y:S01]  /*76f20*/  LEA R10, P2, R15.reuse, R0, 0x1 ;  /* 0x000000000f0a7211 */ /* 0x040fe200078408ff */
[----:B------:R-:W3:Y:S03]  /*76f30*/  LDCU UR6, c[0x0][0x39c] ;  /* 0x00007380ff0677ac */ /* 0x000ee60008000800 */
[----:B0-----:R-:W-:Y:S01]  /*76f40*/  LEA.HI.X.SX32 R11, R15, R3, 0x1, P2 ;  /* 0x000000030f0b7211 */ /* 0x001fe200010f0eff */
[----:B------:R-:W-:Y:S01]  /*76f50*/  IMAD R15, R93, 0x2, R16 ;  /* 0x000000025d0f7824 */ /* 0x000fe200078e0210 */
[----:B-1----:R-:W-:Y:S01]  /*76f60*/  ISETP.LT.AND P2, PT, R17, UR5, !P0 ;  /* 0x0000000511007c0c */ /* 0x002fe2000c741270 */
[----:B------:R-:W0:Y:S01]  /*76f70*/  LDCU UR5, c[0x0][0x39c] ;  /* 0x00007380ff0577ac */ /* 0x000e220008000800 */
[----:B--2---:R-:W-:Y:S01]  /*76f80*/  PRMT R9, R4, 0x7632, R9 ;  /* 0x0000763204097816 */ /* 0x004fe20000000009 */
[----:B------:R-:W-:-:S04]  /*76f90*/  IMAD R17, R93, 0x2, R15 ;  /* 0x000000025d117824 */ /* 0x000fc800078e020f */
[----:B------:R1:W-:Y:S01]  /*76fa0*/  @P1 STG.E.U16 desc[UR16][R10.64], R9 ;  /* 0x000000090a001986 */ /* 0x0003e2000c101510 */
[-C--:B------:R-:W-:Y:S01]  /*76fb0*/  LEA R8, P1, R14, R0.reuse, 0x1 ;  /* 0x000000000e087211 */ /* 0x080fe200078208ff */
[----:B------:R-:W-:Y:S01]  /*76fc0*/  IMAD R4, R93, 0x2, R17 ;  /* 0x000000025d047824 */ /* 0x000fe200078e0211 */
[----:B------:R-:W-:-:S03]  /*76fd0*/  LEA R12, P6, R16, R0, 0x1 ;  /* 0x00000000100c7211 */ /* 0x000fc600078c08ff */
[----:B------:R-:W-:Y:S01]  /*76fe0*/  IMAD R18, R93, 0x2, R4 ;  /* 0x000000025d127824 */ /* 0x000fe200078e0204 */
[-C--:B-1----:R-:W-:Y:S02]  /*76ff0*/  LEA.HI.X.SX32 R9, R14, R3.reuse, 0x1, P1 ;  /* 0x000000030e097211 */ /* 0x082fe400008f0eff */
[CC--:B------:R-:W-:Y:S02]  /*77000*/  LEA R14, P1, R15.reuse, R0.reuse, 0x1 ;  /* 0x000000000f0e7211 */ /* 0x0c0fe400078208ff */
[----:B------:R-:W-:Y:S02]  /*77010*/  LOP3.LUT R19, R2, 0x1fe, RZ, 0xfc, !PT ;  /* 0x000001fe02137812 */ /* 0x000fe400078efcff */
[-C--:B------:R-:W-:Y:S02]  /*77020*/  LEA.HI.X.SX32 R15, R15, R3.reuse, 0x1, P1 ;  /* 0x000000030f0f7211 */ /* 0x080fe400008f0eff */
[----:B------:R-:W-:Y:S02]  /*77030*/  LEA R10, P1, R18, R0, 0x1 ;  /* 0x00000000120a7211 */ /* 0x000fe400078208ff */
[----:B------:R-:W-:-:S02]  /*77040*/  LEA.HI.X.SX32 R13, R16, R3, 0x1, P6 ;  /* 0x00000003100d7211 */ /* 0x000fc400030f0eff */
[----:B------:R-:W-:Y:S02]  /*77050*/  LOP3.LUT R20, R2, 0x1fc, RZ, 0xfc, !PT ;  /* 0x000001fc02147812 */ /* 0x000fe400078efcff */
[----:B------:R-:W-:Y:S02]  /*77060*/  LEA R16, P6, R17, R0, 0x1 ;  /* 0x0000000011107211 */ /* 0x000fe400078c08ff */
[-C--:B------:R-:W-:Y:S02]  /*77070*/  LEA.HI.X.SX32 R11, R18, R3.reuse, 0x1, P1 ;  /* 0x00000003120b7211 */ /* 0x080fe400008f0eff */
[----:B---3--:R-:W-:Y:S02]  /*77080*/  ISETP.LT.AND P1, PT, R19, UR6, !P0 ;  /* 0x0000000613007c0c */ /* 0x008fe4000c721270 */
[----:B0-----:R-:W-:Y:S02]  /*77090*/  ISETP.LT.AND P0, PT, R20, UR5, !P0 ;  /* 0x0000000514007c0c */ /* 0x001fe4000c701270 */
[----:B------:R-:W-:-:S02]  /*770a0*/  LEA.HI.X.SX32 R17, R17, R3, 0x1, P6 ;  /* 0x0000000311117211 */ /* 0x000fc400030f0eff */
[C---:B------:R-:W-:Y:S02]  /*770b0*/  LEA R2, P6, R4.reuse, R0, 0x1 ;  /* 0x0000000004027211 */ /* 0x040fe400078c08ff */
[----:B------:R-:W-:Y:S02]  /*770c0*/  PRMT R0, R5, 0x7632, R0 ;  /* 0x0000763205007816 */ /* 0x000fe40000000000 */
[----:B------:R-:W-:Y:S01]  /*770d0*/  LEA.HI.X.SX32 R3, R4, R3, 0x1, P6 ;  /* 0x0000000304037211 */ /* 0x000fe200030f0eff */
[----:B------:R0:W-:Y:S01]  /*770e0*/  @P5 STG.E.U16 desc[UR16][R8.64], R5 ;  /* 0x0000000508005986 */ /* 0x0001e2000c101510 */
[----:B------:R-:W-:-:S03]  /*770f0*/  PRMT R4, R6, 0x7632, R4 ;  /* 0x0000763206047816 */ /* 0x000fc60000000004 */
[----:B------:R1:W-:Y:S04]  /*77100*/  @P4 STG.E.U16 desc[UR16][R12.64], R0 ;  /* 0x000000000c004986 */ /* 0x0003e8000c101510 */
[----:B------:R1:W-:Y:S01]  /*77110*/  @P3 STG.E.U16 desc[UR16][R14.64], R6 ;  /* 0x000000060e003986 */ /* 0x0003e2000c101510 */
[----:B0-----:R-:W-:-:S03]  /*77120*/  PRMT R9, R7, 0x7632, R9 ;  /* 0x0000763207097816 */ /* 0x001fc60000000009 */
[----:B------:R1:W-:Y:S04]  /*77130*/  @P2 STG.E.U16 desc[UR16][R16.64], R4 ;  /* 0x0000000410002986 */ /* 0x0003e8000c101510 */
[----:B------:R1:W-:Y:S04]  /*77140*/  @P0 STG.E.U16 desc[UR16][R2.64], R7 ;  /* 0x0000000702000986 */ /* 0x0003e8000c101510 */
[----:B------:R1:W-:Y:S01]  /*77150*/  @P1 STG.E.U16 desc[UR16][R10.64], R9 ;  /* 0x000000090a001986 */ /* 0x0003e2000c101510 */
[----:B------:R-:W-:Y:S06]  /*77160*/  BAR.SYNC.DEFER_BLOCKING 0x0 ;  /* 0x0000000000007b1d */ /* 0x000fec0000010000 */
[----:B------:R-:W-:Y:S05]  /*77170*/  BRA.U UP0, `(.L_x_13) ;  /* 0x0000000100a07547 */ /* 0x000fea000b800000 */
[----:B------:R-:W0:Y:S01]  /*77180*/  S2UR UR6, SR_CgaCtaId ;  /* 0x00000000000679c3 */ /* 0x000e220000008800 */
[----:B------:R-:W-:Y:S01]  /*77190*/  NOP ;  /* 0x0000000000007918 */ /* 0x000fe20000000000 */
[----:B------:R-:W-:Y:S01]  /*771a0*/  UMOV UR5, 0x50 ;  /* 0x0000005000057882 */ /* 0x000fe20000000000 */
[----:B-1----:R-:W-:Y:S02]  /*771b0*/  IMAD.U32 R0, RZ, RZ, UR4 ;  /* 0x00000004ff007e24 */ /* 0x002fe4000f8e00ff */
[----:B------:R-:W-:Y:S02]  /*771c0*/  IMAD.MOV.U32 R3, RZ, RZ, 0xff ;  /* 0x000000ffff037424 */ /* 0x000fe400078e00ff */
[----:B------:R-:W-:Y:S01]  /*771d0*/  IMAD.MOV.U32 R7, RZ, RZ, 0x1 ;  /* 0x00000001ff077424 */ /* 0x000fe200078e00ff */
[----:B------:R-:W-:-:S04]  /*771e0*/  LOP3.LUT R0, R0, 0xffff, RZ, 0xc0, !PT ;  /* 0x0000ffff00007812 */ /* 0x000fc800078ec0ff */
[----:B------:R-:W-:-:S05]  /*771f0*/  SHF.R.U32.HI R0, RZ, 0x5, R0 ;  /* 0x00000005ff007819 */ /* 0x000fca0000011600 */
[----:B------:R-:W-:Y:S01]  /*77200*/  VIADD R2, R0, 0x10 ;  /* 0x0000001000027836 */ /* 0x000fe20000000000 */
[----:B------:R-:W-:Y:S01]  /*77210*/  SHF.L.U32 R0, R3, R0, RZ ;  /* 0x0000000003007219 */ /* 0x000fe200000006ff */
[----:B0-----:R-:W-:-:S03]  /*77220*/  ULEA UR6, UR6, UR5, 0x18 ;  /* 0x0000000506067291 */ /* 0x001fc6000f8ec0ff */
[----:B------:R-:W-:-:S04]  /*77230*/  SHF.L.U32 R3, R7, R2, RZ ;  /* 0x0000000207037219 */ /* 0x000fc800000006ff */
[----:B------:R-:W-:Y:S02]  /*77240*/  LOP3.LUT R0, R3, R0, RZ, 0xfc, !PT ;  /* 0x0000000003007212 */ /* 0x000fe400078efcff */
[----:B------:R-:W0:Y:S02]  /*77250*/  LDS R5, [UR6] ;  /* 0x00000006ff057984 */ /* 0x000e240008000800 */
[C---:B------:R-:W-:Y:S02]  /*77260*/  LOP3.LUT R2, R0.reuse, 0xffff, RZ, 0xc0, !PT ;  /* 0x0000ffff00027812 */ /* 0x040fe400078ec0ff */
[----:B0-----:R-:W-:-:S04]  /*77270*/  LOP3.LUT R3, R0, 0xffff, R5, 0x80, !PT ;  /* 0x0000ffff00037812 */ /* 0x001fc800078e8005 */
[----:B------:R-:W-:-:S13]  /*77280*/  ISETP.NE.AND P0, PT, R3, R2, PT ;  /* 0x000000020300720c */ /* 0x000fda0003f05270 */
[----:B------:R-:W-:Y:S05]  /*77290*/  @P0 BRA `(.L_x_14) ;  /* 0x0000000000500947 */ /* 0x000fea0003800000 */
[----:B------:R-:W-:Y:S02]  /*772a0*/  SHF.R.U32.HI R5, RZ, 0x10, R5 ;  /* 0x00000010ff057819 */ /* 0x000fe40000011605 */
[----:B------:R-:W-:-:S04]  /*772b0*/  SHF.R.U32.HI R2, RZ, 0x10, R0 ;  /* 0x00000010ff027819 */ /* 0x000fc80000011600 */
[----:B------:R-:W-:-:S04]  /*772c0*/  LOP3.LUT R5, R5, R2, RZ, 0xc0, !PT ;  /* 0x0000000205057212 */ /* 0x000fc800078ec0ff */
[----:B------:R-:W-:-:S13]  /*772d0*/  ISETP.NE.AND P0, PT, R5, R2, PT ;  /* 0x000000020500720c */ /* 0x000fda0003f05270 */
[----:B------:R-:W-:Y:S05]  /*772e0*/  @P0 BRA `(.L_x_15) ;  /* 0x0000000000300947 */ /* 0x000fea0003800000 */
[----:B------:R-:W-:Y:S01]  /*772f0*/  R2UR UR4, R0 ;  /* 0x00000000000472ca */ /* 0x000fe200000e0000 */
[----:B------:R-:W-:Y:S01]  /*77300*/  VOTEU.ANY UR5, UPT, PT ;  /* 0x0000000000057886 */ /* 0x000fe200038e0100 */
[----:B------:R-:W0:Y:S01]  /*77310*/  S2R R0, SR_LANEID ;  /* 0x0000000000007919 */ /* 0x000e220000000000 */
[----:B------:R-:W-:-:S10]  /*77320*/  UFLO.U32 UR5, UR5 ;  /* 0x00000005000572bd */ /* 0x000fd400080e0000 */
[----:B------:R-:W-:-:S06]  /*77330*/  ULOP3.LUT UR4, URZ, UR4, URZ, 0x33, !UPT ;  /* 0x00000004ff047292 */ /* 0x000fcc000f8e33ff */
[----:B------:R-:W-:-:S04]  /*77340*/  IMAD.U32 R2, RZ, RZ, UR4 ;  /* 0x00000004ff027e24 */ /* 0x000fc8000f8e00ff */
[----:B------:R-:W1:Y:S02]  /*77350*/  REDUX UR7, R2 ;  /* 0x00000000020773c4 */ /* 0x000e640000000000 */
[----:B------:R2:W-:Y:S01]  /*77360*/  UTCATOMSWS.AND URZ, UR4 ;  /* 0x0000000400ff79e3 */ /* 0x0005e20008000000 */
[----:B0-----:R-:W-:Y:S01]  /*77370*/  ISETP.EQ.U32.AND P0, PT, R0, UR5, PT ;  /* 0x0000000500007c0c */ /* 0x001fe2000bf02070 */
[----:B-1----:R-:W-:-:S12]  /*77380*/  IMAD.U32 R0, RZ, RZ, UR7 ;  /* 0x00000007ff007e24 */ /* 0x002fd8000f8e00ff */
[----:B------:R2:W-:Y:S01]  /*77390*/  @P0 ATOMS.AND RZ, [UR6], R0 ;  /* 0x00000000ffff098c */ /* 0x0005e2000a800006 */
[----:B------:R-:W-:Y:S05]  /*773a0*/  BRA `(.L_x_13) ;  /* 0x0000000000147947 */ /* 0x000fea0003800000 */
.L_x_15:
[----:B------:R-:W-:-:S07]  /*773b0*/  MOV R2, 0x773d0 ;  /* 0x000773d000027802 */ /* 0x000fce0000000f00 */
[----:B------:R-:W-:Y:S05]  /*773c0*/  CALL.REL.NOINC `($__internal_0_$__cuda_sm10x_tcgen05_guardrail_trap_col_being_dealloced_not_returned_by_alloc) ;  /* 0x00000000002c7944 */ /* 0x000fea0003c00000 */
[----:B------:R-:W-:Y:S05]  /*773d0*/  BRA `(.L_x_13) ;  /* 0x0000000000087947 */ /* 0x000fea0003800000 */
.L_x_14:
[----:B------:R-:W-:-:S07]  /*773e0*/  MOV R2, 0x77400 ;  /* 0x0007740000027802 */ /* 0x000fce0000000f00 */
[----:B------:R-:W-:Y:S05]  /*773f0*/  CALL.REL.NOINC `($__internal_2_$__cuda_sm10x_tcgen05_guardrail_trap_unallocated_columns_being_dealloced) ;  /* 0x0000000000387944 */ /* 0x000fea0003c00000 */
.L_x_13:
[----:B------:R-:W-:Y:S01]  /*77400*/  NOP ;  /* 0x0000000000007918 */ /* 0x000fe20000000000 */
[----:B--2---:R-:W-:Y:S05]  /*77410*/  EXIT ;  /* 0x000000000000794d */ /* 0x004fea0003800000 */
.L_x_8:
[----:B------:R-:W0:Y:S02]  /*77420*/  SYNCS.PHASECHK.TRANS64.TRYWAIT P5, [UR77], R5 ;  /* 0x00000005ff0075a7 */ /* 0x000e2400080a114d */
[----:B0-----:R-:W-:Y:S05]  /*77430*/  @!P5 BRA `(.L_x_8) ;  /* 0xfffffffc00f8d947 */ /* 0x001fea000383ffff */
[----:B------:R-:W-:Y:S05]  /*77440*/  BRA `(.L_x_16) ;  /* 0xfffffdc000ac7947 */ /* 0x000fea000383ffff */
.L_x_12:
[----:B------:R-:W0:Y:S02]  /*77450*/  SYNCS.PHASECHK.TRANS64.TRYWAIT P0, [UR77], R4 ;  /* 0x00000004ff0075a7 */ /* 0x000e24000800114d */
[----:B0-----:R-:W-:Y:S05]  /*77460*/  @!P0 BRA `(.L_x_12) ;  /* 0xfffffffc00f88947 */ /* 0x001fea000383ffff */
[----:B------:R-:W-:Y:S05]  /*77470*/  BRA `(.L_x_11) ;  /* 0xffffff50005c7947 */ /* 0x000fea000383ffff */
        .weak           $__internal_0_$__cuda_sm10x_tcgen05_guardrail_trap_col_being_dealloced_not_returned_by_alloc
        .type           $__internal_0_$__cuda_sm10x_tcgen05_guardrail_trap_col_being_dealloced_not_returned_by_alloc,@function
        .size           $__internal_0_$__cuda_sm10x_tcgen05_guardrail_trap_col_being_dealloced_not_returned_by_alloc,($__internal_1_$__cuda_sm10x_tcgen05_guardrail_trap_phase_invalid_during_alloc - $__internal_0_$__cuda_sm10x_tcgen05_guardrail_trap_col_being_dealloced_not_returned_by_alloc)
$__internal_0_$__cuda_sm10x_tcgen05_guardrail_trap_col_being_dealloced_not_returned_by_alloc:
[----:B------:R-:W-:Y:S05]  /*77480*/  BPT.TRAP 0x1 ;  /* 0x000000040000795c */ /* 0x000fea0000300000 */
[----:B------:R-:W-:-:S04]  /*77490*/  IMAD.MOV.U32 R3, RZ, RZ, 0x0 ;  /* 0x00000000ff037424 */ /* 0x000fc800078e00ff */
[----:B------:R-:W-:Y:S05]  /*774a0*/  RET.REL.NODEC R2 `(matmul_kernel) ;  /* 0xfffff88802d47950 */ /* 0x000fea0003c3ffff */
        .weak           $__internal_1_$__cuda_sm10x_tcgen05_guardrail_trap_phase_invalid_during_alloc
        .type           $__internal_1_$__cuda_sm10x_tcgen05_guardrail_trap_phase_invalid_during_alloc,@function
        .size           $__internal_1_$__cuda_sm10x_tcgen05_guardrail_trap_phase_invalid_during_alloc,($__internal_2_$__cuda_sm10x_tcgen05_guardrail_trap_unallocated_columns_being_dealloced - $__internal_1_$__cuda_sm10x_tcgen05_guardrail_trap_phase_invalid_during_alloc)
$__internal_1_$__cuda_sm10x_tcgen05_guardrail_trap_phase_invalid_during_alloc:
[----:B------:R-:W-:Y:S05]  /*774b0*/  BPT.TRAP 0x1 ;  /* 0x000000040000795c */ /* 0x000fea0000300000 */
[----:B------:R-:W-:-:S04]  /*774c0*/  IMAD.MOV.U32 R3, RZ, RZ, 0x0 ;  /* 0x00000000ff037424 */ /* 0x000fc800078e00ff */
[----:B------:R-:W-:Y:S05]  /*774d0*/  RET.REL.NODEC R2 `(matmul_kernel) ;  /* 0xfffff88802c87950 */ /* 0x000fea0003c3ffff */
        .weak           $__internal_2_$__cuda_sm10x_tcgen05_guardrail_trap_unallocated_columns_being_dealloced
        .type           $__internal_2_$__cuda_sm10x_tcgen05_guardrail_trap_unallocated_columns_being_dealloced,@function
        .size           $__internal_2_$__cuda_sm10x_tcgen05_guardrail_trap_unallocated_columns_being_dealloced,(.L_x_20 - $__internal_2_$__cuda_sm10x_tcgen05_guardrail_trap_unallocated_columns_being_dealloced)
$__internal_2_$__cuda_sm10x_tcgen05_guardrail_trap_unallocated_columns_being_dealloced:
[----:B------:R-:W-:Y:S05]  /*774e0*/  BPT.TRAP 0x1 ;  /* 0x000000040000795c */ /* 0x000fea0000300000 */
[----:B------:R-:W-:-:S04]  /*774f0*/  IMAD.MOV.U32 R3, RZ, RZ, 0x0 ;  /* 0x00000000ff037424 */ /* 0x000fc800078e00ff */
[----:B------:R-:W-:Y:S05]  /*77500*/  RET.REL.NODEC R2 `(matmul_kernel) ;  /* 0xfffff88802bc7950 */ /* 0x000fea0003c3ffff */
.L_x_17:
[----:B------:R-:W-:-:S00]  /*77510*/  BRA `(.L_x_17) ;  /* 0xfffffffc00fc7947 */ /* 0x000fc0000383ffff */
[----:B------:R-:W-:-:S00]  /*77520*/  NOP ;  /* 0x0000000000007918 */ /* 0x000fc00000000000 */
        /* <DEDUP_REMOVED lines=13> */
.L_x_20:


//--------------------- .nv.shared.matmul_kernel  --------------------------
	.section	.nv.shared.matmul_kernel,"aw",@nobits
	.sectionflags	@""
	.align	16
	.zero		1024


//--------------------- .nv.shared.reserved.0     --------------------------
	.section	.nv.shared.reserved.0,"aw",@nobits
	.align	8
	.weak		__nv_reservedSMEM_offset_0_alias
	.size		__nv_reservedSMEM_offset_0_alias, 0, 64
	.other		__nv_reservedSMEM_offset_0_alias,@"STO_CUDA_RESERVED_SHARED STV_DEFAULT"
__nv_reservedSMEM_offset_0_alias:
	.zero		0
.nv.shared.reserved.0:
	.zero		64
	.weak		__nv_reservedSMEM_allocation_phase
	.type		__nv_reservedSMEM_allocation_phase,@object
	.size		__nv_reservedSMEM_allocation_phase,(.L_0 - __nv_reservedSMEM_allocation_phase)
__nv_reservedSMEM_allocation_phase:
	.zero		1
.L_0:
	.zero		7
	.weak		__nv_reservedSMEM_devtool_atexit_pc
	.type		__nv_reservedSMEM_devtool_atexit_pc,@object
	.size		__nv_reservedSMEM_devtool_atexit_pc,(__nv_reservedSMEM_allocation_mask - __nv_reservedSMEM_devtool_atexit_pc)
__nv_reservedSMEM_devtool_atexit_pc:
	.zero		8
	.weak		__nv_reservedSMEM_allocation_mask
	.type		__nv_reservedSMEM_allocation_mask,@object
	.size		__nv_reservedSMEM_allocation_mask,(.L_2 - __nv_reservedSMEM_allocation_mask)
__nv_reservedSMEM_allocation_mask:
	.zero		4
.L_2:


//--------------------- .nv.constant0.matmul_kernel --------------------------
	.section	.nv.constant0.matmul_kernel,"a",@progbits
	.sectionflags	@""
	.align	4
.nv.constant0.matmul_kernel:
	.zero		976


//--------------------- SYMBOLS --------------------------

	.type		.nv.reservedSmem.offset0,@object
	.size		.nv.reservedSmem.offset0,0x4
	.type		.nv.reservedSmem.cap,@object
	.size		.nv.reservedSmem.cap,0x4
